//
// Generated by NVIDIA NVVM Compiler
//
// Compiler Build ID: CL-36424714
// Cuda compilation tools, release 13.0, V13.0.88
// Based on NVVM 20.0.0
//

.version 9.0
.target sm_100
.address_size 64

	// .globl	_Z15computeGradientPfPiS_jj
// _ZZ17genGaussianFilterPfE14gaussianKernel has been demoted
// _ZZ16computeThresholdPfS_E10partialMin has been demoted
.global .align 1 .b8 _ZN34_INTERNAL_81b5f362_4_k_cu_e954d3834cuda3std3__45__cpo5beginE[1];
.global .align 1 .b8 _ZN34_INTERNAL_81b5f362_4_k_cu_e954d3834cuda3std3__45__cpo3endE[1];
.global .align 1 .b8 _ZN34_INTERNAL_81b5f362_4_k_cu_e954d3834cuda3std3__45__cpo6cbeginE[1];
.global .align 1 .b8 _ZN34_INTERNAL_81b5f362_4_k_cu_e954d3834cuda3std3__45__cpo4cendE[1];
.global .align 1 .b8 _ZN34_INTERNAL_81b5f362_4_k_cu_e954d3834cuda3std3__45__cpo6rbeginE[1];
.global .align 1 .b8 _ZN34_INTERNAL_81b5f362_4_k_cu_e954d3834cuda3std3__45__cpo4rendE[1];
.global .align 1 .b8 _ZN34_INTERNAL_81b5f362_4_k_cu_e954d3834cuda3std3__45__cpo7crbeginE[1];
.global .align 1 .b8 _ZN34_INTERNAL_81b5f362_4_k_cu_e954d3834cuda3std3__45__cpo5crendE[1];
.global .align 1 .b8 _ZN34_INTERNAL_81b5f362_4_k_cu_e954d3834cuda3std3__436_GLOBAL__N__81b5f362_4_k_cu_e954d3836ignoreE[1];
.global .align 1 .b8 _ZN34_INTERNAL_81b5f362_4_k_cu_e954d3834cuda3std3__419piecewise_constructE[1];
.global .align 1 .b8 _ZN34_INTERNAL_81b5f362_4_k_cu_e954d3834cuda3std3__48in_placeE[1];
.global .align 1 .b8 _ZN34_INTERNAL_81b5f362_4_k_cu_e954d3834cuda3std3__420unreachable_sentinelE[1];
.global .align 1 .b8 _ZN34_INTERNAL_81b5f362_4_k_cu_e954d3834cuda3std3__47nulloptE[1];
.global .align 1 .b8 _ZN34_INTERNAL_81b5f362_4_k_cu_e954d3834cuda3std3__48unexpectE[1];
.global .align 1 .b8 _ZN34_INTERNAL_81b5f362_4_k_cu_e954d3834cuda3std6ranges3__45__cpo4swapE[1];
.global .align 1 .b8 _ZN34_INTERNAL_81b5f362_4_k_cu_e954d3834cuda3std6ranges3__45__cpo9iter_moveE[1];
.global .align 1 .b8 _ZN34_INTERNAL_81b5f362_4_k_cu_e954d3834cuda3std6ranges3__45__cpo5beginE[1];
.global .align 1 .b8 _ZN34_INTERNAL_81b5f362_4_k_cu_e954d3834cuda3std6ranges3__45__cpo3endE[1];
.global .align 1 .b8 _ZN34_INTERNAL_81b5f362_4_k_cu_e954d3834cuda3std6ranges3__45__cpo6cbeginE[1];
.global .align 1 .b8 _ZN34_INTERNAL_81b5f362_4_k_cu_e954d3834cuda3std6ranges3__45__cpo4cendE[1];
.global .align 1 .b8 _ZN34_INTERNAL_81b5f362_4_k_cu_e954d3834cuda3std6ranges3__45__cpo7advanceE[1];
.global .align 1 .b8 _ZN34_INTERNAL_81b5f362_4_k_cu_e954d3834cuda3std6ranges3__45__cpo9iter_swapE[1];
.global .align 1 .b8 _ZN34_INTERNAL_81b5f362_4_k_cu_e954d3834cuda3std6ranges3__45__cpo4nextE[1];
.global .align 1 .b8 _ZN34_INTERNAL_81b5f362_4_k_cu_e954d3834cuda3std6ranges3__45__cpo4prevE[1];
.global .align 1 .b8 _ZN34_INTERNAL_81b5f362_4_k_cu_e954d3834cuda3std6ranges3__45__cpo4dataE[1];
.global .align 1 .b8 _ZN34_INTERNAL_81b5f362_4_k_cu_e954d3834cuda3std6ranges3__45__cpo5cdataE[1];
.global .align 1 .b8 _ZN34_INTERNAL_81b5f362_4_k_cu_e954d3834cuda3std6ranges3__45__cpo4sizeE[1];
.global .align 1 .b8 _ZN34_INTERNAL_81b5f362_4_k_cu_e954d3834cuda3std6ranges3__45__cpo5ssizeE[1];
.global .align 1 .b8 _ZN34_INTERNAL_81b5f362_4_k_cu_e954d3834cuda3std6ranges3__45__cpo8distanceE[1];
.global .align 1 .b8 _ZN34_INTERNAL_81b5f362_4_k_cu_e954d3836thrust24THRUST_300001_SM_1000_NS8cuda_cub3parE[1];
.global .align 1 .b8 _ZN34_INTERNAL_81b5f362_4_k_cu_e954d3836thrust24THRUST_300001_SM_1000_NS8cuda_cub10par_nosyncE[1];
.global .align 1 .b8 _ZN34_INTERNAL_81b5f362_4_k_cu_e954d3836thrust24THRUST_300001_SM_1000_NS6system6detail10sequential3seqE[1];
.global .align 1 .b8 _ZN34_INTERNAL_81b5f362_4_k_cu_e954d3836thrust24THRUST_300001_SM_1000_NS6system3cpp3parE[1];
.global .align 1 .b8 _ZN34_INTERNAL_81b5f362_4_k_cu_e954d3836thrust24THRUST_300001_SM_1000_NS12placeholders2_1E[1];
.global .align 1 .b8 _ZN34_INTERNAL_81b5f362_4_k_cu_e954d3836thrust24THRUST_300001_SM_1000_NS12placeholders2_2E[1];
.global .align 1 .b8 _ZN34_INTERNAL_81b5f362_4_k_cu_e954d3836thrust24THRUST_300001_SM_1000_NS12placeholders2_3E[1];
.global .align 1 .b8 _ZN34_INTERNAL_81b5f362_4_k_cu_e954d3836thrust24THRUST_300001_SM_1000_NS12placeholders2_4E[1];
.global .align 1 .b8 _ZN34_INTERNAL_81b5f362_4_k_cu_e954d3836thrust24THRUST_300001_SM_1000_NS12placeholders2_5E[1];
.global .align 1 .b8 _ZN34_INTERNAL_81b5f362_4_k_cu_e954d3836thrust24THRUST_300001_SM_1000_NS12placeholders2_6E[1];
.global .align 1 .b8 _ZN34_INTERNAL_81b5f362_4_k_cu_e954d3836thrust24THRUST_300001_SM_1000_NS12placeholders2_7E[1];
.global .align 1 .b8 _ZN34_INTERNAL_81b5f362_4_k_cu_e954d3836thrust24THRUST_300001_SM_1000_NS12placeholders2_8E[1];
.global .align 1 .b8 _ZN34_INTERNAL_81b5f362_4_k_cu_e954d3836thrust24THRUST_300001_SM_1000_NS12placeholders2_9E[1];
.global .align 1 .b8 _ZN34_INTERNAL_81b5f362_4_k_cu_e954d3836thrust24THRUST_300001_SM_1000_NS12placeholders3_10E[1];
.global .align 1 .b8 _ZN34_INTERNAL_81b5f362_4_k_cu_e954d3836thrust24THRUST_300001_SM_1000_NS3seqE[1];
.global .align 1 .b8 _ZN34_INTERNAL_81b5f362_4_k_cu_e954d3836thrust24THRUST_300001_SM_1000_NS6deviceE[1];

.visible .entry _Z15computeGradientPfPiS_jj(
	.param .u64 .ptr .align 1 _Z15computeGradientPfPiS_jj_param_0,
	.param .u64 .ptr .align 1 _Z15computeGradientPfPiS_jj_param_1,
	.param .u64 .ptr .align 1 _Z15computeGradientPfPiS_jj_param_2,
	.param .u32 _Z15computeGradientPfPiS_jj_param_3,
	.param .u32 _Z15computeGradientPfPiS_jj_param_4
)
{
	.reg .pred 	%p<19>;
	.reg .b32 	%r<39>;
	.reg .b32 	%f<57>;
	.reg .b64 	%rd<35>;

	ld.param.u64 	%rd2, [_Z15computeGradientPfPiS_jj_param_0];
	ld.param.u64 	%rd3, [_Z15computeGradientPfPiS_jj_param_1];
	ld.param.u64 	%rd4, [_Z15computeGradientPfPiS_jj_param_2];
	ld.param.u32 	%r6, [_Z15computeGradientPfPiS_jj_param_3];
	ld.param.u32 	%r8, [_Z15computeGradientPfPiS_jj_param_4];
	cvta.to.global.u64 	%rd1, %rd4;
	mov.u32 	%r9, %ctaid.x;
	mov.u32 	%r10, %ntid.x;
	mov.u32 	%r11, %tid.x;
	mad.lo.s32 	%r1, %r9, %r10, %r11;
	mov.u32 	%r12, %ctaid.y;
	mov.u32 	%r13, %ntid.y;
	mov.u32 	%r14, %tid.y;
	mad.lo.s32 	%r15, %r12, %r13, %r14;
	setp.ge.u32 	%p1, %r1, %r6;
	setp.ge.u32 	%p2, %r15, %r8;
	or.pred  	%p3, %p1, %p2;
	@%p3 bra 	$L__BB0_18;
	setp.ne.s32 	%p4, %r1, 0;
	@%p4 bra 	$L__BB0_3;
	mul.lo.s32 	%r23, %r6, %r15;
	add.s32 	%r24, %r23, 1;
	mul.wide.u32 	%rd13, %r24, 4;
	add.s64 	%rd14, %rd1, %rd13;
	ld.global.f32 	%f16, [%rd14];
	mul.wide.u32 	%rd15, %r23, 4;
	add.s64 	%rd16, %rd1, %rd15;
	ld.global.f32 	%f17, [%rd16];
	sub.f32 	%f53, %f16, %f17;
	bra.uni 	$L__BB0_5;
$L__BB0_3:
	add.s32 	%r16, %r6, -1;
	setp.ne.s32 	%p5, %r1, %r16;
	@%p5 bra 	$L__BB0_7;
	mad.lo.s32 	%r21, %r6, %r15, %r1;
	mul.wide.u32 	%rd9, %r21, 4;
	add.s64 	%rd10, %rd1, %rd9;
	ld.global.f32 	%f14, [%rd10];
	add.s32 	%r22, %r21, -1;
	mul.wide.u32 	%rd11, %r22, 4;
	add.s64 	%rd12, %rd1, %rd11;
	ld.global.f32 	%f15, [%rd12];
	sub.f32 	%f53, %f14, %f15;
$L__BB0_5:
	setp.ne.s32 	%p9, %r15, 0;
	@%p9 bra 	$L__BB0_9;
	add.s32 	%r35, %r6, %r1;
	mul.wide.u32 	%rd25, %r35, 4;
	add.s64 	%rd26, %rd1, %rd25;
	ld.global.f32 	%f23, [%rd26];
	mul.wide.u32 	%rd27, %r1, 4;
	add.s64 	%rd28, %rd1, %rd27;
	ld.global.f32 	%f24, [%rd28];
	sub.f32 	%f56, %f23, %f24;
	bra.uni 	$L__BB0_13;
$L__BB0_7:
	setp.eq.s32 	%p6, %r15, 0;
	add.s32 	%r17, %r8, -1;
	setp.eq.s32 	%p7, %r15, %r17;
	or.pred  	%p8, %p6, %p7;
	mov.f32 	%f53, 0f00000000;
	@%p8 bra 	$L__BB0_5;
	mad.lo.s32 	%r18, %r6, %r15, %r1;
	add.s32 	%r19, %r18, 1;
	mul.wide.u32 	%rd5, %r19, 4;
	add.s64 	%rd6, %rd1, %rd5;
	ld.global.f32 	%f12, [%rd6];
	add.s32 	%r20, %r18, -1;
	mul.wide.u32 	%rd7, %r20, 4;
	add.s64 	%rd8, %rd1, %rd7;
	ld.global.f32 	%f13, [%rd8];
	sub.f32 	%f53, %f12, %f13;
$L__BB0_9:
	add.s32 	%r25, %r8, -1;
	setp.ne.s32 	%p10, %r15, %r25;
	@%p10 bra 	$L__BB0_11;
	mul.lo.s32 	%r31, %r6, %r15;
	add.s32 	%r32, %r31, %r1;
	mul.wide.u32 	%rd21, %r32, 4;
	add.s64 	%rd22, %rd1, %rd21;
	ld.global.f32 	%f21, [%rd22];
	sub.s32 	%r33, %r31, %r6;
	add.s32 	%r34, %r33, %r1;
	mul.wide.u32 	%rd23, %r34, 4;
	add.s64 	%rd24, %rd1, %rd23;
	ld.global.f32 	%f22, [%rd24];
	sub.f32 	%f56, %f21, %f22;
	bra.uni 	$L__BB0_13;
$L__BB0_11:
	setp.eq.s32 	%p11, %r1, 0;
	add.s32 	%r26, %r6, -1;
	setp.eq.s32 	%p12, %r1, %r26;
	or.pred  	%p13, %p11, %p12;
	mov.f32 	%f56, 0f00000000;
	@%p13 bra 	$L__BB0_13;
	mad.lo.s32 	%r27, %r6, %r15, %r6;
	add.s32 	%r28, %r27, %r1;
	mul.wide.u32 	%rd17, %r28, 4;
	add.s64 	%rd18, %rd1, %rd17;
	ld.global.f32 	%f19, [%rd18];
	add.s32 	%r29, %r15, -1;
	mad.lo.s32 	%r30, %r6, %r29, %r1;
	mul.wide.u32 	%rd19, %r30, 4;
	add.s64 	%rd20, %rd1, %rd19;
	ld.global.f32 	%f20, [%rd20];
	sub.f32 	%f56, %f19, %f20;
$L__BB0_13:
	mul.f32 	%f25, %f56, %f56;
	fma.rn.f32 	%f26, %f53, %f53, %f25;
	sqrt.rn.f32 	%f27, %f26;
	mad.lo.s32 	%r3, %r6, %r15, %r1;
	cvta.to.global.u64 	%rd29, %rd2;
	mul.wide.u32 	%rd30, %r3, 4;
	add.s64 	%rd31, %rd29, %rd30;
	st.global.f32 	[%rd31], %f27;
	setp.eq.f32 	%p14, %f53, 0f00000000;
	selp.f32 	%f28, 0f3727C5AC, %f53, %p14;
	div.rn.f32 	%f29, %f56, %f28;
	abs.f32 	%f30, %f29;
	setp.gt.f32 	%p15, %f30, 0f3F800000;
	rcp.approx.ftz.f32 	%f31, %f30;
	selp.f32 	%f32, %f31, %f30, %p15;
	mul.f32 	%f33, %f32, %f32;
	fma.rn.f32 	%f34, %f33, 0f3B2090AA, 0fBC6BE14F;
	fma.rn.f32 	%f35, %f34, %f33, 0f3D23397E;
	fma.rn.f32 	%f36, %f35, %f33, 0fBD948A7A;
	fma.rn.f32 	%f37, %f36, %f33, 0f3DD76B21;
	fma.rn.f32 	%f38, %f37, %f33, 0fBE111E88;
	fma.rn.f32 	%f39, %f38, %f33, 0f3E4CAF60;
	fma.rn.f32 	%f40, %f39, %f33, 0fBEAAAA27;
	mul.f32 	%f41, %f33, %f40;
	fma.rn.f32 	%f42, %f41, %f32, %f32;
	neg.f32 	%f43, %f42;
	fma.rn.f32 	%f44, 0f3F6EE581, 0f3FD774EB, %f43;
	selp.f32 	%f45, %f44, %f42, %p15;
	setp.num.f32 	%p16, %f30, %f30;
	copysign.f32 	%f46, %f29, %f45;
	selp.f32 	%f47, %f46, %f45, %p16;
	add.f32 	%f48, %f47, 0f3FC90FDB;
	mul.f32 	%f49, %f48, 0f43340000;
	div.rn.f32 	%f50, %f49, 0f40490FDB;
	div.rn.f32 	%f51, %f50, 0f41A00000;
	cvt.rpi.f32.f32 	%f52, %f51;
	cvt.rzi.s32.f32 	%r4, %f52;
	mov.b32 	%r38, 1;
	setp.eq.s32 	%p17, %r4, 0;
	@%p17 bra 	$L__BB0_17;
	setp.ne.s32 	%p18, %r4, 10;
	@%p18 bra 	$L__BB0_16;
	mov.b32 	%r38, 9;
	bra.uni 	$L__BB0_17;
$L__BB0_16:
	mov.u32 	%r38, %r4;
$L__BB0_17:
	cvta.to.global.u64 	%rd32, %rd3;
	add.s64 	%rd34, %rd32, %rd30;
	st.global.u32 	[%rd34], %r38;
$L__BB0_18:
	ret;

}
	// .globl	_Z13computeBinHOGPfS_PiS0_S_S0_jjjj
.visible .entry _Z13computeBinHOGPfS_PiS0_S_S0_jjjj(
	.param .u64 .ptr .align 1 _Z13computeBinHOGPfS_PiS0_S_S0_jjjj_param_0,
	.param .u64 .ptr .align 1 _Z13computeBinHOGPfS_PiS0_S_S0_jjjj_param_1,
	.param .u64 .ptr .align 1 _Z13computeBinHOGPfS_PiS0_S_S0_jjjj_param_2,
	.param .u64 .ptr .align 1 _Z13computeBinHOGPfS_PiS0_S_S0_jjjj_param_3,
	.param .u64 .ptr .align 1 _Z13computeBinHOGPfS_PiS0_S_S0_jjjj_param_4,
	.param .u64 .ptr .align 1 _Z13computeBinHOGPfS_PiS0_S_S0_jjjj_param_5,
	.param .u32 _Z13computeBinHOGPfS_PiS0_S_S0_jjjj_param_6,
	.param .u32 _Z13computeBinHOGPfS_PiS0_S_S0_jjjj_param_7,
	.param .u32 _Z13computeBinHOGPfS_PiS0_S_S0_jjjj_param_8,
	.param .u32 _Z13computeBinHOGPfS_PiS0_S_S0_jjjj_param_9
)
{
	.local .align 4 .b8 	__local_depot1[324];
	.reg .b64 	%SP;
	.reg .b64 	%SPL;
	.reg .pred 	%p<86>;
	.reg .b32 	%r<501>;
	.reg .b32 	%f<574>;
	.reg .b64 	%rd<730>;
	.reg .b64 	%fd<21>;

	mov.u64 	%SPL, __local_depot1;
	ld.param.u64 	%rd8, [_Z13computeBinHOGPfS_PiS0_S_S0_jjjj_param_4];
	ld.param.u64 	%rd9, [_Z13computeBinHOGPfS_PiS0_S_S0_jjjj_param_5];
	ld.param.u32 	%r15, [_Z13computeBinHOGPfS_PiS0_S_S0_jjjj_param_6];
	ld.param.u32 	%r16, [_Z13computeBinHOGPfS_PiS0_S_S0_jjjj_param_7];
	ld.param.u32 	%r14, [_Z13computeBinHOGPfS_PiS0_S_S0_jjjj_param_8];
	ld.param.u32 	%r17, [_Z13computeBinHOGPfS_PiS0_S_S0_jjjj_param_9];
	add.u64 	%rd1, %SPL, 0;
	mov.u32 	%r18, %ctaid.x;
	mov.u32 	%r19, %ntid.x;
	mov.u32 	%r20, %tid.x;
	mad.lo.s32 	%r1, %r18, %r19, %r20;
	mov.u32 	%r21, %ctaid.y;
	mov.u32 	%r22, %ntid.y;
	mov.u32 	%r23, %tid.y;
	mad.lo.s32 	%r24, %r21, %r22, %r23;
	cvt.rn.f32.u32 	%f1, %r14;
	cvt.f64.f32 	%fd1, %f1;
	fma.rn.f64 	%fd2, %fd1, 0d3FE0000000000000, 0d3FE0000000000000;
	cvt.rmi.f64.f64 	%fd3, %fd2;
	add.f64 	%fd4, %fd3, 0dBFF0000000000000;
	cvt.rzi.s32.f64 	%r3, %fd4;
	cvt.rn.f32.u32 	%f2, %r17;
	cvt.f64.f32 	%fd5, %f2;
	fma.rn.f64 	%fd6, %fd5, 0d3FE0000000000000, 0d3FE0000000000000;
	cvt.rmi.f64.f64 	%fd7, %fd6;
	add.f64 	%fd8, %fd7, 0dBFF0000000000000;
	cvt.rzi.s32.f64 	%r4, %fd8;
	setp.ge.u32 	%p1, %r1, %r15;
	setp.ge.u32 	%p2, %r24, %r16;
	or.pred  	%p3, %p1, %p2;
	@%p3 bra 	$L__BB1_4;
	cvta.to.global.u64 	%rd2, %rd8;
	cvta.to.global.u64 	%rd3, %rd9;
	mul.lo.s32 	%r26, %r1, 3;
	cvt.rn.f64.u32 	%fd9, %r26;
	add.f64 	%fd10, %fd9, 0d4022000000000000;
	add.f64 	%fd11, %fd10, 0dBFF0000000000000;
	cvt.rzi.s32.f64 	%r5, %fd11;
	mad.lo.s32 	%r27, %r24, 3, 8;
	cvt.rn.f64.u32 	%fd12, %r27;
	cvt.rzi.s32.f64 	%r6, %fd12;
	cvt.rn.f64.s32 	%fd13, %r5;
	add.f64 	%fd14, %fd13, 0dC022000000000000;
	add.f64 	%fd15, %fd14, 0d3FF0000000000000;
	cvt.rzi.s32.f64 	%r7, %fd15;
	cvt.rn.f64.s32 	%fd16, %r6;
	add.f64 	%fd17, %fd16, 0dC022000000000000;
	add.f64 	%fd18, %fd17, 0d3FF0000000000000;
	cvt.rzi.s32.f64 	%r8, %fd18;
	mov.b32 	%r499, 0;
	st.local.u32 	[%rd1], %r499;
	st.local.u32 	[%rd1+4], %r499;
	st.local.u32 	[%rd1+8], %r499;
	st.local.u32 	[%rd1+12], %r499;
	st.local.u32 	[%rd1+16], %r499;
	st.local.u32 	[%rd1+20], %r499;
	st.local.u32 	[%rd1+24], %r499;
	st.local.u32 	[%rd1+28], %r499;
	st.local.u32 	[%rd1+32], %r499;
	st.local.u32 	[%rd1+36], %r499;
	st.local.u32 	[%rd1+40], %r499;
	st.local.u32 	[%rd1+44], %r499;
	st.local.u32 	[%rd1+48], %r499;
	st.local.u32 	[%rd1+52], %r499;
	st.local.u32 	[%rd1+56], %r499;
	st.local.u32 	[%rd1+60], %r499;
	st.local.u32 	[%rd1+64], %r499;
	st.local.u32 	[%rd1+68], %r499;
	st.local.u32 	[%rd1+72], %r499;
	st.local.u32 	[%rd1+76], %r499;
	st.local.u32 	[%rd1+80], %r499;
	st.local.u32 	[%rd1+84], %r499;
	st.local.u32 	[%rd1+88], %r499;
	st.local.u32 	[%rd1+92], %r499;
	st.local.u32 	[%rd1+96], %r499;
	st.local.u32 	[%rd1+100], %r499;
	st.local.u32 	[%rd1+104], %r499;
	st.local.u32 	[%rd1+108], %r499;
	st.local.u32 	[%rd1+112], %r499;
	st.local.u32 	[%rd1+116], %r499;
	st.local.u32 	[%rd1+120], %r499;
	st.local.u32 	[%rd1+124], %r499;
	st.local.u32 	[%rd1+128], %r499;
	st.local.u32 	[%rd1+132], %r499;
	st.local.u32 	[%rd1+136], %r499;
	st.local.u32 	[%rd1+140], %r499;
	st.local.u32 	[%rd1+144], %r499;
	st.local.u32 	[%rd1+148], %r499;
	st.local.u32 	[%rd1+152], %r499;
	st.local.u32 	[%rd1+156], %r499;
	st.local.u32 	[%rd1+160], %r499;
	st.local.u32 	[%rd1+164], %r499;
	st.local.u32 	[%rd1+168], %r499;
	st.local.u32 	[%rd1+172], %r499;
	st.local.u32 	[%rd1+176], %r499;
	st.local.u32 	[%rd1+180], %r499;
	st.local.u32 	[%rd1+184], %r499;
	st.local.u32 	[%rd1+188], %r499;
	st.local.u32 	[%rd1+192], %r499;
	st.local.u32 	[%rd1+196], %r499;
	st.local.u32 	[%rd1+200], %r499;
	st.local.u32 	[%rd1+204], %r499;
	st.local.u32 	[%rd1+208], %r499;
	st.local.u32 	[%rd1+212], %r499;
	st.local.u32 	[%rd1+216], %r499;
	st.local.u32 	[%rd1+220], %r499;
	st.local.u32 	[%rd1+224], %r499;
	st.local.u32 	[%rd1+228], %r499;
	st.local.u32 	[%rd1+232], %r499;
	st.local.u32 	[%rd1+236], %r499;
	st.local.u32 	[%rd1+240], %r499;
	st.local.u32 	[%rd1+244], %r499;
	st.local.u32 	[%rd1+248], %r499;
	st.local.u32 	[%rd1+252], %r499;
	st.local.u32 	[%rd1+256], %r499;
	st.local.u32 	[%rd1+260], %r499;
	st.local.u32 	[%rd1+264], %r499;
	st.local.u32 	[%rd1+268], %r499;
	st.local.u32 	[%rd1+272], %r499;
	st.local.u32 	[%rd1+276], %r499;
	st.local.u32 	[%rd1+280], %r499;
	st.local.u32 	[%rd1+284], %r499;
	st.local.u32 	[%rd1+288], %r499;
	st.local.u32 	[%rd1+292], %r499;
	st.local.u32 	[%rd1+296], %r499;
	st.local.u32 	[%rd1+300], %r499;
	st.local.u32 	[%rd1+304], %r499;
	st.local.u32 	[%rd1+308], %r499;
	st.local.u32 	[%rd1+312], %r499;
	st.local.u32 	[%rd1+316], %r499;
	st.local.u32 	[%rd1+320], %r499;
	mov.u32 	%r500, %r499;
$L__BB1_2:
	mad.lo.s32 	%r28, %r499, 6, %r8;
	mul.wide.u32 	%rd11, %r500, 36;
	add.s64 	%rd12, %rd1, %rd11;
	mad.lo.s32 	%r29, %r28, %r14, %r7;
	mul.wide.u32 	%rd13, %r29, 4;
	add.s64 	%rd14, %rd3, %rd13;
	ld.global.u32 	%r30, [%rd14];
	add.s64 	%rd15, %rd2, %rd13;
	ld.global.f32 	%f3, [%rd15];
	mul.wide.s32 	%rd16, %r30, 4;
	add.s64 	%rd17, %rd12, %rd16;
	ld.local.f32 	%f4, [%rd17+-4];
	add.f32 	%f5, %f3, %f4;
	st.local.f32 	[%rd17+-4], %f5;
	add.s32 	%r31, %r29, 1;
	mul.wide.u32 	%rd18, %r31, 4;
	add.s64 	%rd19, %rd3, %rd18;
	ld.global.u32 	%r32, [%rd19];
	add.s64 	%rd20, %rd2, %rd18;
	ld.global.f32 	%f6, [%rd20];
	mul.wide.s32 	%rd21, %r32, 4;
	add.s64 	%rd22, %rd12, %rd21;
	ld.local.f32 	%f7, [%rd22+-4];
	add.f32 	%f8, %f6, %f7;
	st.local.f32 	[%rd22+-4], %f8;
	add.s32 	%r33, %r29, 2;
	mul.wide.u32 	%rd23, %r33, 4;
	add.s64 	%rd24, %rd3, %rd23;
	ld.global.u32 	%r34, [%rd24];
	add.s64 	%rd25, %rd2, %rd23;
	ld.global.f32 	%f9, [%rd25];
	mul.wide.s32 	%rd26, %r34, 4;
	add.s64 	%rd27, %rd12, %rd26;
	ld.local.f32 	%f10, [%rd27+-4];
	add.f32 	%f11, %f9, %f10;
	st.local.f32 	[%rd27+-4], %f11;
	add.s32 	%r35, %r29, 3;
	mul.wide.u32 	%rd28, %r35, 4;
	add.s64 	%rd29, %rd3, %rd28;
	ld.global.u32 	%r36, [%rd29];
	add.s64 	%rd30, %rd2, %rd28;
	ld.global.f32 	%f12, [%rd30];
	mul.wide.s32 	%rd31, %r36, 4;
	add.s64 	%rd32, %rd12, %rd31;
	ld.local.f32 	%f13, [%rd32+-4];
	add.f32 	%f14, %f12, %f13;
	st.local.f32 	[%rd32+-4], %f14;
	add.s32 	%r37, %r29, 4;
	mul.wide.u32 	%rd33, %r37, 4;
	add.s64 	%rd34, %rd3, %rd33;
	ld.global.u32 	%r38, [%rd34];
	add.s64 	%rd35, %rd2, %rd33;
	ld.global.f32 	%f15, [%rd35];
	mul.wide.s32 	%rd36, %r38, 4;
	add.s64 	%rd37, %rd12, %rd36;
	ld.local.f32 	%f16, [%rd37+-4];
	add.f32 	%f17, %f15, %f16;
	st.local.f32 	[%rd37+-4], %f17;
	add.s32 	%r39, %r29, 5;
	mul.wide.u32 	%rd38, %r39, 4;
	add.s64 	%rd39, %rd3, %rd38;
	ld.global.u32 	%r40, [%rd39];
	add.s64 	%rd40, %rd2, %rd38;
	ld.global.f32 	%f18, [%rd40];
	mul.wide.s32 	%rd41, %r40, 4;
	add.s64 	%rd42, %rd12, %rd41;
	ld.local.f32 	%f19, [%rd42+-4];
	add.f32 	%f20, %f18, %f19;
	st.local.f32 	[%rd42+-4], %f20;
	add.s32 	%r41, %r29, %r14;
	mul.wide.u32 	%rd43, %r41, 4;
	add.s64 	%rd44, %rd3, %rd43;
	ld.global.u32 	%r42, [%rd44];
	add.s64 	%rd45, %rd2, %rd43;
	ld.global.f32 	%f21, [%rd45];
	mul.wide.s32 	%rd46, %r42, 4;
	add.s64 	%rd47, %rd12, %rd46;
	ld.local.f32 	%f22, [%rd47+-4];
	add.f32 	%f23, %f21, %f22;
	st.local.f32 	[%rd47+-4], %f23;
	add.s32 	%r43, %r31, %r14;
	mul.wide.u32 	%rd48, %r43, 4;
	add.s64 	%rd49, %rd3, %rd48;
	ld.global.u32 	%r44, [%rd49];
	add.s64 	%rd50, %rd2, %rd48;
	ld.global.f32 	%f24, [%rd50];
	mul.wide.s32 	%rd51, %r44, 4;
	add.s64 	%rd52, %rd12, %rd51;
	ld.local.f32 	%f25, [%rd52+-4];
	add.f32 	%f26, %f24, %f25;
	st.local.f32 	[%rd52+-4], %f26;
	add.s32 	%r45, %r43, 1;
	mul.wide.u32 	%rd53, %r45, 4;
	add.s64 	%rd54, %rd3, %rd53;
	ld.global.u32 	%r46, [%rd54];
	add.s64 	%rd55, %rd2, %rd53;
	ld.global.f32 	%f27, [%rd55];
	mul.wide.s32 	%rd56, %r46, 4;
	add.s64 	%rd57, %rd12, %rd56;
	ld.local.f32 	%f28, [%rd57+-4];
	add.f32 	%f29, %f27, %f28;
	st.local.f32 	[%rd57+-4], %f29;
	add.s32 	%r47, %r43, 2;
	mul.wide.u32 	%rd58, %r47, 4;
	add.s64 	%rd59, %rd3, %rd58;
	ld.global.u32 	%r48, [%rd59];
	add.s64 	%rd60, %rd2, %rd58;
	ld.global.f32 	%f30, [%rd60];
	mul.wide.s32 	%rd61, %r48, 4;
	add.s64 	%rd62, %rd12, %rd61;
	ld.local.f32 	%f31, [%rd62+-4];
	add.f32 	%f32, %f30, %f31;
	st.local.f32 	[%rd62+-4], %f32;
	add.s32 	%r49, %r43, 3;
	mul.wide.u32 	%rd63, %r49, 4;
	add.s64 	%rd64, %rd3, %rd63;
	ld.global.u32 	%r50, [%rd64];
	add.s64 	%rd65, %rd2, %rd63;
	ld.global.f32 	%f33, [%rd65];
	mul.wide.s32 	%rd66, %r50, 4;
	add.s64 	%rd67, %rd12, %rd66;
	ld.local.f32 	%f34, [%rd67+-4];
	add.f32 	%f35, %f33, %f34;
	st.local.f32 	[%rd67+-4], %f35;
	add.s32 	%r51, %r43, 4;
	mul.wide.u32 	%rd68, %r51, 4;
	add.s64 	%rd69, %rd3, %rd68;
	ld.global.u32 	%r52, [%rd69];
	add.s64 	%rd70, %rd2, %rd68;
	ld.global.f32 	%f36, [%rd70];
	mul.wide.s32 	%rd71, %r52, 4;
	add.s64 	%rd72, %rd12, %rd71;
	ld.local.f32 	%f37, [%rd72+-4];
	add.f32 	%f38, %f36, %f37;
	st.local.f32 	[%rd72+-4], %f38;
	add.s32 	%r53, %r41, %r14;
	mul.wide.u32 	%rd73, %r53, 4;
	add.s64 	%rd74, %rd3, %rd73;
	ld.global.u32 	%r54, [%rd74];
	add.s64 	%rd75, %rd2, %rd73;
	ld.global.f32 	%f39, [%rd75];
	mul.wide.s32 	%rd76, %r54, 4;
	add.s64 	%rd77, %rd12, %rd76;
	ld.local.f32 	%f40, [%rd77+-4];
	add.f32 	%f41, %f39, %f40;
	st.local.f32 	[%rd77+-4], %f41;
	add.s32 	%r55, %r43, %r14;
	mul.wide.u32 	%rd78, %r55, 4;
	add.s64 	%rd79, %rd3, %rd78;
	ld.global.u32 	%r56, [%rd79];
	add.s64 	%rd80, %rd2, %rd78;
	ld.global.f32 	%f42, [%rd80];
	mul.wide.s32 	%rd81, %r56, 4;
	add.s64 	%rd82, %rd12, %rd81;
	ld.local.f32 	%f43, [%rd82+-4];
	add.f32 	%f44, %f42, %f43;
	st.local.f32 	[%rd82+-4], %f44;
	add.s32 	%r57, %r55, 1;
	mul.wide.u32 	%rd83, %r57, 4;
	add.s64 	%rd84, %rd3, %rd83;
	ld.global.u32 	%r58, [%rd84];
	add.s64 	%rd85, %rd2, %rd83;
	ld.global.f32 	%f45, [%rd85];
	mul.wide.s32 	%rd86, %r58, 4;
	add.s64 	%rd87, %rd12, %rd86;
	ld.local.f32 	%f46, [%rd87+-4];
	add.f32 	%f47, %f45, %f46;
	st.local.f32 	[%rd87+-4], %f47;
	add.s32 	%r59, %r55, 2;
	mul.wide.u32 	%rd88, %r59, 4;
	add.s64 	%rd89, %rd3, %rd88;
	ld.global.u32 	%r60, [%rd89];
	add.s64 	%rd90, %rd2, %rd88;
	ld.global.f32 	%f48, [%rd90];
	mul.wide.s32 	%rd91, %r60, 4;
	add.s64 	%rd92, %rd12, %rd91;
	ld.local.f32 	%f49, [%rd92+-4];
	add.f32 	%f50, %f48, %f49;
	st.local.f32 	[%rd92+-4], %f50;
	add.s32 	%r61, %r55, 3;
	mul.wide.u32 	%rd93, %r61, 4;
	add.s64 	%rd94, %rd3, %rd93;
	ld.global.u32 	%r62, [%rd94];
	add.s64 	%rd95, %rd2, %rd93;
	ld.global.f32 	%f51, [%rd95];
	mul.wide.s32 	%rd96, %r62, 4;
	add.s64 	%rd97, %rd12, %rd96;
	ld.local.f32 	%f52, [%rd97+-4];
	add.f32 	%f53, %f51, %f52;
	st.local.f32 	[%rd97+-4], %f53;
	add.s32 	%r63, %r55, 4;
	mul.wide.u32 	%rd98, %r63, 4;
	add.s64 	%rd99, %rd3, %rd98;
	ld.global.u32 	%r64, [%rd99];
	add.s64 	%rd100, %rd2, %rd98;
	ld.global.f32 	%f54, [%rd100];
	mul.wide.s32 	%rd101, %r64, 4;
	add.s64 	%rd102, %rd12, %rd101;
	ld.local.f32 	%f55, [%rd102+-4];
	add.f32 	%f56, %f54, %f55;
	st.local.f32 	[%rd102+-4], %f56;
	add.s32 	%r65, %r53, %r14;
	mul.wide.u32 	%rd103, %r65, 4;
	add.s64 	%rd104, %rd3, %rd103;
	ld.global.u32 	%r66, [%rd104];
	add.s64 	%rd105, %rd2, %rd103;
	ld.global.f32 	%f57, [%rd105];
	mul.wide.s32 	%rd106, %r66, 4;
	add.s64 	%rd107, %rd12, %rd106;
	ld.local.f32 	%f58, [%rd107+-4];
	add.f32 	%f59, %f57, %f58;
	st.local.f32 	[%rd107+-4], %f59;
	add.s32 	%r67, %r55, %r14;
	mul.wide.u32 	%rd108, %r67, 4;
	add.s64 	%rd109, %rd3, %rd108;
	ld.global.u32 	%r68, [%rd109];
	add.s64 	%rd110, %rd2, %rd108;
	ld.global.f32 	%f60, [%rd110];
	mul.wide.s32 	%rd111, %r68, 4;
	add.s64 	%rd112, %rd12, %rd111;
	ld.local.f32 	%f61, [%rd112+-4];
	add.f32 	%f62, %f60, %f61;
	st.local.f32 	[%rd112+-4], %f62;
	add.s32 	%r69, %r67, 1;
	mul.wide.u32 	%rd113, %r69, 4;
	add.s64 	%rd114, %rd3, %rd113;
	ld.global.u32 	%r70, [%rd114];
	add.s64 	%rd115, %rd2, %rd113;
	ld.global.f32 	%f63, [%rd115];
	mul.wide.s32 	%rd116, %r70, 4;
	add.s64 	%rd117, %rd12, %rd116;
	ld.local.f32 	%f64, [%rd117+-4];
	add.f32 	%f65, %f63, %f64;
	st.local.f32 	[%rd117+-4], %f65;
	add.s32 	%r71, %r67, 2;
	mul.wide.u32 	%rd118, %r71, 4;
	add.s64 	%rd119, %rd3, %rd118;
	ld.global.u32 	%r72, [%rd119];
	add.s64 	%rd120, %rd2, %rd118;
	ld.global.f32 	%f66, [%rd120];
	mul.wide.s32 	%rd121, %r72, 4;
	add.s64 	%rd122, %rd12, %rd121;
	ld.local.f32 	%f67, [%rd122+-4];
	add.f32 	%f68, %f66, %f67;
	st.local.f32 	[%rd122+-4], %f68;
	add.s32 	%r73, %r67, 3;
	mul.wide.u32 	%rd123, %r73, 4;
	add.s64 	%rd124, %rd3, %rd123;
	ld.global.u32 	%r74, [%rd124];
	add.s64 	%rd125, %rd2, %rd123;
	ld.global.f32 	%f69, [%rd125];
	mul.wide.s32 	%rd126, %r74, 4;
	add.s64 	%rd127, %rd12, %rd126;
	ld.local.f32 	%f70, [%rd127+-4];
	add.f32 	%f71, %f69, %f70;
	st.local.f32 	[%rd127+-4], %f71;
	add.s32 	%r75, %r67, 4;
	mul.wide.u32 	%rd128, %r75, 4;
	add.s64 	%rd129, %rd3, %rd128;
	ld.global.u32 	%r76, [%rd129];
	add.s64 	%rd130, %rd2, %rd128;
	ld.global.f32 	%f72, [%rd130];
	mul.wide.s32 	%rd131, %r76, 4;
	add.s64 	%rd132, %rd12, %rd131;
	ld.local.f32 	%f73, [%rd132+-4];
	add.f32 	%f74, %f72, %f73;
	st.local.f32 	[%rd132+-4], %f74;
	add.s32 	%r77, %r65, %r14;
	mul.wide.u32 	%rd133, %r77, 4;
	add.s64 	%rd134, %rd3, %rd133;
	ld.global.u32 	%r78, [%rd134];
	add.s64 	%rd135, %rd2, %rd133;
	ld.global.f32 	%f75, [%rd135];
	mul.wide.s32 	%rd136, %r78, 4;
	add.s64 	%rd137, %rd12, %rd136;
	ld.local.f32 	%f76, [%rd137+-4];
	add.f32 	%f77, %f75, %f76;
	st.local.f32 	[%rd137+-4], %f77;
	add.s32 	%r79, %r67, %r14;
	mul.wide.u32 	%rd138, %r79, 4;
	add.s64 	%rd139, %rd3, %rd138;
	ld.global.u32 	%r80, [%rd139];
	add.s64 	%rd140, %rd2, %rd138;
	ld.global.f32 	%f78, [%rd140];
	mul.wide.s32 	%rd141, %r80, 4;
	add.s64 	%rd142, %rd12, %rd141;
	ld.local.f32 	%f79, [%rd142+-4];
	add.f32 	%f80, %f78, %f79;
	st.local.f32 	[%rd142+-4], %f80;
	add.s32 	%r81, %r79, 1;
	mul.wide.u32 	%rd143, %r81, 4;
	add.s64 	%rd144, %rd3, %rd143;
	ld.global.u32 	%r82, [%rd144];
	add.s64 	%rd145, %rd2, %rd143;
	ld.global.f32 	%f81, [%rd145];
	mul.wide.s32 	%rd146, %r82, 4;
	add.s64 	%rd147, %rd12, %rd146;
	ld.local.f32 	%f82, [%rd147+-4];
	add.f32 	%f83, %f81, %f82;
	st.local.f32 	[%rd147+-4], %f83;
	add.s32 	%r83, %r79, 2;
	mul.wide.u32 	%rd148, %r83, 4;
	add.s64 	%rd149, %rd3, %rd148;
	ld.global.u32 	%r84, [%rd149];
	add.s64 	%rd150, %rd2, %rd148;
	ld.global.f32 	%f84, [%rd150];
	mul.wide.s32 	%rd151, %r84, 4;
	add.s64 	%rd152, %rd12, %rd151;
	ld.local.f32 	%f85, [%rd152+-4];
	add.f32 	%f86, %f84, %f85;
	st.local.f32 	[%rd152+-4], %f86;
	add.s32 	%r85, %r79, 3;
	mul.wide.u32 	%rd153, %r85, 4;
	add.s64 	%rd154, %rd3, %rd153;
	ld.global.u32 	%r86, [%rd154];
	add.s64 	%rd155, %rd2, %rd153;
	ld.global.f32 	%f87, [%rd155];
	mul.wide.s32 	%rd156, %r86, 4;
	add.s64 	%rd157, %rd12, %rd156;
	ld.local.f32 	%f88, [%rd157+-4];
	add.f32 	%f89, %f87, %f88;
	st.local.f32 	[%rd157+-4], %f89;
	add.s32 	%r87, %r79, 4;
	mul.wide.u32 	%rd158, %r87, 4;
	add.s64 	%rd159, %rd3, %rd158;
	ld.global.u32 	%r88, [%rd159];
	add.s64 	%rd160, %rd2, %rd158;
	ld.global.f32 	%f90, [%rd160];
	mul.wide.s32 	%rd161, %r88, 4;
	add.s64 	%rd162, %rd12, %rd161;
	ld.local.f32 	%f91, [%rd162+-4];
	add.f32 	%f92, %f90, %f91;
	st.local.f32 	[%rd162+-4], %f92;
	add.s32 	%r89, %r77, %r14;
	mul.wide.u32 	%rd163, %r89, 4;
	add.s64 	%rd164, %rd3, %rd163;
	ld.global.u32 	%r90, [%rd164];
	add.s64 	%rd165, %rd2, %rd163;
	ld.global.f32 	%f93, [%rd165];
	mul.wide.s32 	%rd166, %r90, 4;
	add.s64 	%rd167, %rd12, %rd166;
	ld.local.f32 	%f94, [%rd167+-4];
	add.f32 	%f95, %f93, %f94;
	st.local.f32 	[%rd167+-4], %f95;
	add.s32 	%r91, %r79, %r14;
	mul.wide.u32 	%rd168, %r91, 4;
	add.s64 	%rd169, %rd3, %rd168;
	ld.global.u32 	%r92, [%rd169];
	add.s64 	%rd170, %rd2, %rd168;
	ld.global.f32 	%f96, [%rd170];
	mul.wide.s32 	%rd171, %r92, 4;
	add.s64 	%rd172, %rd12, %rd171;
	ld.local.f32 	%f97, [%rd172+-4];
	add.f32 	%f98, %f96, %f97;
	st.local.f32 	[%rd172+-4], %f98;
	add.s32 	%r93, %r91, 1;
	mul.wide.u32 	%rd173, %r93, 4;
	add.s64 	%rd174, %rd3, %rd173;
	ld.global.u32 	%r94, [%rd174];
	add.s64 	%rd175, %rd2, %rd173;
	ld.global.f32 	%f99, [%rd175];
	mul.wide.s32 	%rd176, %r94, 4;
	add.s64 	%rd177, %rd12, %rd176;
	ld.local.f32 	%f100, [%rd177+-4];
	add.f32 	%f101, %f99, %f100;
	st.local.f32 	[%rd177+-4], %f101;
	add.s32 	%r95, %r91, 2;
	mul.wide.u32 	%rd178, %r95, 4;
	add.s64 	%rd179, %rd3, %rd178;
	ld.global.u32 	%r96, [%rd179];
	add.s64 	%rd180, %rd2, %rd178;
	ld.global.f32 	%f102, [%rd180];
	mul.wide.s32 	%rd181, %r96, 4;
	add.s64 	%rd182, %rd12, %rd181;
	ld.local.f32 	%f103, [%rd182+-4];
	add.f32 	%f104, %f102, %f103;
	st.local.f32 	[%rd182+-4], %f104;
	add.s32 	%r97, %r91, 3;
	mul.wide.u32 	%rd183, %r97, 4;
	add.s64 	%rd184, %rd3, %rd183;
	ld.global.u32 	%r98, [%rd184];
	add.s64 	%rd185, %rd2, %rd183;
	ld.global.f32 	%f105, [%rd185];
	mul.wide.s32 	%rd186, %r98, 4;
	add.s64 	%rd187, %rd12, %rd186;
	ld.local.f32 	%f106, [%rd187+-4];
	add.f32 	%f107, %f105, %f106;
	st.local.f32 	[%rd187+-4], %f107;
	add.s32 	%r99, %r91, 4;
	mul.wide.u32 	%rd188, %r99, 4;
	add.s64 	%rd189, %rd3, %rd188;
	ld.global.u32 	%r100, [%rd189];
	add.s64 	%rd190, %rd2, %rd188;
	ld.global.f32 	%f108, [%rd190];
	mul.wide.s32 	%rd191, %r100, 4;
	add.s64 	%rd192, %rd12, %rd191;
	ld.local.f32 	%f109, [%rd192+-4];
	add.f32 	%f110, %f108, %f109;
	st.local.f32 	[%rd192+-4], %f110;
	add.s64 	%rd193, %rd12, 36;
	add.s32 	%r101, %r29, 6;
	mul.wide.u32 	%rd194, %r101, 4;
	add.s64 	%rd195, %rd3, %rd194;
	ld.global.u32 	%r102, [%rd195];
	add.s64 	%rd196, %rd2, %rd194;
	ld.global.f32 	%f111, [%rd196];
	mul.wide.s32 	%rd197, %r102, 4;
	add.s64 	%rd198, %rd193, %rd197;
	ld.local.f32 	%f112, [%rd198+-4];
	add.f32 	%f113, %f111, %f112;
	st.local.f32 	[%rd198+-4], %f113;
	add.s32 	%r103, %r29, 7;
	mul.wide.u32 	%rd199, %r103, 4;
	add.s64 	%rd200, %rd3, %rd199;
	ld.global.u32 	%r104, [%rd200];
	add.s64 	%rd201, %rd2, %rd199;
	ld.global.f32 	%f114, [%rd201];
	mul.wide.s32 	%rd202, %r104, 4;
	add.s64 	%rd203, %rd193, %rd202;
	ld.local.f32 	%f115, [%rd203+-4];
	add.f32 	%f116, %f114, %f115;
	st.local.f32 	[%rd203+-4], %f116;
	add.s32 	%r105, %r29, 8;
	mul.wide.u32 	%rd204, %r105, 4;
	add.s64 	%rd205, %rd3, %rd204;
	ld.global.u32 	%r106, [%rd205];
	add.s64 	%rd206, %rd2, %rd204;
	ld.global.f32 	%f117, [%rd206];
	mul.wide.s32 	%rd207, %r106, 4;
	add.s64 	%rd208, %rd193, %rd207;
	ld.local.f32 	%f118, [%rd208+-4];
	add.f32 	%f119, %f117, %f118;
	st.local.f32 	[%rd208+-4], %f119;
	add.s32 	%r107, %r29, 9;
	mul.wide.u32 	%rd209, %r107, 4;
	add.s64 	%rd210, %rd3, %rd209;
	ld.global.u32 	%r108, [%rd210];
	add.s64 	%rd211, %rd2, %rd209;
	ld.global.f32 	%f120, [%rd211];
	mul.wide.s32 	%rd212, %r108, 4;
	add.s64 	%rd213, %rd193, %rd212;
	ld.local.f32 	%f121, [%rd213+-4];
	add.f32 	%f122, %f120, %f121;
	st.local.f32 	[%rd213+-4], %f122;
	add.s32 	%r109, %r29, 10;
	mul.wide.u32 	%rd214, %r109, 4;
	add.s64 	%rd215, %rd3, %rd214;
	ld.global.u32 	%r110, [%rd215];
	add.s64 	%rd216, %rd2, %rd214;
	ld.global.f32 	%f123, [%rd216];
	mul.wide.s32 	%rd217, %r110, 4;
	add.s64 	%rd218, %rd193, %rd217;
	ld.local.f32 	%f124, [%rd218+-4];
	add.f32 	%f125, %f123, %f124;
	st.local.f32 	[%rd218+-4], %f125;
	add.s32 	%r111, %r29, 11;
	mul.wide.u32 	%rd219, %r111, 4;
	add.s64 	%rd220, %rd3, %rd219;
	ld.global.u32 	%r112, [%rd220];
	add.s64 	%rd221, %rd2, %rd219;
	ld.global.f32 	%f126, [%rd221];
	mul.wide.s32 	%rd222, %r112, 4;
	add.s64 	%rd223, %rd193, %rd222;
	ld.local.f32 	%f127, [%rd223+-4];
	add.f32 	%f128, %f126, %f127;
	st.local.f32 	[%rd223+-4], %f128;
	add.s32 	%r113, %r41, 6;
	mul.wide.u32 	%rd224, %r113, 4;
	add.s64 	%rd225, %rd3, %rd224;
	ld.global.u32 	%r114, [%rd225];
	add.s64 	%rd226, %rd2, %rd224;
	ld.global.f32 	%f129, [%rd226];
	mul.wide.s32 	%rd227, %r114, 4;
	add.s64 	%rd228, %rd193, %rd227;
	ld.local.f32 	%f130, [%rd228+-4];
	add.f32 	%f131, %f129, %f130;
	st.local.f32 	[%rd228+-4], %f131;
	add.s32 	%r115, %r43, 6;
	mul.wide.u32 	%rd229, %r115, 4;
	add.s64 	%rd230, %rd3, %rd229;
	ld.global.u32 	%r116, [%rd230];
	add.s64 	%rd231, %rd2, %rd229;
	ld.global.f32 	%f132, [%rd231];
	mul.wide.s32 	%rd232, %r116, 4;
	add.s64 	%rd233, %rd193, %rd232;
	ld.local.f32 	%f133, [%rd233+-4];
	add.f32 	%f134, %f132, %f133;
	st.local.f32 	[%rd233+-4], %f134;
	add.s32 	%r117, %r43, 7;
	mul.wide.u32 	%rd234, %r117, 4;
	add.s64 	%rd235, %rd3, %rd234;
	ld.global.u32 	%r118, [%rd235];
	add.s64 	%rd236, %rd2, %rd234;
	ld.global.f32 	%f135, [%rd236];
	mul.wide.s32 	%rd237, %r118, 4;
	add.s64 	%rd238, %rd193, %rd237;
	ld.local.f32 	%f136, [%rd238+-4];
	add.f32 	%f137, %f135, %f136;
	st.local.f32 	[%rd238+-4], %f137;
	add.s32 	%r119, %r43, 8;
	mul.wide.u32 	%rd239, %r119, 4;
	add.s64 	%rd240, %rd3, %rd239;
	ld.global.u32 	%r120, [%rd240];
	add.s64 	%rd241, %rd2, %rd239;
	ld.global.f32 	%f138, [%rd241];
	mul.wide.s32 	%rd242, %r120, 4;
	add.s64 	%rd243, %rd193, %rd242;
	ld.local.f32 	%f139, [%rd243+-4];
	add.f32 	%f140, %f138, %f139;
	st.local.f32 	[%rd243+-4], %f140;
	add.s32 	%r121, %r43, 9;
	mul.wide.u32 	%rd244, %r121, 4;
	add.s64 	%rd245, %rd3, %rd244;
	ld.global.u32 	%r122, [%rd245];
	add.s64 	%rd246, %rd2, %rd244;
	ld.global.f32 	%f141, [%rd246];
	mul.wide.s32 	%rd247, %r122, 4;
	add.s64 	%rd248, %rd193, %rd247;
	ld.local.f32 	%f142, [%rd248+-4];
	add.f32 	%f143, %f141, %f142;
	st.local.f32 	[%rd248+-4], %f143;
	add.s32 	%r123, %r43, 10;
	mul.wide.u32 	%rd249, %r123, 4;
	add.s64 	%rd250, %rd3, %rd249;
	ld.global.u32 	%r124, [%rd250];
	add.s64 	%rd251, %rd2, %rd249;
	ld.global.f32 	%f144, [%rd251];
	mul.wide.s32 	%rd252, %r124, 4;
	add.s64 	%rd253, %rd193, %rd252;
	ld.local.f32 	%f145, [%rd253+-4];
	add.f32 	%f146, %f144, %f145;
	st.local.f32 	[%rd253+-4], %f146;
	add.s32 	%r125, %r53, 6;
	mul.wide.u32 	%rd254, %r125, 4;
	add.s64 	%rd255, %rd3, %rd254;
	ld.global.u32 	%r126, [%rd255];
	add.s64 	%rd256, %rd2, %rd254;
	ld.global.f32 	%f147, [%rd256];
	mul.wide.s32 	%rd257, %r126, 4;
	add.s64 	%rd258, %rd193, %rd257;
	ld.local.f32 	%f148, [%rd258+-4];
	add.f32 	%f149, %f147, %f148;
	st.local.f32 	[%rd258+-4], %f149;
	add.s32 	%r127, %r55, 6;
	mul.wide.u32 	%rd259, %r127, 4;
	add.s64 	%rd260, %rd3, %rd259;
	ld.global.u32 	%r128, [%rd260];
	add.s64 	%rd261, %rd2, %rd259;
	ld.global.f32 	%f150, [%rd261];
	mul.wide.s32 	%rd262, %r128, 4;
	add.s64 	%rd263, %rd193, %rd262;
	ld.local.f32 	%f151, [%rd263+-4];
	add.f32 	%f152, %f150, %f151;
	st.local.f32 	[%rd263+-4], %f152;
	add.s32 	%r129, %r55, 7;
	mul.wide.u32 	%rd264, %r129, 4;
	add.s64 	%rd265, %rd3, %rd264;
	ld.global.u32 	%r130, [%rd265];
	add.s64 	%rd266, %rd2, %rd264;
	ld.global.f32 	%f153, [%rd266];
	mul.wide.s32 	%rd267, %r130, 4;
	add.s64 	%rd268, %rd193, %rd267;
	ld.local.f32 	%f154, [%rd268+-4];
	add.f32 	%f155, %f153, %f154;
	st.local.f32 	[%rd268+-4], %f155;
	add.s32 	%r131, %r55, 8;
	mul.wide.u32 	%rd269, %r131, 4;
	add.s64 	%rd270, %rd3, %rd269;
	ld.global.u32 	%r132, [%rd270];
	add.s64 	%rd271, %rd2, %rd269;
	ld.global.f32 	%f156, [%rd271];
	mul.wide.s32 	%rd272, %r132, 4;
	add.s64 	%rd273, %rd193, %rd272;
	ld.local.f32 	%f157, [%rd273+-4];
	add.f32 	%f158, %f156, %f157;
	st.local.f32 	[%rd273+-4], %f158;
	add.s32 	%r133, %r55, 9;
	mul.wide.u32 	%rd274, %r133, 4;
	add.s64 	%rd275, %rd3, %rd274;
	ld.global.u32 	%r134, [%rd275];
	add.s64 	%rd276, %rd2, %rd274;
	ld.global.f32 	%f159, [%rd276];
	mul.wide.s32 	%rd277, %r134, 4;
	add.s64 	%rd278, %rd193, %rd277;
	ld.local.f32 	%f160, [%rd278+-4];
	add.f32 	%f161, %f159, %f160;
	st.local.f32 	[%rd278+-4], %f161;
	add.s32 	%r135, %r55, 10;
	mul.wide.u32 	%rd279, %r135, 4;
	add.s64 	%rd280, %rd3, %rd279;
	ld.global.u32 	%r136, [%rd280];
	add.s64 	%rd281, %rd2, %rd279;
	ld.global.f32 	%f162, [%rd281];
	mul.wide.s32 	%rd282, %r136, 4;
	add.s64 	%rd283, %rd193, %rd282;
	ld.local.f32 	%f163, [%rd283+-4];
	add.f32 	%f164, %f162, %f163;
	st.local.f32 	[%rd283+-4], %f164;
	add.s32 	%r137, %r65, 6;
	mul.wide.u32 	%rd284, %r137, 4;
	add.s64 	%rd285, %rd3, %rd284;
	ld.global.u32 	%r138, [%rd285];
	add.s64 	%rd286, %rd2, %rd284;
	ld.global.f32 	%f165, [%rd286];
	mul.wide.s32 	%rd287, %r138, 4;
	add.s64 	%rd288, %rd193, %rd287;
	ld.local.f32 	%f166, [%rd288+-4];
	add.f32 	%f167, %f165, %f166;
	st.local.f32 	[%rd288+-4], %f167;
	add.s32 	%r139, %r67, 6;
	mul.wide.u32 	%rd289, %r139, 4;
	add.s64 	%rd290, %rd3, %rd289;
	ld.global.u32 	%r140, [%rd290];
	add.s64 	%rd291, %rd2, %rd289;
	ld.global.f32 	%f168, [%rd291];
	mul.wide.s32 	%rd292, %r140, 4;
	add.s64 	%rd293, %rd193, %rd292;
	ld.local.f32 	%f169, [%rd293+-4];
	add.f32 	%f170, %f168, %f169;
	st.local.f32 	[%rd293+-4], %f170;
	add.s32 	%r141, %r67, 7;
	mul.wide.u32 	%rd294, %r141, 4;
	add.s64 	%rd295, %rd3, %rd294;
	ld.global.u32 	%r142, [%rd295];
	add.s64 	%rd296, %rd2, %rd294;
	ld.global.f32 	%f171, [%rd296];
	mul.wide.s32 	%rd297, %r142, 4;
	add.s64 	%rd298, %rd193, %rd297;
	ld.local.f32 	%f172, [%rd298+-4];
	add.f32 	%f173, %f171, %f172;
	st.local.f32 	[%rd298+-4], %f173;
	add.s32 	%r143, %r67, 8;
	mul.wide.u32 	%rd299, %r143, 4;
	add.s64 	%rd300, %rd3, %rd299;
	ld.global.u32 	%r144, [%rd300];
	add.s64 	%rd301, %rd2, %rd299;
	ld.global.f32 	%f174, [%rd301];
	mul.wide.s32 	%rd302, %r144, 4;
	add.s64 	%rd303, %rd193, %rd302;
	ld.local.f32 	%f175, [%rd303+-4];
	add.f32 	%f176, %f174, %f175;
	st.local.f32 	[%rd303+-4], %f176;
	add.s32 	%r145, %r67, 9;
	mul.wide.u32 	%rd304, %r145, 4;
	add.s64 	%rd305, %rd3, %rd304;
	ld.global.u32 	%r146, [%rd305];
	add.s64 	%rd306, %rd2, %rd304;
	ld.global.f32 	%f177, [%rd306];
	mul.wide.s32 	%rd307, %r146, 4;
	add.s64 	%rd308, %rd193, %rd307;
	ld.local.f32 	%f178, [%rd308+-4];
	add.f32 	%f179, %f177, %f178;
	st.local.f32 	[%rd308+-4], %f179;
	add.s32 	%r147, %r67, 10;
	mul.wide.u32 	%rd309, %r147, 4;
	add.s64 	%rd310, %rd3, %rd309;
	ld.global.u32 	%r148, [%rd310];
	add.s64 	%rd311, %rd2, %rd309;
	ld.global.f32 	%f180, [%rd311];
	mul.wide.s32 	%rd312, %r148, 4;
	add.s64 	%rd313, %rd193, %rd312;
	ld.local.f32 	%f181, [%rd313+-4];
	add.f32 	%f182, %f180, %f181;
	st.local.f32 	[%rd313+-4], %f182;
	add.s32 	%r149, %r77, 6;
	mul.wide.u32 	%rd314, %r149, 4;
	add.s64 	%rd315, %rd3, %rd314;
	ld.global.u32 	%r150, [%rd315];
	add.s64 	%rd316, %rd2, %rd314;
	ld.global.f32 	%f183, [%rd316];
	mul.wide.s32 	%rd317, %r150, 4;
	add.s64 	%rd318, %rd193, %rd317;
	ld.local.f32 	%f184, [%rd318+-4];
	add.f32 	%f185, %f183, %f184;
	st.local.f32 	[%rd318+-4], %f185;
	add.s32 	%r151, %r79, 6;
	mul.wide.u32 	%rd319, %r151, 4;
	add.s64 	%rd320, %rd3, %rd319;
	ld.global.u32 	%r152, [%rd320];
	add.s64 	%rd321, %rd2, %rd319;
	ld.global.f32 	%f186, [%rd321];
	mul.wide.s32 	%rd322, %r152, 4;
	add.s64 	%rd323, %rd193, %rd322;
	ld.local.f32 	%f187, [%rd323+-4];
	add.f32 	%f188, %f186, %f187;
	st.local.f32 	[%rd323+-4], %f188;
	add.s32 	%r153, %r79, 7;
	mul.wide.u32 	%rd324, %r153, 4;
	add.s64 	%rd325, %rd3, %rd324;
	ld.global.u32 	%r154, [%rd325];
	add.s64 	%rd326, %rd2, %rd324;
	ld.global.f32 	%f189, [%rd326];
	mul.wide.s32 	%rd327, %r154, 4;
	add.s64 	%rd328, %rd193, %rd327;
	ld.local.f32 	%f190, [%rd328+-4];
	add.f32 	%f191, %f189, %f190;
	st.local.f32 	[%rd328+-4], %f191;
	add.s32 	%r155, %r79, 8;
	mul.wide.u32 	%rd329, %r155, 4;
	add.s64 	%rd330, %rd3, %rd329;
	ld.global.u32 	%r156, [%rd330];
	add.s64 	%rd331, %rd2, %rd329;
	ld.global.f32 	%f192, [%rd331];
	mul.wide.s32 	%rd332, %r156, 4;
	add.s64 	%rd333, %rd193, %rd332;
	ld.local.f32 	%f193, [%rd333+-4];
	add.f32 	%f194, %f192, %f193;
	st.local.f32 	[%rd333+-4], %f194;
	add.s32 	%r157, %r79, 9;
	mul.wide.u32 	%rd334, %r157, 4;
	add.s64 	%rd335, %rd3, %rd334;
	ld.global.u32 	%r158, [%rd335];
	add.s64 	%rd336, %rd2, %rd334;
	ld.global.f32 	%f195, [%rd336];
	mul.wide.s32 	%rd337, %r158, 4;
	add.s64 	%rd338, %rd193, %rd337;
	ld.local.f32 	%f196, [%rd338+-4];
	add.f32 	%f197, %f195, %f196;
	st.local.f32 	[%rd338+-4], %f197;
	add.s32 	%r159, %r79, 10;
	mul.wide.u32 	%rd339, %r159, 4;
	add.s64 	%rd340, %rd3, %rd339;
	ld.global.u32 	%r160, [%rd340];
	add.s64 	%rd341, %rd2, %rd339;
	ld.global.f32 	%f198, [%rd341];
	mul.wide.s32 	%rd342, %r160, 4;
	add.s64 	%rd343, %rd193, %rd342;
	ld.local.f32 	%f199, [%rd343+-4];
	add.f32 	%f200, %f198, %f199;
	st.local.f32 	[%rd343+-4], %f200;
	add.s32 	%r161, %r89, 6;
	mul.wide.u32 	%rd344, %r161, 4;
	add.s64 	%rd345, %rd3, %rd344;
	ld.global.u32 	%r162, [%rd345];
	add.s64 	%rd346, %rd2, %rd344;
	ld.global.f32 	%f201, [%rd346];
	mul.wide.s32 	%rd347, %r162, 4;
	add.s64 	%rd348, %rd193, %rd347;
	ld.local.f32 	%f202, [%rd348+-4];
	add.f32 	%f203, %f201, %f202;
	st.local.f32 	[%rd348+-4], %f203;
	add.s32 	%r163, %r91, 6;
	mul.wide.u32 	%rd349, %r163, 4;
	add.s64 	%rd350, %rd3, %rd349;
	ld.global.u32 	%r164, [%rd350];
	add.s64 	%rd351, %rd2, %rd349;
	ld.global.f32 	%f204, [%rd351];
	mul.wide.s32 	%rd352, %r164, 4;
	add.s64 	%rd353, %rd193, %rd352;
	ld.local.f32 	%f205, [%rd353+-4];
	add.f32 	%f206, %f204, %f205;
	st.local.f32 	[%rd353+-4], %f206;
	add.s32 	%r165, %r91, 7;
	mul.wide.u32 	%rd354, %r165, 4;
	add.s64 	%rd355, %rd3, %rd354;
	ld.global.u32 	%r166, [%rd355];
	add.s64 	%rd356, %rd2, %rd354;
	ld.global.f32 	%f207, [%rd356];
	mul.wide.s32 	%rd357, %r166, 4;
	add.s64 	%rd358, %rd193, %rd357;
	ld.local.f32 	%f208, [%rd358+-4];
	add.f32 	%f209, %f207, %f208;
	st.local.f32 	[%rd358+-4], %f209;
	add.s32 	%r167, %r91, 8;
	mul.wide.u32 	%rd359, %r167, 4;
	add.s64 	%rd360, %rd3, %rd359;
	ld.global.u32 	%r168, [%rd360];
	add.s64 	%rd361, %rd2, %rd359;
	ld.global.f32 	%f210, [%rd361];
	mul.wide.s32 	%rd362, %r168, 4;
	add.s64 	%rd363, %rd193, %rd362;
	ld.local.f32 	%f211, [%rd363+-4];
	add.f32 	%f212, %f210, %f211;
	st.local.f32 	[%rd363+-4], %f212;
	add.s32 	%r169, %r91, 9;
	mul.wide.u32 	%rd364, %r169, 4;
	add.s64 	%rd365, %rd3, %rd364;
	ld.global.u32 	%r170, [%rd365];
	add.s64 	%rd366, %rd2, %rd364;
	ld.global.f32 	%f213, [%rd366];
	mul.wide.s32 	%rd367, %r170, 4;
	add.s64 	%rd368, %rd193, %rd367;
	ld.local.f32 	%f214, [%rd368+-4];
	add.f32 	%f215, %f213, %f214;
	st.local.f32 	[%rd368+-4], %f215;
	add.s32 	%r171, %r91, 10;
	mul.wide.u32 	%rd369, %r171, 4;
	add.s64 	%rd370, %rd3, %rd369;
	ld.global.u32 	%r172, [%rd370];
	add.s64 	%rd371, %rd2, %rd369;
	ld.global.f32 	%f216, [%rd371];
	mul.wide.s32 	%rd372, %r172, 4;
	add.s64 	%rd373, %rd193, %rd372;
	ld.local.f32 	%f217, [%rd373+-4];
	add.f32 	%f218, %f216, %f217;
	st.local.f32 	[%rd373+-4], %f218;
	add.s64 	%rd374, %rd12, 72;
	add.s32 	%r173, %r29, 12;
	mul.wide.u32 	%rd375, %r173, 4;
	add.s64 	%rd376, %rd3, %rd375;
	ld.global.u32 	%r174, [%rd376];
	add.s64 	%rd377, %rd2, %rd375;
	ld.global.f32 	%f219, [%rd377];
	mul.wide.s32 	%rd378, %r174, 4;
	add.s64 	%rd379, %rd374, %rd378;
	ld.local.f32 	%f220, [%rd379+-4];
	add.f32 	%f221, %f219, %f220;
	st.local.f32 	[%rd379+-4], %f221;
	add.s32 	%r175, %r29, 13;
	mul.wide.u32 	%rd380, %r175, 4;
	add.s64 	%rd381, %rd3, %rd380;
	ld.global.u32 	%r176, [%rd381];
	add.s64 	%rd382, %rd2, %rd380;
	ld.global.f32 	%f222, [%rd382];
	mul.wide.s32 	%rd383, %r176, 4;
	add.s64 	%rd384, %rd374, %rd383;
	ld.local.f32 	%f223, [%rd384+-4];
	add.f32 	%f224, %f222, %f223;
	st.local.f32 	[%rd384+-4], %f224;
	add.s32 	%r177, %r29, 14;
	mul.wide.u32 	%rd385, %r177, 4;
	add.s64 	%rd386, %rd3, %rd385;
	ld.global.u32 	%r178, [%rd386];
	add.s64 	%rd387, %rd2, %rd385;
	ld.global.f32 	%f225, [%rd387];
	mul.wide.s32 	%rd388, %r178, 4;
	add.s64 	%rd389, %rd374, %rd388;
	ld.local.f32 	%f226, [%rd389+-4];
	add.f32 	%f227, %f225, %f226;
	st.local.f32 	[%rd389+-4], %f227;
	add.s32 	%r179, %r29, 15;
	mul.wide.u32 	%rd390, %r179, 4;
	add.s64 	%rd391, %rd3, %rd390;
	ld.global.u32 	%r180, [%rd391];
	add.s64 	%rd392, %rd2, %rd390;
	ld.global.f32 	%f228, [%rd392];
	mul.wide.s32 	%rd393, %r180, 4;
	add.s64 	%rd394, %rd374, %rd393;
	ld.local.f32 	%f229, [%rd394+-4];
	add.f32 	%f230, %f228, %f229;
	st.local.f32 	[%rd394+-4], %f230;
	add.s32 	%r181, %r29, 16;
	mul.wide.u32 	%rd395, %r181, 4;
	add.s64 	%rd396, %rd3, %rd395;
	ld.global.u32 	%r182, [%rd396];
	add.s64 	%rd397, %rd2, %rd395;
	ld.global.f32 	%f231, [%rd397];
	mul.wide.s32 	%rd398, %r182, 4;
	add.s64 	%rd399, %rd374, %rd398;
	ld.local.f32 	%f232, [%rd399+-4];
	add.f32 	%f233, %f231, %f232;
	st.local.f32 	[%rd399+-4], %f233;
	add.s32 	%r183, %r29, 17;
	mul.wide.u32 	%rd400, %r183, 4;
	add.s64 	%rd401, %rd3, %rd400;
	ld.global.u32 	%r184, [%rd401];
	add.s64 	%rd402, %rd2, %rd400;
	ld.global.f32 	%f234, [%rd402];
	mul.wide.s32 	%rd403, %r184, 4;
	add.s64 	%rd404, %rd374, %rd403;
	ld.local.f32 	%f235, [%rd404+-4];
	add.f32 	%f236, %f234, %f235;
	st.local.f32 	[%rd404+-4], %f236;
	add.s32 	%r185, %r41, 12;
	mul.wide.u32 	%rd405, %r185, 4;
	add.s64 	%rd406, %rd3, %rd405;
	ld.global.u32 	%r186, [%rd406];
	add.s64 	%rd407, %rd2, %rd405;
	ld.global.f32 	%f237, [%rd407];
	mul.wide.s32 	%rd408, %r186, 4;
	add.s64 	%rd409, %rd374, %rd408;
	ld.local.f32 	%f238, [%rd409+-4];
	add.f32 	%f239, %f237, %f238;
	st.local.f32 	[%rd409+-4], %f239;
	add.s32 	%r187, %r43, 12;
	mul.wide.u32 	%rd410, %r187, 4;
	add.s64 	%rd411, %rd3, %rd410;
	ld.global.u32 	%r188, [%rd411];
	add.s64 	%rd412, %rd2, %rd410;
	ld.global.f32 	%f240, [%rd412];
	mul.wide.s32 	%rd413, %r188, 4;
	add.s64 	%rd414, %rd374, %rd413;
	ld.local.f32 	%f241, [%rd414+-4];
	add.f32 	%f242, %f240, %f241;
	st.local.f32 	[%rd414+-4], %f242;
	add.s32 	%r189, %r43, 13;
	mul.wide.u32 	%rd415, %r189, 4;
	add.s64 	%rd416, %rd3, %rd415;
	ld.global.u32 	%r190, [%rd416];
	add.s64 	%rd417, %rd2, %rd415;
	ld.global.f32 	%f243, [%rd417];
	mul.wide.s32 	%rd418, %r190, 4;
	add.s64 	%rd419, %rd374, %rd418;
	ld.local.f32 	%f244, [%rd419+-4];
	add.f32 	%f245, %f243, %f244;
	st.local.f32 	[%rd419+-4], %f245;
	add.s32 	%r191, %r43, 14;
	mul.wide.u32 	%rd420, %r191, 4;
	add.s64 	%rd421, %rd3, %rd420;
	ld.global.u32 	%r192, [%rd421];
	add.s64 	%rd422, %rd2, %rd420;
	ld.global.f32 	%f246, [%rd422];
	mul.wide.s32 	%rd423, %r192, 4;
	add.s64 	%rd424, %rd374, %rd423;
	ld.local.f32 	%f247, [%rd424+-4];
	add.f32 	%f248, %f246, %f247;
	st.local.f32 	[%rd424+-4], %f248;
	add.s32 	%r193, %r43, 15;
	mul.wide.u32 	%rd425, %r193, 4;
	add.s64 	%rd426, %rd3, %rd425;
	ld.global.u32 	%r194, [%rd426];
	add.s64 	%rd427, %rd2, %rd425;
	ld.global.f32 	%f249, [%rd427];
	mul.wide.s32 	%rd428, %r194, 4;
	add.s64 	%rd429, %rd374, %rd428;
	ld.local.f32 	%f250, [%rd429+-4];
	add.f32 	%f251, %f249, %f250;
	st.local.f32 	[%rd429+-4], %f251;
	add.s32 	%r195, %r43, 16;
	mul.wide.u32 	%rd430, %r195, 4;
	add.s64 	%rd431, %rd3, %rd430;
	ld.global.u32 	%r196, [%rd431];
	add.s64 	%rd432, %rd2, %rd430;
	ld.global.f32 	%f252, [%rd432];
	mul.wide.s32 	%rd433, %r196, 4;
	add.s64 	%rd434, %rd374, %rd433;
	ld.local.f32 	%f253, [%rd434+-4];
	add.f32 	%f254, %f252, %f253;
	st.local.f32 	[%rd434+-4], %f254;
	add.s32 	%r197, %r53, 12;
	mul.wide.u32 	%rd435, %r197, 4;
	add.s64 	%rd436, %rd3, %rd435;
	ld.global.u32 	%r198, [%rd436];
	add.s64 	%rd437, %rd2, %rd435;
	ld.global.f32 	%f255, [%rd437];
	mul.wide.s32 	%rd438, %r198, 4;
	add.s64 	%rd439, %rd374, %rd438;
	ld.local.f32 	%f256, [%rd439+-4];
	add.f32 	%f257, %f255, %f256;
	st.local.f32 	[%rd439+-4], %f257;
	add.s32 	%r199, %r55, 12;
	mul.wide.u32 	%rd440, %r199, 4;
	add.s64 	%rd441, %rd3, %rd440;
	ld.global.u32 	%r200, [%rd441];
	add.s64 	%rd442, %rd2, %rd440;
	ld.global.f32 	%f258, [%rd442];
	mul.wide.s32 	%rd443, %r200, 4;
	add.s64 	%rd444, %rd374, %rd443;
	ld.local.f32 	%f259, [%rd444+-4];
	add.f32 	%f260, %f258, %f259;
	st.local.f32 	[%rd444+-4], %f260;
	add.s32 	%r201, %r55, 13;
	mul.wide.u32 	%rd445, %r201, 4;
	add.s64 	%rd446, %rd3, %rd445;
	ld.global.u32 	%r202, [%rd446];
	add.s64 	%rd447, %rd2, %rd445;
	ld.global.f32 	%f261, [%rd447];
	mul.wide.s32 	%rd448, %r202, 4;
	add.s64 	%rd449, %rd374, %rd448;
	ld.local.f32 	%f262, [%rd449+-4];
	add.f32 	%f263, %f261, %f262;
	st.local.f32 	[%rd449+-4], %f263;
	add.s32 	%r203, %r55, 14;
	mul.wide.u32 	%rd450, %r203, 4;
	add.s64 	%rd451, %rd3, %rd450;
	ld.global.u32 	%r204, [%rd451];
	add.s64 	%rd452, %rd2, %rd450;
	ld.global.f32 	%f264, [%rd452];
	mul.wide.s32 	%rd453, %r204, 4;
	add.s64 	%rd454, %rd374, %rd453;
	ld.local.f32 	%f265, [%rd454+-4];
	add.f32 	%f266, %f264, %f265;
	st.local.f32 	[%rd454+-4], %f266;
	add.s32 	%r205, %r55, 15;
	mul.wide.u32 	%rd455, %r205, 4;
	add.s64 	%rd456, %rd3, %rd455;
	ld.global.u32 	%r206, [%rd456];
	add.s64 	%rd457, %rd2, %rd455;
	ld.global.f32 	%f267, [%rd457];
	mul.wide.s32 	%rd458, %r206, 4;
	add.s64 	%rd459, %rd374, %rd458;
	ld.local.f32 	%f268, [%rd459+-4];
	add.f32 	%f269, %f267, %f268;
	st.local.f32 	[%rd459+-4], %f269;
	add.s32 	%r207, %r55, 16;
	mul.wide.u32 	%rd460, %r207, 4;
	add.s64 	%rd461, %rd3, %rd460;
	ld.global.u32 	%r208, [%rd461];
	add.s64 	%rd462, %rd2, %rd460;
	ld.global.f32 	%f270, [%rd462];
	mul.wide.s32 	%rd463, %r208, 4;
	add.s64 	%rd464, %rd374, %rd463;
	ld.local.f32 	%f271, [%rd464+-4];
	add.f32 	%f272, %f270, %f271;
	st.local.f32 	[%rd464+-4], %f272;
	add.s32 	%r209, %r65, 12;
	mul.wide.u32 	%rd465, %r209, 4;
	add.s64 	%rd466, %rd3, %rd465;
	ld.global.u32 	%r210, [%rd466];
	add.s64 	%rd467, %rd2, %rd465;
	ld.global.f32 	%f273, [%rd467];
	mul.wide.s32 	%rd468, %r210, 4;
	add.s64 	%rd469, %rd374, %rd468;
	ld.local.f32 	%f274, [%rd469+-4];
	add.f32 	%f275, %f273, %f274;
	st.local.f32 	[%rd469+-4], %f275;
	add.s32 	%r211, %r67, 12;
	mul.wide.u32 	%rd470, %r211, 4;
	add.s64 	%rd471, %rd3, %rd470;
	ld.global.u32 	%r212, [%rd471];
	add.s64 	%rd472, %rd2, %rd470;
	ld.global.f32 	%f276, [%rd472];
	mul.wide.s32 	%rd473, %r212, 4;
	add.s64 	%rd474, %rd374, %rd473;
	ld.local.f32 	%f277, [%rd474+-4];
	add.f32 	%f278, %f276, %f277;
	st.local.f32 	[%rd474+-4], %f278;
	add.s32 	%r213, %r67, 13;
	mul.wide.u32 	%rd475, %r213, 4;
	add.s64 	%rd476, %rd3, %rd475;
	ld.global.u32 	%r214, [%rd476];
	add.s64 	%rd477, %rd2, %rd475;
	ld.global.f32 	%f279, [%rd477];
	mul.wide.s32 	%rd478, %r214, 4;
	add.s64 	%rd479, %rd374, %rd478;
	ld.local.f32 	%f280, [%rd479+-4];
	add.f32 	%f281, %f279, %f280;
	st.local.f32 	[%rd479+-4], %f281;
	add.s32 	%r215, %r67, 14;
	mul.wide.u32 	%rd480, %r215, 4;
	add.s64 	%rd481, %rd3, %rd480;
	ld.global.u32 	%r216, [%rd481];
	add.s64 	%rd482, %rd2, %rd480;
	ld.global.f32 	%f282, [%rd482];
	mul.wide.s32 	%rd483, %r216, 4;
	add.s64 	%rd484, %rd374, %rd483;
	ld.local.f32 	%f283, [%rd484+-4];
	add.f32 	%f284, %f282, %f283;
	st.local.f32 	[%rd484+-4], %f284;
	add.s32 	%r217, %r67, 15;
	mul.wide.u32 	%rd485, %r217, 4;
	add.s64 	%rd486, %rd3, %rd485;
	ld.global.u32 	%r218, [%rd486];
	add.s64 	%rd487, %rd2, %rd485;
	ld.global.f32 	%f285, [%rd487];
	mul.wide.s32 	%rd488, %r218, 4;
	add.s64 	%rd489, %rd374, %rd488;
	ld.local.f32 	%f286, [%rd489+-4];
	add.f32 	%f287, %f285, %f286;
	st.local.f32 	[%rd489+-4], %f287;
	add.s32 	%r219, %r67, 16;
	mul.wide.u32 	%rd490, %r219, 4;
	add.s64 	%rd491, %rd3, %rd490;
	ld.global.u32 	%r220, [%rd491];
	add.s64 	%rd492, %rd2, %rd490;
	ld.global.f32 	%f288, [%rd492];
	mul.wide.s32 	%rd493, %r220, 4;
	add.s64 	%rd494, %rd374, %rd493;
	ld.local.f32 	%f289, [%rd494+-4];
	add.f32 	%f290, %f288, %f289;
	st.local.f32 	[%rd494+-4], %f290;
	add.s32 	%r221, %r77, 12;
	mul.wide.u32 	%rd495, %r221, 4;
	add.s64 	%rd496, %rd3, %rd495;
	ld.global.u32 	%r222, [%rd496];
	add.s64 	%rd497, %rd2, %rd495;
	ld.global.f32 	%f291, [%rd497];
	mul.wide.s32 	%rd498, %r222, 4;
	add.s64 	%rd499, %rd374, %rd498;
	ld.local.f32 	%f292, [%rd499+-4];
	add.f32 	%f293, %f291, %f292;
	st.local.f32 	[%rd499+-4], %f293;
	add.s32 	%r223, %r79, 12;
	mul.wide.u32 	%rd500, %r223, 4;
	add.s64 	%rd501, %rd3, %rd500;
	ld.global.u32 	%r224, [%rd501];
	add.s64 	%rd502, %rd2, %rd500;
	ld.global.f32 	%f294, [%rd502];
	mul.wide.s32 	%rd503, %r224, 4;
	add.s64 	%rd504, %rd374, %rd503;
	ld.local.f32 	%f295, [%rd504+-4];
	add.f32 	%f296, %f294, %f295;
	st.local.f32 	[%rd504+-4], %f296;
	add.s32 	%r225, %r79, 13;
	mul.wide.u32 	%rd505, %r225, 4;
	add.s64 	%rd506, %rd3, %rd505;
	ld.global.u32 	%r226, [%rd506];
	add.s64 	%rd507, %rd2, %rd505;
	ld.global.f32 	%f297, [%rd507];
	mul.wide.s32 	%rd508, %r226, 4;
	add.s64 	%rd509, %rd374, %rd508;
	ld.local.f32 	%f298, [%rd509+-4];
	add.f32 	%f299, %f297, %f298;
	st.local.f32 	[%rd509+-4], %f299;
	add.s32 	%r227, %r79, 14;
	mul.wide.u32 	%rd510, %r227, 4;
	add.s64 	%rd511, %rd3, %rd510;
	ld.global.u32 	%r228, [%rd511];
	add.s64 	%rd512, %rd2, %rd510;
	ld.global.f32 	%f300, [%rd512];
	mul.wide.s32 	%rd513, %r228, 4;
	add.s64 	%rd514, %rd374, %rd513;
	ld.local.f32 	%f301, [%rd514+-4];
	add.f32 	%f302, %f300, %f301;
	st.local.f32 	[%rd514+-4], %f302;
	add.s32 	%r229, %r79, 15;
	mul.wide.u32 	%rd515, %r229, 4;
	add.s64 	%rd516, %rd3, %rd515;
	ld.global.u32 	%r230, [%rd516];
	add.s64 	%rd517, %rd2, %rd515;
	ld.global.f32 	%f303, [%rd517];
	mul.wide.s32 	%rd518, %r230, 4;
	add.s64 	%rd519, %rd374, %rd518;
	ld.local.f32 	%f304, [%rd519+-4];
	add.f32 	%f305, %f303, %f304;
	st.local.f32 	[%rd519+-4], %f305;
	add.s32 	%r231, %r79, 16;
	mul.wide.u32 	%rd520, %r231, 4;
	add.s64 	%rd521, %rd3, %rd520;
	ld.global.u32 	%r232, [%rd521];
	add.s64 	%rd522, %rd2, %rd520;
	ld.global.f32 	%f306, [%rd522];
	mul.wide.s32 	%rd523, %r232, 4;
	add.s64 	%rd524, %rd374, %rd523;
	ld.local.f32 	%f307, [%rd524+-4];
	add.f32 	%f308, %f306, %f307;
	st.local.f32 	[%rd524+-4], %f308;
	add.s32 	%r233, %r89, 12;
	mul.wide.u32 	%rd525, %r233, 4;
	add.s64 	%rd526, %rd3, %rd525;
	ld.global.u32 	%r234, [%rd526];
	add.s64 	%rd527, %rd2, %rd525;
	ld.global.f32 	%f309, [%rd527];
	mul.wide.s32 	%rd528, %r234, 4;
	add.s64 	%rd529, %rd374, %rd528;
	ld.local.f32 	%f310, [%rd529+-4];
	add.f32 	%f311, %f309, %f310;
	st.local.f32 	[%rd529+-4], %f311;
	add.s32 	%r235, %r91, 12;
	mul.wide.u32 	%rd530, %r235, 4;
	add.s64 	%rd531, %rd3, %rd530;
	ld.global.u32 	%r236, [%rd531];
	add.s64 	%rd532, %rd2, %rd530;
	ld.global.f32 	%f312, [%rd532];
	mul.wide.s32 	%rd533, %r236, 4;
	add.s64 	%rd534, %rd374, %rd533;
	ld.local.f32 	%f313, [%rd534+-4];
	add.f32 	%f314, %f312, %f313;
	st.local.f32 	[%rd534+-4], %f314;
	add.s32 	%r237, %r91, 13;
	mul.wide.u32 	%rd535, %r237, 4;
	add.s64 	%rd536, %rd3, %rd535;
	ld.global.u32 	%r238, [%rd536];
	add.s64 	%rd537, %rd2, %rd535;
	ld.global.f32 	%f315, [%rd537];
	mul.wide.s32 	%rd538, %r238, 4;
	add.s64 	%rd539, %rd374, %rd538;
	ld.local.f32 	%f316, [%rd539+-4];
	add.f32 	%f317, %f315, %f316;
	st.local.f32 	[%rd539+-4], %f317;
	add.s32 	%r239, %r91, 14;
	mul.wide.u32 	%rd540, %r239, 4;
	add.s64 	%rd541, %rd3, %rd540;
	ld.global.u32 	%r240, [%rd541];
	add.s64 	%rd542, %rd2, %rd540;
	ld.global.f32 	%f318, [%rd542];
	mul.wide.s32 	%rd543, %r240, 4;
	add.s64 	%rd544, %rd374, %rd543;
	ld.local.f32 	%f319, [%rd544+-4];
	add.f32 	%f320, %f318, %f319;
	st.local.f32 	[%rd544+-4], %f320;
	add.s32 	%r241, %r91, 15;
	mul.wide.u32 	%rd545, %r241, 4;
	add.s64 	%rd546, %rd3, %rd545;
	ld.global.u32 	%r242, [%rd546];
	add.s64 	%rd547, %rd2, %rd545;
	ld.global.f32 	%f321, [%rd547];
	mul.wide.s32 	%rd548, %r242, 4;
	add.s64 	%rd549, %rd374, %rd548;
	ld.local.f32 	%f322, [%rd549+-4];
	add.f32 	%f323, %f321, %f322;
	st.local.f32 	[%rd549+-4], %f323;
	add.s32 	%r243, %r91, 16;
	mul.wide.u32 	%rd550, %r243, 4;
	add.s64 	%rd551, %rd3, %rd550;
	ld.global.u32 	%r244, [%rd551];
	add.s64 	%rd552, %rd2, %rd550;
	ld.global.f32 	%f324, [%rd552];
	mul.wide.s32 	%rd553, %r244, 4;
	add.s64 	%rd554, %rd374, %rd553;
	ld.local.f32 	%f325, [%rd554+-4];
	add.f32 	%f326, %f324, %f325;
	st.local.f32 	[%rd554+-4], %f326;
	add.s32 	%r500, %r500, 3;
	add.s32 	%r499, %r499, 1;
	setp.ne.s32 	%p4, %r499, 3;
	@%p4 bra 	$L__BB1_2;
	ld.param.u64 	%rd729, [_Z13computeBinHOGPfS_PiS0_S_S0_jjjj_param_3];
	ld.param.u64 	%rd728, [_Z13computeBinHOGPfS_PiS0_S_S0_jjjj_param_2];
	ld.param.u64 	%rd727, [_Z13computeBinHOGPfS_PiS0_S_S0_jjjj_param_1];
	ld.param.u64 	%rd726, [_Z13computeBinHOGPfS_PiS0_S_S0_jjjj_param_0];
	cvta.to.global.u64 	%rd555, %rd726;
	ld.local.f32 	%f327, [%rd1];
	fma.rn.f32 	%f328, %f327, %f327, 0f00000000;
	setp.gt.f32 	%p5, %f327, 0f00000000;
	selp.u32 	%r245, 1, 0, %p5;
	ld.local.f32 	%f329, [%rd1+4];
	fma.rn.f32 	%f330, %f329, %f329, %f328;
	setp.gt.f32 	%p6, %f329, 0f00000000;
	selp.u32 	%r246, 1, 0, %p6;
	add.s32 	%r247, %r245, %r246;
	ld.local.f32 	%f331, [%rd1+8];
	fma.rn.f32 	%f332, %f331, %f331, %f330;
	setp.gt.f32 	%p7, %f331, 0f00000000;
	selp.u32 	%r248, 1, 0, %p7;
	add.s32 	%r249, %r247, %r248;
	ld.local.f32 	%f333, [%rd1+12];
	fma.rn.f32 	%f334, %f333, %f333, %f332;
	setp.gt.f32 	%p8, %f333, 0f00000000;
	selp.u32 	%r250, 1, 0, %p8;
	add.s32 	%r251, %r249, %r250;
	ld.local.f32 	%f335, [%rd1+16];
	fma.rn.f32 	%f336, %f335, %f335, %f334;
	setp.gt.f32 	%p9, %f335, 0f00000000;
	selp.u32 	%r252, 1, 0, %p9;
	add.s32 	%r253, %r251, %r252;
	ld.local.f32 	%f337, [%rd1+20];
	fma.rn.f32 	%f338, %f337, %f337, %f336;
	setp.gt.f32 	%p10, %f337, 0f00000000;
	selp.u32 	%r254, 1, 0, %p10;
	add.s32 	%r255, %r253, %r254;
	ld.local.f32 	%f339, [%rd1+24];
	fma.rn.f32 	%f340, %f339, %f339, %f338;
	setp.gt.f32 	%p11, %f339, 0f00000000;
	selp.u32 	%r256, 1, 0, %p11;
	add.s32 	%r257, %r255, %r256;
	ld.local.f32 	%f341, [%rd1+28];
	fma.rn.f32 	%f342, %f341, %f341, %f340;
	setp.gt.f32 	%p12, %f341, 0f00000000;
	selp.u32 	%r258, 1, 0, %p12;
	add.s32 	%r259, %r257, %r258;
	ld.local.f32 	%f343, [%rd1+32];
	fma.rn.f32 	%f344, %f343, %f343, %f342;
	setp.gt.f32 	%p13, %f343, 0f00000000;
	selp.u32 	%r260, 1, 0, %p13;
	add.s32 	%r261, %r259, %r260;
	ld.local.f32 	%f345, [%rd1+36];
	fma.rn.f32 	%f346, %f345, %f345, %f344;
	setp.gt.f32 	%p14, %f345, 0f00000000;
	selp.u32 	%r262, 1, 0, %p14;
	add.s32 	%r263, %r261, %r262;
	ld.local.f32 	%f347, [%rd1+40];
	fma.rn.f32 	%f348, %f347, %f347, %f346;
	setp.gt.f32 	%p15, %f347, 0f00000000;
	selp.u32 	%r264, 1, 0, %p15;
	add.s32 	%r265, %r263, %r264;
	ld.local.f32 	%f349, [%rd1+44];
	fma.rn.f32 	%f350, %f349, %f349, %f348;
	setp.gt.f32 	%p16, %f349, 0f00000000;
	selp.u32 	%r266, 1, 0, %p16;
	add.s32 	%r267, %r265, %r266;
	ld.local.f32 	%f351, [%rd1+48];
	fma.rn.f32 	%f352, %f351, %f351, %f350;
	setp.gt.f32 	%p17, %f351, 0f00000000;
	selp.u32 	%r268, 1, 0, %p17;
	add.s32 	%r269, %r267, %r268;
	ld.local.f32 	%f353, [%rd1+52];
	fma.rn.f32 	%f354, %f353, %f353, %f352;
	setp.gt.f32 	%p18, %f353, 0f00000000;
	selp.u32 	%r270, 1, 0, %p18;
	add.s32 	%r271, %r269, %r270;
	ld.local.f32 	%f355, [%rd1+56];
	fma.rn.f32 	%f356, %f355, %f355, %f354;
	setp.gt.f32 	%p19, %f355, 0f00000000;
	selp.u32 	%r272, 1, 0, %p19;
	add.s32 	%r273, %r271, %r272;
	ld.local.f32 	%f357, [%rd1+60];
	fma.rn.f32 	%f358, %f357, %f357, %f356;
	setp.gt.f32 	%p20, %f357, 0f00000000;
	selp.u32 	%r274, 1, 0, %p20;
	add.s32 	%r275, %r273, %r274;
	ld.local.f32 	%f359, [%rd1+64];
	fma.rn.f32 	%f360, %f359, %f359, %f358;
	setp.gt.f32 	%p21, %f359, 0f00000000;
	selp.u32 	%r276, 1, 0, %p21;
	add.s32 	%r277, %r275, %r276;
	ld.local.f32 	%f361, [%rd1+68];
	fma.rn.f32 	%f362, %f361, %f361, %f360;
	setp.gt.f32 	%p22, %f361, 0f00000000;
	selp.u32 	%r278, 1, 0, %p22;
	add.s32 	%r279, %r277, %r278;
	ld.local.f32 	%f363, [%rd1+72];
	fma.rn.f32 	%f364, %f363, %f363, %f362;
	setp.gt.f32 	%p23, %f363, 0f00000000;
	selp.u32 	%r280, 1, 0, %p23;
	add.s32 	%r281, %r279, %r280;
	ld.local.f32 	%f365, [%rd1+76];
	fma.rn.f32 	%f366, %f365, %f365, %f364;
	setp.gt.f32 	%p24, %f365, 0f00000000;
	selp.u32 	%r282, 1, 0, %p24;
	add.s32 	%r283, %r281, %r282;
	ld.local.f32 	%f367, [%rd1+80];
	fma.rn.f32 	%f368, %f367, %f367, %f366;
	setp.gt.f32 	%p25, %f367, 0f00000000;
	selp.u32 	%r284, 1, 0, %p25;
	add.s32 	%r285, %r283, %r284;
	ld.local.f32 	%f369, [%rd1+84];
	fma.rn.f32 	%f370, %f369, %f369, %f368;
	setp.gt.f32 	%p26, %f369, 0f00000000;
	selp.u32 	%r286, 1, 0, %p26;
	add.s32 	%r287, %r285, %r286;
	ld.local.f32 	%f371, [%rd1+88];
	fma.rn.f32 	%f372, %f371, %f371, %f370;
	setp.gt.f32 	%p27, %f371, 0f00000000;
	selp.u32 	%r288, 1, 0, %p27;
	add.s32 	%r289, %r287, %r288;
	ld.local.f32 	%f373, [%rd1+92];
	fma.rn.f32 	%f374, %f373, %f373, %f372;
	setp.gt.f32 	%p28, %f373, 0f00000000;
	selp.u32 	%r290, 1, 0, %p28;
	add.s32 	%r291, %r289, %r290;
	ld.local.f32 	%f375, [%rd1+96];
	fma.rn.f32 	%f376, %f375, %f375, %f374;
	setp.gt.f32 	%p29, %f375, 0f00000000;
	selp.u32 	%r292, 1, 0, %p29;
	add.s32 	%r293, %r291, %r292;
	ld.local.f32 	%f377, [%rd1+100];
	fma.rn.f32 	%f378, %f377, %f377, %f376;
	setp.gt.f32 	%p30, %f377, 0f00000000;
	selp.u32 	%r294, 1, 0, %p30;
	add.s32 	%r295, %r293, %r294;
	ld.local.f32 	%f379, [%rd1+104];
	fma.rn.f32 	%f380, %f379, %f379, %f378;
	setp.gt.f32 	%p31, %f379, 0f00000000;
	selp.u32 	%r296, 1, 0, %p31;
	add.s32 	%r297, %r295, %r296;
	ld.local.f32 	%f381, [%rd1+108];
	fma.rn.f32 	%f382, %f381, %f381, %f380;
	setp.gt.f32 	%p32, %f381, 0f00000000;
	selp.u32 	%r298, 1, 0, %p32;
	add.s32 	%r299, %r297, %r298;
	ld.local.f32 	%f383, [%rd1+112];
	fma.rn.f32 	%f384, %f383, %f383, %f382;
	setp.gt.f32 	%p33, %f383, 0f00000000;
	selp.u32 	%r300, 1, 0, %p33;
	add.s32 	%r301, %r299, %r300;
	ld.local.f32 	%f385, [%rd1+116];
	fma.rn.f32 	%f386, %f385, %f385, %f384;
	setp.gt.f32 	%p34, %f385, 0f00000000;
	selp.u32 	%r302, 1, 0, %p34;
	add.s32 	%r303, %r301, %r302;
	ld.local.f32 	%f387, [%rd1+120];
	fma.rn.f32 	%f388, %f387, %f387, %f386;
	setp.gt.f32 	%p35, %f387, 0f00000000;
	selp.u32 	%r304, 1, 0, %p35;
	add.s32 	%r305, %r303, %r304;
	ld.local.f32 	%f389, [%rd1+124];
	fma.rn.f32 	%f390, %f389, %f389, %f388;
	setp.gt.f32 	%p36, %f389, 0f00000000;
	selp.u32 	%r306, 1, 0, %p36;
	add.s32 	%r307, %r305, %r306;
	ld.local.f32 	%f391, [%rd1+128];
	fma.rn.f32 	%f392, %f391, %f391, %f390;
	setp.gt.f32 	%p37, %f391, 0f00000000;
	selp.u32 	%r308, 1, 0, %p37;
	add.s32 	%r309, %r307, %r308;
	ld.local.f32 	%f393, [%rd1+132];
	fma.rn.f32 	%f394, %f393, %f393, %f392;
	setp.gt.f32 	%p38, %f393, 0f00000000;
	selp.u32 	%r310, 1, 0, %p38;
	add.s32 	%r311, %r309, %r310;
	ld.local.f32 	%f395, [%rd1+136];
	fma.rn.f32 	%f396, %f395, %f395, %f394;
	setp.gt.f32 	%p39, %f395, 0f00000000;
	selp.u32 	%r312, 1, 0, %p39;
	add.s32 	%r313, %r311, %r312;
	ld.local.f32 	%f397, [%rd1+140];
	fma.rn.f32 	%f398, %f397, %f397, %f396;
	setp.gt.f32 	%p40, %f397, 0f00000000;
	selp.u32 	%r314, 1, 0, %p40;
	add.s32 	%r315, %r313, %r314;
	ld.local.f32 	%f399, [%rd1+144];
	fma.rn.f32 	%f400, %f399, %f399, %f398;
	setp.gt.f32 	%p41, %f399, 0f00000000;
	selp.u32 	%r316, 1, 0, %p41;
	add.s32 	%r317, %r315, %r316;
	ld.local.f32 	%f401, [%rd1+148];
	fma.rn.f32 	%f402, %f401, %f401, %f400;
	setp.gt.f32 	%p42, %f401, 0f00000000;
	selp.u32 	%r318, 1, 0, %p42;
	add.s32 	%r319, %r317, %r318;
	ld.local.f32 	%f403, [%rd1+152];
	fma.rn.f32 	%f404, %f403, %f403, %f402;
	setp.gt.f32 	%p43, %f403, 0f00000000;
	selp.u32 	%r320, 1, 0, %p43;
	add.s32 	%r321, %r319, %r320;
	ld.local.f32 	%f405, [%rd1+156];
	fma.rn.f32 	%f406, %f405, %f405, %f404;
	setp.gt.f32 	%p44, %f405, 0f00000000;
	selp.u32 	%r322, 1, 0, %p44;
	add.s32 	%r323, %r321, %r322;
	ld.local.f32 	%f407, [%rd1+160];
	fma.rn.f32 	%f408, %f407, %f407, %f406;
	setp.gt.f32 	%p45, %f407, 0f00000000;
	selp.u32 	%r324, 1, 0, %p45;
	add.s32 	%r325, %r323, %r324;
	ld.local.f32 	%f409, [%rd1+164];
	fma.rn.f32 	%f410, %f409, %f409, %f408;
	setp.gt.f32 	%p46, %f409, 0f00000000;
	selp.u32 	%r326, 1, 0, %p46;
	add.s32 	%r327, %r325, %r326;
	ld.local.f32 	%f411, [%rd1+168];
	fma.rn.f32 	%f412, %f411, %f411, %f410;
	setp.gt.f32 	%p47, %f411, 0f00000000;
	selp.u32 	%r328, 1, 0, %p47;
	add.s32 	%r329, %r327, %r328;
	ld.local.f32 	%f413, [%rd1+172];
	fma.rn.f32 	%f414, %f413, %f413, %f412;
	setp.gt.f32 	%p48, %f413, 0f00000000;
	selp.u32 	%r330, 1, 0, %p48;
	add.s32 	%r331, %r329, %r330;
	ld.local.f32 	%f415, [%rd1+176];
	fma.rn.f32 	%f416, %f415, %f415, %f414;
	setp.gt.f32 	%p49, %f415, 0f00000000;
	selp.u32 	%r332, 1, 0, %p49;
	add.s32 	%r333, %r331, %r332;
	ld.local.f32 	%f417, [%rd1+180];
	fma.rn.f32 	%f418, %f417, %f417, %f416;
	setp.gt.f32 	%p50, %f417, 0f00000000;
	selp.u32 	%r334, 1, 0, %p50;
	add.s32 	%r335, %r333, %r334;
	ld.local.f32 	%f419, [%rd1+184];
	fma.rn.f32 	%f420, %f419, %f419, %f418;
	setp.gt.f32 	%p51, %f419, 0f00000000;
	selp.u32 	%r336, 1, 0, %p51;
	add.s32 	%r337, %r335, %r336;
	ld.local.f32 	%f421, [%rd1+188];
	fma.rn.f32 	%f422, %f421, %f421, %f420;
	setp.gt.f32 	%p52, %f421, 0f00000000;
	selp.u32 	%r338, 1, 0, %p52;
	add.s32 	%r339, %r337, %r338;
	ld.local.f32 	%f423, [%rd1+192];
	fma.rn.f32 	%f424, %f423, %f423, %f422;
	setp.gt.f32 	%p53, %f423, 0f00000000;
	selp.u32 	%r340, 1, 0, %p53;
	add.s32 	%r341, %r339, %r340;
	ld.local.f32 	%f425, [%rd1+196];
	fma.rn.f32 	%f426, %f425, %f425, %f424;
	setp.gt.f32 	%p54, %f425, 0f00000000;
	selp.u32 	%r342, 1, 0, %p54;
	add.s32 	%r343, %r341, %r342;
	ld.local.f32 	%f427, [%rd1+200];
	fma.rn.f32 	%f428, %f427, %f427, %f426;
	setp.gt.f32 	%p55, %f427, 0f00000000;
	selp.u32 	%r344, 1, 0, %p55;
	add.s32 	%r345, %r343, %r344;
	ld.local.f32 	%f429, [%rd1+204];
	fma.rn.f32 	%f430, %f429, %f429, %f428;
	setp.gt.f32 	%p56, %f429, 0f00000000;
	selp.u32 	%r346, 1, 0, %p56;
	add.s32 	%r347, %r345, %r346;
	ld.local.f32 	%f431, [%rd1+208];
	fma.rn.f32 	%f432, %f431, %f431, %f430;
	setp.gt.f32 	%p57, %f431, 0f00000000;
	selp.u32 	%r348, 1, 0, %p57;
	add.s32 	%r349, %r347, %r348;
	ld.local.f32 	%f433, [%rd1+212];
	fma.rn.f32 	%f434, %f433, %f433, %f432;
	setp.gt.f32 	%p58, %f433, 0f00000000;
	selp.u32 	%r350, 1, 0, %p58;
	add.s32 	%r351, %r349, %r350;
	ld.local.f32 	%f435, [%rd1+216];
	fma.rn.f32 	%f436, %f435, %f435, %f434;
	setp.gt.f32 	%p59, %f435, 0f00000000;
	selp.u32 	%r352, 1, 0, %p59;
	add.s32 	%r353, %r351, %r352;
	ld.local.f32 	%f437, [%rd1+220];
	fma.rn.f32 	%f438, %f437, %f437, %f436;
	setp.gt.f32 	%p60, %f437, 0f00000000;
	selp.u32 	%r354, 1, 0, %p60;
	add.s32 	%r355, %r353, %r354;
	ld.local.f32 	%f439, [%rd1+224];
	fma.rn.f32 	%f440, %f439, %f439, %f438;
	setp.gt.f32 	%p61, %f439, 0f00000000;
	selp.u32 	%r356, 1, 0, %p61;
	add.s32 	%r357, %r355, %r356;
	ld.local.f32 	%f441, [%rd1+228];
	fma.rn.f32 	%f442, %f441, %f441, %f440;
	setp.gt.f32 	%p62, %f441, 0f00000000;
	selp.u32 	%r358, 1, 0, %p62;
	add.s32 	%r359, %r357, %r358;
	ld.local.f32 	%f443, [%rd1+232];
	fma.rn.f32 	%f444, %f443, %f443, %f442;
	setp.gt.f32 	%p63, %f443, 0f00000000;
	selp.u32 	%r360, 1, 0, %p63;
	add.s32 	%r361, %r359, %r360;
	ld.local.f32 	%f445, [%rd1+236];
	fma.rn.f32 	%f446, %f445, %f445, %f444;
	setp.gt.f32 	%p64, %f445, 0f00000000;
	selp.u32 	%r362, 1, 0, %p64;
	add.s32 	%r363, %r361, %r362;
	ld.local.f32 	%f447, [%rd1+240];
	fma.rn.f32 	%f448, %f447, %f447, %f446;
	setp.gt.f32 	%p65, %f447, 0f00000000;
	selp.u32 	%r364, 1, 0, %p65;
	add.s32 	%r365, %r363, %r364;
	ld.local.f32 	%f449, [%rd1+244];
	fma.rn.f32 	%f450, %f449, %f449, %f448;
	setp.gt.f32 	%p66, %f449, 0f00000000;
	selp.u32 	%r366, 1, 0, %p66;
	add.s32 	%r367, %r365, %r366;
	ld.local.f32 	%f451, [%rd1+248];
	fma.rn.f32 	%f452, %f451, %f451, %f450;
	setp.gt.f32 	%p67, %f451, 0f00000000;
	selp.u32 	%r368, 1, 0, %p67;
	add.s32 	%r369, %r367, %r368;
	ld.local.f32 	%f453, [%rd1+252];
	fma.rn.f32 	%f454, %f453, %f453, %f452;
	setp.gt.f32 	%p68, %f453, 0f00000000;
	selp.u32 	%r370, 1, 0, %p68;
	add.s32 	%r371, %r369, %r370;
	ld.local.f32 	%f455, [%rd1+256];
	fma.rn.f32 	%f456, %f455, %f455, %f454;
	setp.gt.f32 	%p69, %f455, 0f00000000;
	selp.u32 	%r372, 1, 0, %p69;
	add.s32 	%r373, %r371, %r372;
	ld.local.f32 	%f457, [%rd1+260];
	fma.rn.f32 	%f458, %f457, %f457, %f456;
	setp.gt.f32 	%p70, %f457, 0f00000000;
	selp.u32 	%r374, 1, 0, %p70;
	add.s32 	%r375, %r373, %r374;
	ld.local.f32 	%f459, [%rd1+264];
	fma.rn.f32 	%f460, %f459, %f459, %f458;
	setp.gt.f32 	%p71, %f459, 0f00000000;
	selp.u32 	%r376, 1, 0, %p71;
	add.s32 	%r377, %r375, %r376;
	ld.local.f32 	%f461, [%rd1+268];
	fma.rn.f32 	%f462, %f461, %f461, %f460;
	setp.gt.f32 	%p72, %f461, 0f00000000;
	selp.u32 	%r378, 1, 0, %p72;
	add.s32 	%r379, %r377, %r378;
	ld.local.f32 	%f463, [%rd1+272];
	fma.rn.f32 	%f464, %f463, %f463, %f462;
	setp.gt.f32 	%p73, %f463, 0f00000000;
	selp.u32 	%r380, 1, 0, %p73;
	add.s32 	%r381, %r379, %r380;
	ld.local.f32 	%f465, [%rd1+276];
	fma.rn.f32 	%f466, %f465, %f465, %f464;
	setp.gt.f32 	%p74, %f465, 0f00000000;
	selp.u32 	%r382, 1, 0, %p74;
	add.s32 	%r383, %r381, %r382;
	ld.local.f32 	%f467, [%rd1+280];
	fma.rn.f32 	%f468, %f467, %f467, %f466;
	setp.gt.f32 	%p75, %f467, 0f00000000;
	selp.u32 	%r384, 1, 0, %p75;
	add.s32 	%r385, %r383, %r384;
	ld.local.f32 	%f469, [%rd1+284];
	fma.rn.f32 	%f470, %f469, %f469, %f468;
	setp.gt.f32 	%p76, %f469, 0f00000000;
	selp.u32 	%r386, 1, 0, %p76;
	add.s32 	%r387, %r385, %r386;
	ld.local.f32 	%f471, [%rd1+288];
	fma.rn.f32 	%f472, %f471, %f471, %f470;
	setp.gt.f32 	%p77, %f471, 0f00000000;
	selp.u32 	%r388, 1, 0, %p77;
	add.s32 	%r389, %r387, %r388;
	ld.local.f32 	%f473, [%rd1+292];
	fma.rn.f32 	%f474, %f473, %f473, %f472;
	setp.gt.f32 	%p78, %f473, 0f00000000;
	selp.u32 	%r390, 1, 0, %p78;
	add.s32 	%r391, %r389, %r390;
	ld.local.f32 	%f475, [%rd1+296];
	fma.rn.f32 	%f476, %f475, %f475, %f474;
	setp.gt.f32 	%p79, %f475, 0f00000000;
	selp.u32 	%r392, 1, 0, %p79;
	add.s32 	%r393, %r391, %r392;
	ld.local.f32 	%f477, [%rd1+300];
	fma.rn.f32 	%f478, %f477, %f477, %f476;
	setp.gt.f32 	%p80, %f477, 0f00000000;
	selp.u32 	%r394, 1, 0, %p80;
	add.s32 	%r395, %r393, %r394;
	ld.local.f32 	%f479, [%rd1+304];
	fma.rn.f32 	%f480, %f479, %f479, %f478;
	setp.gt.f32 	%p81, %f479, 0f00000000;
	selp.u32 	%r396, 1, 0, %p81;
	add.s32 	%r397, %r395, %r396;
	ld.local.f32 	%f481, [%rd1+308];
	fma.rn.f32 	%f482, %f481, %f481, %f480;
	setp.gt.f32 	%p82, %f481, 0f00000000;
	selp.u32 	%r398, 1, 0, %p82;
	add.s32 	%r399, %r397, %r398;
	ld.local.f32 	%f483, [%rd1+312];
	fma.rn.f32 	%f484, %f483, %f483, %f482;
	setp.gt.f32 	%p83, %f483, 0f00000000;
	selp.u32 	%r400, 1, 0, %p83;
	add.s32 	%r401, %r399, %r400;
	ld.local.f32 	%f485, [%rd1+316];
	fma.rn.f32 	%f486, %f485, %f485, %f484;
	setp.gt.f32 	%p84, %f485, 0f00000000;
	selp.u32 	%r402, 1, 0, %p84;
	add.s32 	%r403, %r401, %r402;
	ld.local.f32 	%f487, [%rd1+320];
	fma.rn.f32 	%f488, %f487, %f487, %f486;
	setp.gt.f32 	%p85, %f487, 0f00000000;
	selp.u32 	%r404, 1, 0, %p85;
	add.s32 	%r405, %r403, %r404;
	sqrt.rn.f32 	%f489, %f488;
	cvt.f64.f32 	%fd19, %f489;
	add.f64 	%fd20, %fd19, 0d3EE4F8B588E368F1;
	cvt.rn.f32.f64 	%f490, %fd20;
	mov.u32 	%r406, %ctaid.x;
	mov.u32 	%r407, %ntid.x;
	mov.u32 	%r408, %tid.x;
	mad.lo.s32 	%r409, %r406, %r407, %r408;
	mov.u32 	%r410, %ctaid.y;
	mov.u32 	%r411, %ntid.y;
	mov.u32 	%r412, %tid.y;
	mad.lo.s32 	%r413, %r410, %r411, %r412;
	mad.lo.s32 	%r414, %r16, %r409, %r413;
	mul.lo.s32 	%r415, %r414, 81;
	div.rn.f32 	%f491, %f327, %f490;
	mul.wide.u32 	%rd556, %r415, 4;
	add.s64 	%rd557, %rd555, %rd556;
	st.global.f32 	[%rd557], %f491;
	div.rn.f32 	%f492, %f329, %f490;
	add.s32 	%r416, %r415, 1;
	mul.wide.u32 	%rd558, %r416, 4;
	add.s64 	%rd559, %rd555, %rd558;
	st.global.f32 	[%rd559], %f492;
	div.rn.f32 	%f493, %f331, %f490;
	add.s32 	%r417, %r415, 2;
	mul.wide.u32 	%rd560, %r417, 4;
	add.s64 	%rd561, %rd555, %rd560;
	st.global.f32 	[%rd561], %f493;
	div.rn.f32 	%f494, %f333, %f490;
	add.s32 	%r418, %r415, 3;
	mul.wide.u32 	%rd562, %r418, 4;
	add.s64 	%rd563, %rd555, %rd562;
	st.global.f32 	[%rd563], %f494;
	div.rn.f32 	%f495, %f335, %f490;
	add.s32 	%r419, %r415, 4;
	mul.wide.u32 	%rd564, %r419, 4;
	add.s64 	%rd565, %rd555, %rd564;
	st.global.f32 	[%rd565], %f495;
	div.rn.f32 	%f496, %f337, %f490;
	add.s32 	%r420, %r415, 5;
	mul.wide.u32 	%rd566, %r420, 4;
	add.s64 	%rd567, %rd555, %rd566;
	st.global.f32 	[%rd567], %f496;
	div.rn.f32 	%f497, %f339, %f490;
	add.s32 	%r421, %r415, 6;
	mul.wide.u32 	%rd568, %r421, 4;
	add.s64 	%rd569, %rd555, %rd568;
	st.global.f32 	[%rd569], %f497;
	div.rn.f32 	%f498, %f341, %f490;
	add.s32 	%r422, %r415, 7;
	mul.wide.u32 	%rd570, %r422, 4;
	add.s64 	%rd571, %rd555, %rd570;
	st.global.f32 	[%rd571], %f498;
	div.rn.f32 	%f499, %f343, %f490;
	add.s32 	%r423, %r415, 8;
	mul.wide.u32 	%rd572, %r423, 4;
	add.s64 	%rd573, %rd555, %rd572;
	st.global.f32 	[%rd573], %f499;
	add.s32 	%r424, %r415, 9;
	div.rn.f32 	%f500, %f345, %f490;
	mul.wide.u32 	%rd574, %r424, 4;
	add.s64 	%rd575, %rd555, %rd574;
	st.global.f32 	[%rd575], %f500;
	div.rn.f32 	%f501, %f347, %f490;
	add.s32 	%r425, %r415, 10;
	mul.wide.u32 	%rd576, %r425, 4;
	add.s64 	%rd577, %rd555, %rd576;
	st.global.f32 	[%rd577], %f501;
	div.rn.f32 	%f502, %f349, %f490;
	add.s32 	%r426, %r415, 11;
	mul.wide.u32 	%rd578, %r426, 4;
	add.s64 	%rd579, %rd555, %rd578;
	st.global.f32 	[%rd579], %f502;
	div.rn.f32 	%f503, %f351, %f490;
	add.s32 	%r427, %r415, 12;
	mul.wide.u32 	%rd580, %r427, 4;
	add.s64 	%rd581, %rd555, %rd580;
	st.global.f32 	[%rd581], %f503;
	div.rn.f32 	%f504, %f353, %f490;
	add.s32 	%r428, %r415, 13;
	mul.wide.u32 	%rd582, %r428, 4;
	add.s64 	%rd583, %rd555, %rd582;
	st.global.f32 	[%rd583], %f504;
	div.rn.f32 	%f505, %f355, %f490;
	add.s32 	%r429, %r415, 14;
	mul.wide.u32 	%rd584, %r429, 4;
	add.s64 	%rd585, %rd555, %rd584;
	st.global.f32 	[%rd585], %f505;
	div.rn.f32 	%f506, %f357, %f490;
	add.s32 	%r430, %r415, 15;
	mul.wide.u32 	%rd586, %r430, 4;
	add.s64 	%rd587, %rd555, %rd586;
	st.global.f32 	[%rd587], %f506;
	div.rn.f32 	%f507, %f359, %f490;
	add.s32 	%r431, %r415, 16;
	mul.wide.u32 	%rd588, %r431, 4;
	add.s64 	%rd589, %rd555, %rd588;
	st.global.f32 	[%rd589], %f507;
	div.rn.f32 	%f508, %f361, %f490;
	add.s32 	%r432, %r415, 17;
	mul.wide.u32 	%rd590, %r432, 4;
	add.s64 	%rd591, %rd555, %rd590;
	st.global.f32 	[%rd591], %f508;
	add.s32 	%r433, %r415, 18;
	div.rn.f32 	%f509, %f363, %f490;
	mul.wide.u32 	%rd592, %r433, 4;
	add.s64 	%rd593, %rd555, %rd592;
	st.global.f32 	[%rd593], %f509;
	div.rn.f32 	%f510, %f365, %f490;
	add.s32 	%r434, %r415, 19;
	mul.wide.u32 	%rd594, %r434, 4;
	add.s64 	%rd595, %rd555, %rd594;
	st.global.f32 	[%rd595], %f510;
	div.rn.f32 	%f511, %f367, %f490;
	add.s32 	%r435, %r415, 20;
	mul.wide.u32 	%rd596, %r435, 4;
	add.s64 	%rd597, %rd555, %rd596;
	st.global.f32 	[%rd597], %f511;
	div.rn.f32 	%f512, %f369, %f490;
	add.s32 	%r436, %r415, 21;
	mul.wide.u32 	%rd598, %r436, 4;
	add.s64 	%rd599, %rd555, %rd598;
	st.global.f32 	[%rd599], %f512;
	div.rn.f32 	%f513, %f371, %f490;
	add.s32 	%r437, %r415, 22;
	mul.wide.u32 	%rd600, %r437, 4;
	add.s64 	%rd601, %rd555, %rd600;
	st.global.f32 	[%rd601], %f513;
	div.rn.f32 	%f514, %f373, %f490;
	add.s32 	%r438, %r415, 23;
	mul.wide.u32 	%rd602, %r438, 4;
	add.s64 	%rd603, %rd555, %rd602;
	st.global.f32 	[%rd603], %f514;
	div.rn.f32 	%f515, %f375, %f490;
	add.s32 	%r439, %r415, 24;
	mul.wide.u32 	%rd604, %r439, 4;
	add.s64 	%rd605, %rd555, %rd604;
	st.global.f32 	[%rd605], %f515;
	div.rn.f32 	%f516, %f377, %f490;
	add.s32 	%r440, %r415, 25;
	mul.wide.u32 	%rd606, %r440, 4;
	add.s64 	%rd607, %rd555, %rd606;
	st.global.f32 	[%rd607], %f516;
	div.rn.f32 	%f517, %f379, %f490;
	add.s32 	%r441, %r415, 26;
	mul.wide.u32 	%rd608, %r441, 4;
	add.s64 	%rd609, %rd555, %rd608;
	st.global.f32 	[%rd609], %f517;
	add.s32 	%r442, %r415, 27;
	div.rn.f32 	%f518, %f381, %f490;
	mul.wide.u32 	%rd610, %r442, 4;
	add.s64 	%rd611, %rd555, %rd610;
	st.global.f32 	[%rd611], %f518;
	div.rn.f32 	%f519, %f383, %f490;
	add.s32 	%r443, %r415, 28;
	mul.wide.u32 	%rd612, %r443, 4;
	add.s64 	%rd613, %rd555, %rd612;
	st.global.f32 	[%rd613], %f519;
	div.rn.f32 	%f520, %f385, %f490;
	add.s32 	%r444, %r415, 29;
	mul.wide.u32 	%rd614, %r444, 4;
	add.s64 	%rd615, %rd555, %rd614;
	st.global.f32 	[%rd615], %f520;
	div.rn.f32 	%f521, %f387, %f490;
	add.s32 	%r445, %r415, 30;
	mul.wide.u32 	%rd616, %r445, 4;
	add.s64 	%rd617, %rd555, %rd616;
	st.global.f32 	[%rd617], %f521;
	div.rn.f32 	%f522, %f389, %f490;
	add.s32 	%r446, %r415, 31;
	mul.wide.u32 	%rd618, %r446, 4;
	add.s64 	%rd619, %rd555, %rd618;
	st.global.f32 	[%rd619], %f522;
	div.rn.f32 	%f523, %f391, %f490;
	add.s32 	%r447, %r415, 32;
	mul.wide.u32 	%rd620, %r447, 4;
	add.s64 	%rd621, %rd555, %rd620;
	st.global.f32 	[%rd621], %f523;
	div.rn.f32 	%f524, %f393, %f490;
	add.s32 	%r448, %r415, 33;
	mul.wide.u32 	%rd622, %r448, 4;
	add.s64 	%rd623, %rd555, %rd622;
	st.global.f32 	[%rd623], %f524;
	div.rn.f32 	%f525, %f395, %f490;
	add.s32 	%r449, %r415, 34;
	mul.wide.u32 	%rd624, %r449, 4;
	add.s64 	%rd625, %rd555, %rd624;
	st.global.f32 	[%rd625], %f525;
	div.rn.f32 	%f526, %f397, %f490;
	add.s32 	%r450, %r415, 35;
	mul.wide.u32 	%rd626, %r450, 4;
	add.s64 	%rd627, %rd555, %rd626;
	st.global.f32 	[%rd627], %f526;
	add.s32 	%r451, %r415, 36;
	div.rn.f32 	%f527, %f399, %f490;
	mul.wide.u32 	%rd628, %r451, 4;
	add.s64 	%rd629, %rd555, %rd628;
	st.global.f32 	[%rd629], %f527;
	div.rn.f32 	%f528, %f401, %f490;
	add.s32 	%r452, %r415, 37;
	mul.wide.u32 	%rd630, %r452, 4;
	add.s64 	%rd631, %rd555, %rd630;
	st.global.f32 	[%rd631], %f528;
	div.rn.f32 	%f529, %f403, %f490;
	add.s32 	%r453, %r415, 38;
	mul.wide.u32 	%rd632, %r453, 4;
	add.s64 	%rd633, %rd555, %rd632;
	st.global.f32 	[%rd633], %f529;
	div.rn.f32 	%f530, %f405, %f490;
	add.s32 	%r454, %r415, 39;
	mul.wide.u32 	%rd634, %r454, 4;
	add.s64 	%rd635, %rd555, %rd634;
	st.global.f32 	[%rd635], %f530;
	div.rn.f32 	%f531, %f407, %f490;
	add.s32 	%r455, %r415, 40;
	mul.wide.u32 	%rd636, %r455, 4;
	add.s64 	%rd637, %rd555, %rd636;
	st.global.f32 	[%rd637], %f531;
	div.rn.f32 	%f532, %f409, %f490;
	add.s32 	%r456, %r415, 41;
	mul.wide.u32 	%rd638, %r456, 4;
	add.s64 	%rd639, %rd555, %rd638;
	st.global.f32 	[%rd639], %f532;
	div.rn.f32 	%f533, %f411, %f490;
	add.s32 	%r457, %r415, 42;
	mul.wide.u32 	%rd640, %r457, 4;
	add.s64 	%rd641, %rd555, %rd640;
	st.global.f32 	[%rd641], %f533;
	div.rn.f32 	%f534, %f413, %f490;
	add.s32 	%r458, %r415, 43;
	mul.wide.u32 	%rd642, %r458, 4;
	add.s64 	%rd643, %rd555, %rd642;
	st.global.f32 	[%rd643], %f534;
	div.rn.f32 	%f535, %f415, %f490;
	add.s32 	%r459, %r415, 44;
	mul.wide.u32 	%rd644, %r459, 4;
	add.s64 	%rd645, %rd555, %rd644;
	st.global.f32 	[%rd645], %f535;
	add.s32 	%r460, %r415, 45;
	div.rn.f32 	%f536, %f417, %f490;
	mul.wide.u32 	%rd646, %r460, 4;
	add.s64 	%rd647, %rd555, %rd646;
	st.global.f32 	[%rd647], %f536;
	div.rn.f32 	%f537, %f419, %f490;
	add.s32 	%r461, %r415, 46;
	mul.wide.u32 	%rd648, %r461, 4;
	add.s64 	%rd649, %rd555, %rd648;
	st.global.f32 	[%rd649], %f537;
	div.rn.f32 	%f538, %f421, %f490;
	add.s32 	%r462, %r415, 47;
	mul.wide.u32 	%rd650, %r462, 4;
	add.s64 	%rd651, %rd555, %rd650;
	st.global.f32 	[%rd651], %f538;
	div.rn.f32 	%f539, %f423, %f490;
	add.s32 	%r463, %r415, 48;
	mul.wide.u32 	%rd652, %r463, 4;
	add.s64 	%rd653, %rd555, %rd652;
	st.global.f32 	[%rd653], %f539;
	div.rn.f32 	%f540, %f425, %f490;
	add.s32 	%r464, %r415, 49;
	mul.wide.u32 	%rd654, %r464, 4;
	add.s64 	%rd655, %rd555, %rd654;
	st.global.f32 	[%rd655], %f540;
	div.rn.f32 	%f541, %f427, %f490;
	add.s32 	%r465, %r415, 50;
	mul.wide.u32 	%rd656, %r465, 4;
	add.s64 	%rd657, %rd555, %rd656;
	st.global.f32 	[%rd657], %f541;
	div.rn.f32 	%f542, %f429, %f490;
	add.s32 	%r466, %r415, 51;
	mul.wide.u32 	%rd658, %r466, 4;
	add.s64 	%rd659, %rd555, %rd658;
	st.global.f32 	[%rd659], %f542;
	div.rn.f32 	%f543, %f431, %f490;
	add.s32 	%r467, %r415, 52;
	mul.wide.u32 	%rd660, %r467, 4;
	add.s64 	%rd661, %rd555, %rd660;
	st.global.f32 	[%rd661], %f543;
	div.rn.f32 	%f544, %f433, %f490;
	add.s32 	%r468, %r415, 53;
	mul.wide.u32 	%rd662, %r468, 4;
	add.s64 	%rd663, %rd555, %rd662;
	st.global.f32 	[%rd663], %f544;
	add.s32 	%r469, %r415, 54;
	div.rn.f32 	%f545, %f435, %f490;
	mul.wide.u32 	%rd664, %r469, 4;
	add.s64 	%rd665, %rd555, %rd664;
	st.global.f32 	[%rd665], %f545;
	div.rn.f32 	%f546, %f437, %f490;
	add.s32 	%r470, %r415, 55;
	mul.wide.u32 	%rd666, %r470, 4;
	add.s64 	%rd667, %rd555, %rd666;
	st.global.f32 	[%rd667], %f546;
	div.rn.f32 	%f547, %f439, %f490;
	add.s32 	%r471, %r415, 56;
	mul.wide.u32 	%rd668, %r471, 4;
	add.s64 	%rd669, %rd555, %rd668;
	st.global.f32 	[%rd669], %f547;
	div.rn.f32 	%f548, %f441, %f490;
	add.s32 	%r472, %r415, 57;
	mul.wide.u32 	%rd670, %r472, 4;
	add.s64 	%rd671, %rd555, %rd670;
	st.global.f32 	[%rd671], %f548;
	div.rn.f32 	%f549, %f443, %f490;
	add.s32 	%r473, %r415, 58;
	mul.wide.u32 	%rd672, %r473, 4;
	add.s64 	%rd673, %rd555, %rd672;
	st.global.f32 	[%rd673], %f549;
	div.rn.f32 	%f550, %f445, %f490;
	add.s32 	%r474, %r415, 59;
	mul.wide.u32 	%rd674, %r474, 4;
	add.s64 	%rd675, %rd555, %rd674;
	st.global.f32 	[%rd675], %f550;
	div.rn.f32 	%f551, %f447, %f490;
	add.s32 	%r475, %r415, 60;
	mul.wide.u32 	%rd676, %r475, 4;
	add.s64 	%rd677, %rd555, %rd676;
	st.global.f32 	[%rd677], %f551;
	div.rn.f32 	%f552, %f449, %f490;
	add.s32 	%r476, %r415, 61;
	mul.wide.u32 	%rd678, %r476, 4;
	add.s64 	%rd679, %rd555, %rd678;
	st.global.f32 	[%rd679], %f552;
	div.rn.f32 	%f553, %f451, %f490;
	add.s32 	%r477, %r415, 62;
	mul.wide.u32 	%rd680, %r477, 4;
	add.s64 	%rd681, %rd555, %rd680;
	st.global.f32 	[%rd681], %f553;
	add.s32 	%r478, %r415, 63;
	div.rn.f32 	%f554, %f453, %f490;
	mul.wide.u32 	%rd682, %r478, 4;
	add.s64 	%rd683, %rd555, %rd682;
	st.global.f32 	[%rd683], %f554;
	div.rn.f32 	%f555, %f455, %f490;
	add.s32 	%r479, %r415, 64;
	mul.wide.u32 	%rd684, %r479, 4;
	add.s64 	%rd685, %rd555, %rd684;
	st.global.f32 	[%rd685], %f555;
	div.rn.f32 	%f556, %f457, %f490;
	add.s32 	%r480, %r415, 65;
	mul.wide.u32 	%rd686, %r480, 4;
	add.s64 	%rd687, %rd555, %rd686;
	st.global.f32 	[%rd687], %f556;
	div.rn.f32 	%f557, %f459, %f490;
	add.s32 	%r481, %r415, 66;
	mul.wide.u32 	%rd688, %r481, 4;
	add.s64 	%rd689, %rd555, %rd688;
	st.global.f32 	[%rd689], %f557;
	div.rn.f32 	%f558, %f461, %f490;
	add.s32 	%r482, %r415, 67;
	mul.wide.u32 	%rd690, %r482, 4;
	add.s64 	%rd691, %rd555, %rd690;
	st.global.f32 	[%rd691], %f558;
	div.rn.f32 	%f559, %f463, %f490;
	add.s32 	%r483, %r415, 68;
	mul.wide.u32 	%rd692, %r483, 4;
	add.s64 	%rd693, %rd555, %rd692;
	st.global.f32 	[%rd693], %f559;
	div.rn.f32 	%f560, %f465, %f490;
	add.s32 	%r484, %r415, 69;
	mul.wide.u32 	%rd694, %r484, 4;
	add.s64 	%rd695, %rd555, %rd694;
	st.global.f32 	[%rd695], %f560;
	div.rn.f32 	%f561, %f467, %f490;
	add.s32 	%r485, %r415, 70;
	mul.wide.u32 	%rd696, %r485, 4;
	add.s64 	%rd697, %rd555, %rd696;
	st.global.f32 	[%rd697], %f561;
	div.rn.f32 	%f562, %f469, %f490;
	add.s32 	%r486, %r415, 71;
	mul.wide.u32 	%rd698, %r486, 4;
	add.s64 	%rd699, %rd555, %rd698;
	st.global.f32 	[%rd699], %f562;
	add.s32 	%r487, %r415, 72;
	div.rn.f32 	%f563, %f471, %f490;
	mul.wide.u32 	%rd700, %r487, 4;
	add.s64 	%rd701, %rd555, %rd700;
	st.global.f32 	[%rd701], %f563;
	div.rn.f32 	%f564, %f473, %f490;
	add.s32 	%r488, %r415, 73;
	mul.wide.u32 	%rd702, %r488, 4;
	add.s64 	%rd703, %rd555, %rd702;
	st.global.f32 	[%rd703], %f564;
	div.rn.f32 	%f565, %f475, %f490;
	add.s32 	%r489, %r415, 74;
	mul.wide.u32 	%rd704, %r489, 4;
	add.s64 	%rd705, %rd555, %rd704;
	st.global.f32 	[%rd705], %f565;
	div.rn.f32 	%f566, %f477, %f490;
	add.s32 	%r490, %r415, 75;
	mul.wide.u32 	%rd706, %r490, 4;
	add.s64 	%rd707, %rd555, %rd706;
	st.global.f32 	[%rd707], %f566;
	div.rn.f32 	%f567, %f479, %f490;
	add.s32 	%r491, %r415, 76;
	mul.wide.u32 	%rd708, %r491, 4;
	add.s64 	%rd709, %rd555, %rd708;
	st.global.f32 	[%rd709], %f567;
	div.rn.f32 	%f568, %f481, %f490;
	add.s32 	%r492, %r415, 77;
	mul.wide.u32 	%rd710, %r492, 4;
	add.s64 	%rd711, %rd555, %rd710;
	st.global.f32 	[%rd711], %f568;
	div.rn.f32 	%f569, %f483, %f490;
	add.s32 	%r493, %r415, 78;
	mul.wide.u32 	%rd712, %r493, 4;
	add.s64 	%rd713, %rd555, %rd712;
	st.global.f32 	[%rd713], %f569;
	div.rn.f32 	%f570, %f485, %f490;
	add.s32 	%r494, %r415, 79;
	mul.wide.u32 	%rd714, %r494, 4;
	add.s64 	%rd715, %rd555, %rd714;
	st.global.f32 	[%rd715], %f570;
	div.rn.f32 	%f571, %f487, %f490;
	add.s32 	%r495, %r415, 80;
	mul.wide.u32 	%rd716, %r495, 4;
	add.s64 	%rd717, %rd555, %rd716;
	st.global.f32 	[%rd717], %f571;
	shl.b32 	%r496, %r414, 1;
	cvta.to.global.u64 	%rd718, %rd728;
	mul.wide.u32 	%rd719, %r496, 4;
	add.s64 	%rd720, %rd718, %rd719;
	st.global.u32 	[%rd720], %r5;
	st.global.u32 	[%rd720+4], %r6;
	sub.s32 	%r497, %r3, %r5;
	cvta.to.global.u64 	%rd721, %rd729;
	add.s64 	%rd722, %rd721, %rd719;
	st.global.u32 	[%rd722], %r497;
	sub.s32 	%r498, %r4, %r6;
	st.global.u32 	[%rd722+4], %r498;
	cvt.rn.f32.u32 	%f572, %r405;
	div.rn.f32 	%f573, %f572, 0f42A20000;
	cvta.to.global.u64 	%rd723, %rd727;
	mul.wide.u32 	%rd724, %r414, 4;
	add.s64 	%rd725, %rd723, %rd724;
	st.global.f32 	[%rd725], %f573;
$L__BB1_4:
	ret;

}
	// .globl	_Z16computeBinHOGTarPfPiS_S0_jjjj
.visible .entry _Z16computeBinHOGTarPfPiS_S0_jjjj(
	.param .u64 .ptr .align 1 _Z16computeBinHOGTarPfPiS_S0_jjjj_param_0,
	.param .u64 .ptr .align 1 _Z16computeBinHOGTarPfPiS_S0_jjjj_param_1,
	.param .u64 .ptr .align 1 _Z16computeBinHOGTarPfPiS_S0_jjjj_param_2,
	.param .u64 .ptr .align 1 _Z16computeBinHOGTarPfPiS_S0_jjjj_param_3,
	.param .u32 _Z16computeBinHOGTarPfPiS_S0_jjjj_param_4,
	.param .u32 _Z16computeBinHOGTarPfPiS_S0_jjjj_param_5,
	.param .u32 _Z16computeBinHOGTarPfPiS_S0_jjjj_param_6,
	.param .u32 _Z16computeBinHOGTarPfPiS_S0_jjjj_param_7
)
{
	.local .align 4 .b8 	__local_depot2[324];
	.reg .b64 	%SP;
	.reg .b64 	%SPL;
	.reg .pred 	%p<5>;
	.reg .b32 	%r<335>;
	.reg .b32 	%f<570>;
	.reg .b64 	%rd<721>;
	.reg .b64 	%fd<13>;

	mov.u64 	%SPL, __local_depot2;
	ld.param.u64 	%rd6, [_Z16computeBinHOGTarPfPiS_S0_jjjj_param_2];
	ld.param.u64 	%rd7, [_Z16computeBinHOGTarPfPiS_S0_jjjj_param_3];
	ld.param.u32 	%r13, [_Z16computeBinHOGTarPfPiS_S0_jjjj_param_4];
	ld.param.u32 	%r14, [_Z16computeBinHOGTarPfPiS_S0_jjjj_param_5];
	ld.param.u32 	%r12, [_Z16computeBinHOGTarPfPiS_S0_jjjj_param_6];
	add.u64 	%rd1, %SPL, 0;
	mov.u32 	%r15, %ctaid.x;
	mov.u32 	%r16, %ntid.x;
	mov.u32 	%r17, %tid.x;
	mad.lo.s32 	%r1, %r15, %r16, %r17;
	mov.u32 	%r18, %ctaid.y;
	mov.u32 	%r19, %ntid.y;
	mov.u32 	%r20, %tid.y;
	mad.lo.s32 	%r21, %r18, %r19, %r20;
	setp.ge.u32 	%p1, %r1, %r13;
	setp.ge.u32 	%p2, %r21, %r14;
	or.pred  	%p3, %p1, %p2;
	@%p3 bra 	$L__BB2_4;
	cvta.to.global.u64 	%rd2, %rd6;
	cvta.to.global.u64 	%rd3, %rd7;
	mul.lo.s32 	%r23, %r1, 3;
	cvt.rn.f64.u32 	%fd1, %r23;
	add.f64 	%fd2, %fd1, 0d4022000000000000;
	add.f64 	%fd3, %fd2, 0dBFF0000000000000;
	cvt.rzi.s32.f64 	%r3, %fd3;
	mad.lo.s32 	%r24, %r21, 3, 8;
	cvt.rn.f64.u32 	%fd4, %r24;
	cvt.rzi.s32.f64 	%r4, %fd4;
	cvt.rn.f64.s32 	%fd5, %r3;
	add.f64 	%fd6, %fd5, 0dC022000000000000;
	add.f64 	%fd7, %fd6, 0d3FF0000000000000;
	cvt.rzi.s32.f64 	%r5, %fd7;
	cvt.rn.f64.s32 	%fd8, %r4;
	add.f64 	%fd9, %fd8, 0dC022000000000000;
	add.f64 	%fd10, %fd9, 0d3FF0000000000000;
	cvt.rzi.s32.f64 	%r6, %fd10;
	mov.b32 	%r333, 0;
	st.local.u32 	[%rd1], %r333;
	st.local.u32 	[%rd1+4], %r333;
	st.local.u32 	[%rd1+8], %r333;
	st.local.u32 	[%rd1+12], %r333;
	st.local.u32 	[%rd1+16], %r333;
	st.local.u32 	[%rd1+20], %r333;
	st.local.u32 	[%rd1+24], %r333;
	st.local.u32 	[%rd1+28], %r333;
	st.local.u32 	[%rd1+32], %r333;
	st.local.u32 	[%rd1+36], %r333;
	st.local.u32 	[%rd1+40], %r333;
	st.local.u32 	[%rd1+44], %r333;
	st.local.u32 	[%rd1+48], %r333;
	st.local.u32 	[%rd1+52], %r333;
	st.local.u32 	[%rd1+56], %r333;
	st.local.u32 	[%rd1+60], %r333;
	st.local.u32 	[%rd1+64], %r333;
	st.local.u32 	[%rd1+68], %r333;
	st.local.u32 	[%rd1+72], %r333;
	st.local.u32 	[%rd1+76], %r333;
	st.local.u32 	[%rd1+80], %r333;
	st.local.u32 	[%rd1+84], %r333;
	st.local.u32 	[%rd1+88], %r333;
	st.local.u32 	[%rd1+92], %r333;
	st.local.u32 	[%rd1+96], %r333;
	st.local.u32 	[%rd1+100], %r333;
	st.local.u32 	[%rd1+104], %r333;
	st.local.u32 	[%rd1+108], %r333;
	st.local.u32 	[%rd1+112], %r333;
	st.local.u32 	[%rd1+116], %r333;
	st.local.u32 	[%rd1+120], %r333;
	st.local.u32 	[%rd1+124], %r333;
	st.local.u32 	[%rd1+128], %r333;
	st.local.u32 	[%rd1+132], %r333;
	st.local.u32 	[%rd1+136], %r333;
	st.local.u32 	[%rd1+140], %r333;
	st.local.u32 	[%rd1+144], %r333;
	st.local.u32 	[%rd1+148], %r333;
	st.local.u32 	[%rd1+152], %r333;
	st.local.u32 	[%rd1+156], %r333;
	st.local.u32 	[%rd1+160], %r333;
	st.local.u32 	[%rd1+164], %r333;
	st.local.u32 	[%rd1+168], %r333;
	st.local.u32 	[%rd1+172], %r333;
	st.local.u32 	[%rd1+176], %r333;
	st.local.u32 	[%rd1+180], %r333;
	st.local.u32 	[%rd1+184], %r333;
	st.local.u32 	[%rd1+188], %r333;
	st.local.u32 	[%rd1+192], %r333;
	st.local.u32 	[%rd1+196], %r333;
	st.local.u32 	[%rd1+200], %r333;
	st.local.u32 	[%rd1+204], %r333;
	st.local.u32 	[%rd1+208], %r333;
	st.local.u32 	[%rd1+212], %r333;
	st.local.u32 	[%rd1+216], %r333;
	st.local.u32 	[%rd1+220], %r333;
	st.local.u32 	[%rd1+224], %r333;
	st.local.u32 	[%rd1+228], %r333;
	st.local.u32 	[%rd1+232], %r333;
	st.local.u32 	[%rd1+236], %r333;
	st.local.u32 	[%rd1+240], %r333;
	st.local.u32 	[%rd1+244], %r333;
	st.local.u32 	[%rd1+248], %r333;
	st.local.u32 	[%rd1+252], %r333;
	st.local.u32 	[%rd1+256], %r333;
	st.local.u32 	[%rd1+260], %r333;
	st.local.u32 	[%rd1+264], %r333;
	st.local.u32 	[%rd1+268], %r333;
	st.local.u32 	[%rd1+272], %r333;
	st.local.u32 	[%rd1+276], %r333;
	st.local.u32 	[%rd1+280], %r333;
	st.local.u32 	[%rd1+284], %r333;
	st.local.u32 	[%rd1+288], %r333;
	st.local.u32 	[%rd1+292], %r333;
	st.local.u32 	[%rd1+296], %r333;
	st.local.u32 	[%rd1+300], %r333;
	st.local.u32 	[%rd1+304], %r333;
	st.local.u32 	[%rd1+308], %r333;
	st.local.u32 	[%rd1+312], %r333;
	st.local.u32 	[%rd1+316], %r333;
	st.local.u32 	[%rd1+320], %r333;
	mov.u32 	%r334, %r333;
$L__BB2_2:
	mad.lo.s32 	%r25, %r333, 6, %r6;
	mul.wide.u32 	%rd9, %r334, 36;
	add.s64 	%rd10, %rd1, %rd9;
	mad.lo.s32 	%r26, %r25, %r12, %r5;
	mul.wide.u32 	%rd11, %r26, 4;
	add.s64 	%rd12, %rd3, %rd11;
	ld.global.u32 	%r27, [%rd12];
	add.s64 	%rd13, %rd2, %rd11;
	ld.global.f32 	%f1, [%rd13];
	mul.wide.s32 	%rd14, %r27, 4;
	add.s64 	%rd15, %rd10, %rd14;
	ld.local.f32 	%f2, [%rd15+-4];
	add.f32 	%f3, %f1, %f2;
	st.local.f32 	[%rd15+-4], %f3;
	add.s32 	%r28, %r26, 1;
	mul.wide.u32 	%rd16, %r28, 4;
	add.s64 	%rd17, %rd3, %rd16;
	ld.global.u32 	%r29, [%rd17];
	add.s64 	%rd18, %rd2, %rd16;
	ld.global.f32 	%f4, [%rd18];
	mul.wide.s32 	%rd19, %r29, 4;
	add.s64 	%rd20, %rd10, %rd19;
	ld.local.f32 	%f5, [%rd20+-4];
	add.f32 	%f6, %f4, %f5;
	st.local.f32 	[%rd20+-4], %f6;
	add.s32 	%r30, %r26, 2;
	mul.wide.u32 	%rd21, %r30, 4;
	add.s64 	%rd22, %rd3, %rd21;
	ld.global.u32 	%r31, [%rd22];
	add.s64 	%rd23, %rd2, %rd21;
	ld.global.f32 	%f7, [%rd23];
	mul.wide.s32 	%rd24, %r31, 4;
	add.s64 	%rd25, %rd10, %rd24;
	ld.local.f32 	%f8, [%rd25+-4];
	add.f32 	%f9, %f7, %f8;
	st.local.f32 	[%rd25+-4], %f9;
	add.s32 	%r32, %r26, 3;
	mul.wide.u32 	%rd26, %r32, 4;
	add.s64 	%rd27, %rd3, %rd26;
	ld.global.u32 	%r33, [%rd27];
	add.s64 	%rd28, %rd2, %rd26;
	ld.global.f32 	%f10, [%rd28];
	mul.wide.s32 	%rd29, %r33, 4;
	add.s64 	%rd30, %rd10, %rd29;
	ld.local.f32 	%f11, [%rd30+-4];
	add.f32 	%f12, %f10, %f11;
	st.local.f32 	[%rd30+-4], %f12;
	add.s32 	%r34, %r26, 4;
	mul.wide.u32 	%rd31, %r34, 4;
	add.s64 	%rd32, %rd3, %rd31;
	ld.global.u32 	%r35, [%rd32];
	add.s64 	%rd33, %rd2, %rd31;
	ld.global.f32 	%f13, [%rd33];
	mul.wide.s32 	%rd34, %r35, 4;
	add.s64 	%rd35, %rd10, %rd34;
	ld.local.f32 	%f14, [%rd35+-4];
	add.f32 	%f15, %f13, %f14;
	st.local.f32 	[%rd35+-4], %f15;
	add.s32 	%r36, %r26, 5;
	mul.wide.u32 	%rd36, %r36, 4;
	add.s64 	%rd37, %rd3, %rd36;
	ld.global.u32 	%r37, [%rd37];
	add.s64 	%rd38, %rd2, %rd36;
	ld.global.f32 	%f16, [%rd38];
	mul.wide.s32 	%rd39, %r37, 4;
	add.s64 	%rd40, %rd10, %rd39;
	ld.local.f32 	%f17, [%rd40+-4];
	add.f32 	%f18, %f16, %f17;
	st.local.f32 	[%rd40+-4], %f18;
	add.s32 	%r38, %r26, %r12;
	mul.wide.u32 	%rd41, %r38, 4;
	add.s64 	%rd42, %rd3, %rd41;
	ld.global.u32 	%r39, [%rd42];
	add.s64 	%rd43, %rd2, %rd41;
	ld.global.f32 	%f19, [%rd43];
	mul.wide.s32 	%rd44, %r39, 4;
	add.s64 	%rd45, %rd10, %rd44;
	ld.local.f32 	%f20, [%rd45+-4];
	add.f32 	%f21, %f19, %f20;
	st.local.f32 	[%rd45+-4], %f21;
	add.s32 	%r40, %r28, %r12;
	mul.wide.u32 	%rd46, %r40, 4;
	add.s64 	%rd47, %rd3, %rd46;
	ld.global.u32 	%r41, [%rd47];
	add.s64 	%rd48, %rd2, %rd46;
	ld.global.f32 	%f22, [%rd48];
	mul.wide.s32 	%rd49, %r41, 4;
	add.s64 	%rd50, %rd10, %rd49;
	ld.local.f32 	%f23, [%rd50+-4];
	add.f32 	%f24, %f22, %f23;
	st.local.f32 	[%rd50+-4], %f24;
	add.s32 	%r42, %r40, 1;
	mul.wide.u32 	%rd51, %r42, 4;
	add.s64 	%rd52, %rd3, %rd51;
	ld.global.u32 	%r43, [%rd52];
	add.s64 	%rd53, %rd2, %rd51;
	ld.global.f32 	%f25, [%rd53];
	mul.wide.s32 	%rd54, %r43, 4;
	add.s64 	%rd55, %rd10, %rd54;
	ld.local.f32 	%f26, [%rd55+-4];
	add.f32 	%f27, %f25, %f26;
	st.local.f32 	[%rd55+-4], %f27;
	add.s32 	%r44, %r40, 2;
	mul.wide.u32 	%rd56, %r44, 4;
	add.s64 	%rd57, %rd3, %rd56;
	ld.global.u32 	%r45, [%rd57];
	add.s64 	%rd58, %rd2, %rd56;
	ld.global.f32 	%f28, [%rd58];
	mul.wide.s32 	%rd59, %r45, 4;
	add.s64 	%rd60, %rd10, %rd59;
	ld.local.f32 	%f29, [%rd60+-4];
	add.f32 	%f30, %f28, %f29;
	st.local.f32 	[%rd60+-4], %f30;
	add.s32 	%r46, %r40, 3;
	mul.wide.u32 	%rd61, %r46, 4;
	add.s64 	%rd62, %rd3, %rd61;
	ld.global.u32 	%r47, [%rd62];
	add.s64 	%rd63, %rd2, %rd61;
	ld.global.f32 	%f31, [%rd63];
	mul.wide.s32 	%rd64, %r47, 4;
	add.s64 	%rd65, %rd10, %rd64;
	ld.local.f32 	%f32, [%rd65+-4];
	add.f32 	%f33, %f31, %f32;
	st.local.f32 	[%rd65+-4], %f33;
	add.s32 	%r48, %r40, 4;
	mul.wide.u32 	%rd66, %r48, 4;
	add.s64 	%rd67, %rd3, %rd66;
	ld.global.u32 	%r49, [%rd67];
	add.s64 	%rd68, %rd2, %rd66;
	ld.global.f32 	%f34, [%rd68];
	mul.wide.s32 	%rd69, %r49, 4;
	add.s64 	%rd70, %rd10, %rd69;
	ld.local.f32 	%f35, [%rd70+-4];
	add.f32 	%f36, %f34, %f35;
	st.local.f32 	[%rd70+-4], %f36;
	add.s32 	%r50, %r38, %r12;
	mul.wide.u32 	%rd71, %r50, 4;
	add.s64 	%rd72, %rd3, %rd71;
	ld.global.u32 	%r51, [%rd72];
	add.s64 	%rd73, %rd2, %rd71;
	ld.global.f32 	%f37, [%rd73];
	mul.wide.s32 	%rd74, %r51, 4;
	add.s64 	%rd75, %rd10, %rd74;
	ld.local.f32 	%f38, [%rd75+-4];
	add.f32 	%f39, %f37, %f38;
	st.local.f32 	[%rd75+-4], %f39;
	add.s32 	%r52, %r40, %r12;
	mul.wide.u32 	%rd76, %r52, 4;
	add.s64 	%rd77, %rd3, %rd76;
	ld.global.u32 	%r53, [%rd77];
	add.s64 	%rd78, %rd2, %rd76;
	ld.global.f32 	%f40, [%rd78];
	mul.wide.s32 	%rd79, %r53, 4;
	add.s64 	%rd80, %rd10, %rd79;
	ld.local.f32 	%f41, [%rd80+-4];
	add.f32 	%f42, %f40, %f41;
	st.local.f32 	[%rd80+-4], %f42;
	add.s32 	%r54, %r52, 1;
	mul.wide.u32 	%rd81, %r54, 4;
	add.s64 	%rd82, %rd3, %rd81;
	ld.global.u32 	%r55, [%rd82];
	add.s64 	%rd83, %rd2, %rd81;
	ld.global.f32 	%f43, [%rd83];
	mul.wide.s32 	%rd84, %r55, 4;
	add.s64 	%rd85, %rd10, %rd84;
	ld.local.f32 	%f44, [%rd85+-4];
	add.f32 	%f45, %f43, %f44;
	st.local.f32 	[%rd85+-4], %f45;
	add.s32 	%r56, %r52, 2;
	mul.wide.u32 	%rd86, %r56, 4;
	add.s64 	%rd87, %rd3, %rd86;
	ld.global.u32 	%r57, [%rd87];
	add.s64 	%rd88, %rd2, %rd86;
	ld.global.f32 	%f46, [%rd88];
	mul.wide.s32 	%rd89, %r57, 4;
	add.s64 	%rd90, %rd10, %rd89;
	ld.local.f32 	%f47, [%rd90+-4];
	add.f32 	%f48, %f46, %f47;
	st.local.f32 	[%rd90+-4], %f48;
	add.s32 	%r58, %r52, 3;
	mul.wide.u32 	%rd91, %r58, 4;
	add.s64 	%rd92, %rd3, %rd91;
	ld.global.u32 	%r59, [%rd92];
	add.s64 	%rd93, %rd2, %rd91;
	ld.global.f32 	%f49, [%rd93];
	mul.wide.s32 	%rd94, %r59, 4;
	add.s64 	%rd95, %rd10, %rd94;
	ld.local.f32 	%f50, [%rd95+-4];
	add.f32 	%f51, %f49, %f50;
	st.local.f32 	[%rd95+-4], %f51;
	add.s32 	%r60, %r52, 4;
	mul.wide.u32 	%rd96, %r60, 4;
	add.s64 	%rd97, %rd3, %rd96;
	ld.global.u32 	%r61, [%rd97];
	add.s64 	%rd98, %rd2, %rd96;
	ld.global.f32 	%f52, [%rd98];
	mul.wide.s32 	%rd99, %r61, 4;
	add.s64 	%rd100, %rd10, %rd99;
	ld.local.f32 	%f53, [%rd100+-4];
	add.f32 	%f54, %f52, %f53;
	st.local.f32 	[%rd100+-4], %f54;
	add.s32 	%r62, %r50, %r12;
	mul.wide.u32 	%rd101, %r62, 4;
	add.s64 	%rd102, %rd3, %rd101;
	ld.global.u32 	%r63, [%rd102];
	add.s64 	%rd103, %rd2, %rd101;
	ld.global.f32 	%f55, [%rd103];
	mul.wide.s32 	%rd104, %r63, 4;
	add.s64 	%rd105, %rd10, %rd104;
	ld.local.f32 	%f56, [%rd105+-4];
	add.f32 	%f57, %f55, %f56;
	st.local.f32 	[%rd105+-4], %f57;
	add.s32 	%r64, %r52, %r12;
	mul.wide.u32 	%rd106, %r64, 4;
	add.s64 	%rd107, %rd3, %rd106;
	ld.global.u32 	%r65, [%rd107];
	add.s64 	%rd108, %rd2, %rd106;
	ld.global.f32 	%f58, [%rd108];
	mul.wide.s32 	%rd109, %r65, 4;
	add.s64 	%rd110, %rd10, %rd109;
	ld.local.f32 	%f59, [%rd110+-4];
	add.f32 	%f60, %f58, %f59;
	st.local.f32 	[%rd110+-4], %f60;
	add.s32 	%r66, %r64, 1;
	mul.wide.u32 	%rd111, %r66, 4;
	add.s64 	%rd112, %rd3, %rd111;
	ld.global.u32 	%r67, [%rd112];
	add.s64 	%rd113, %rd2, %rd111;
	ld.global.f32 	%f61, [%rd113];
	mul.wide.s32 	%rd114, %r67, 4;
	add.s64 	%rd115, %rd10, %rd114;
	ld.local.f32 	%f62, [%rd115+-4];
	add.f32 	%f63, %f61, %f62;
	st.local.f32 	[%rd115+-4], %f63;
	add.s32 	%r68, %r64, 2;
	mul.wide.u32 	%rd116, %r68, 4;
	add.s64 	%rd117, %rd3, %rd116;
	ld.global.u32 	%r69, [%rd117];
	add.s64 	%rd118, %rd2, %rd116;
	ld.global.f32 	%f64, [%rd118];
	mul.wide.s32 	%rd119, %r69, 4;
	add.s64 	%rd120, %rd10, %rd119;
	ld.local.f32 	%f65, [%rd120+-4];
	add.f32 	%f66, %f64, %f65;
	st.local.f32 	[%rd120+-4], %f66;
	add.s32 	%r70, %r64, 3;
	mul.wide.u32 	%rd121, %r70, 4;
	add.s64 	%rd122, %rd3, %rd121;
	ld.global.u32 	%r71, [%rd122];
	add.s64 	%rd123, %rd2, %rd121;
	ld.global.f32 	%f67, [%rd123];
	mul.wide.s32 	%rd124, %r71, 4;
	add.s64 	%rd125, %rd10, %rd124;
	ld.local.f32 	%f68, [%rd125+-4];
	add.f32 	%f69, %f67, %f68;
	st.local.f32 	[%rd125+-4], %f69;
	add.s32 	%r72, %r64, 4;
	mul.wide.u32 	%rd126, %r72, 4;
	add.s64 	%rd127, %rd3, %rd126;
	ld.global.u32 	%r73, [%rd127];
	add.s64 	%rd128, %rd2, %rd126;
	ld.global.f32 	%f70, [%rd128];
	mul.wide.s32 	%rd129, %r73, 4;
	add.s64 	%rd130, %rd10, %rd129;
	ld.local.f32 	%f71, [%rd130+-4];
	add.f32 	%f72, %f70, %f71;
	st.local.f32 	[%rd130+-4], %f72;
	add.s32 	%r74, %r62, %r12;
	mul.wide.u32 	%rd131, %r74, 4;
	add.s64 	%rd132, %rd3, %rd131;
	ld.global.u32 	%r75, [%rd132];
	add.s64 	%rd133, %rd2, %rd131;
	ld.global.f32 	%f73, [%rd133];
	mul.wide.s32 	%rd134, %r75, 4;
	add.s64 	%rd135, %rd10, %rd134;
	ld.local.f32 	%f74, [%rd135+-4];
	add.f32 	%f75, %f73, %f74;
	st.local.f32 	[%rd135+-4], %f75;
	add.s32 	%r76, %r64, %r12;
	mul.wide.u32 	%rd136, %r76, 4;
	add.s64 	%rd137, %rd3, %rd136;
	ld.global.u32 	%r77, [%rd137];
	add.s64 	%rd138, %rd2, %rd136;
	ld.global.f32 	%f76, [%rd138];
	mul.wide.s32 	%rd139, %r77, 4;
	add.s64 	%rd140, %rd10, %rd139;
	ld.local.f32 	%f77, [%rd140+-4];
	add.f32 	%f78, %f76, %f77;
	st.local.f32 	[%rd140+-4], %f78;
	add.s32 	%r78, %r76, 1;
	mul.wide.u32 	%rd141, %r78, 4;
	add.s64 	%rd142, %rd3, %rd141;
	ld.global.u32 	%r79, [%rd142];
	add.s64 	%rd143, %rd2, %rd141;
	ld.global.f32 	%f79, [%rd143];
	mul.wide.s32 	%rd144, %r79, 4;
	add.s64 	%rd145, %rd10, %rd144;
	ld.local.f32 	%f80, [%rd145+-4];
	add.f32 	%f81, %f79, %f80;
	st.local.f32 	[%rd145+-4], %f81;
	add.s32 	%r80, %r76, 2;
	mul.wide.u32 	%rd146, %r80, 4;
	add.s64 	%rd147, %rd3, %rd146;
	ld.global.u32 	%r81, [%rd147];
	add.s64 	%rd148, %rd2, %rd146;
	ld.global.f32 	%f82, [%rd148];
	mul.wide.s32 	%rd149, %r81, 4;
	add.s64 	%rd150, %rd10, %rd149;
	ld.local.f32 	%f83, [%rd150+-4];
	add.f32 	%f84, %f82, %f83;
	st.local.f32 	[%rd150+-4], %f84;
	add.s32 	%r82, %r76, 3;
	mul.wide.u32 	%rd151, %r82, 4;
	add.s64 	%rd152, %rd3, %rd151;
	ld.global.u32 	%r83, [%rd152];
	add.s64 	%rd153, %rd2, %rd151;
	ld.global.f32 	%f85, [%rd153];
	mul.wide.s32 	%rd154, %r83, 4;
	add.s64 	%rd155, %rd10, %rd154;
	ld.local.f32 	%f86, [%rd155+-4];
	add.f32 	%f87, %f85, %f86;
	st.local.f32 	[%rd155+-4], %f87;
	add.s32 	%r84, %r76, 4;
	mul.wide.u32 	%rd156, %r84, 4;
	add.s64 	%rd157, %rd3, %rd156;
	ld.global.u32 	%r85, [%rd157];
	add.s64 	%rd158, %rd2, %rd156;
	ld.global.f32 	%f88, [%rd158];
	mul.wide.s32 	%rd159, %r85, 4;
	add.s64 	%rd160, %rd10, %rd159;
	ld.local.f32 	%f89, [%rd160+-4];
	add.f32 	%f90, %f88, %f89;
	st.local.f32 	[%rd160+-4], %f90;
	add.s32 	%r86, %r74, %r12;
	mul.wide.u32 	%rd161, %r86, 4;
	add.s64 	%rd162, %rd3, %rd161;
	ld.global.u32 	%r87, [%rd162];
	add.s64 	%rd163, %rd2, %rd161;
	ld.global.f32 	%f91, [%rd163];
	mul.wide.s32 	%rd164, %r87, 4;
	add.s64 	%rd165, %rd10, %rd164;
	ld.local.f32 	%f92, [%rd165+-4];
	add.f32 	%f93, %f91, %f92;
	st.local.f32 	[%rd165+-4], %f93;
	add.s32 	%r88, %r76, %r12;
	mul.wide.u32 	%rd166, %r88, 4;
	add.s64 	%rd167, %rd3, %rd166;
	ld.global.u32 	%r89, [%rd167];
	add.s64 	%rd168, %rd2, %rd166;
	ld.global.f32 	%f94, [%rd168];
	mul.wide.s32 	%rd169, %r89, 4;
	add.s64 	%rd170, %rd10, %rd169;
	ld.local.f32 	%f95, [%rd170+-4];
	add.f32 	%f96, %f94, %f95;
	st.local.f32 	[%rd170+-4], %f96;
	add.s32 	%r90, %r88, 1;
	mul.wide.u32 	%rd171, %r90, 4;
	add.s64 	%rd172, %rd3, %rd171;
	ld.global.u32 	%r91, [%rd172];
	add.s64 	%rd173, %rd2, %rd171;
	ld.global.f32 	%f97, [%rd173];
	mul.wide.s32 	%rd174, %r91, 4;
	add.s64 	%rd175, %rd10, %rd174;
	ld.local.f32 	%f98, [%rd175+-4];
	add.f32 	%f99, %f97, %f98;
	st.local.f32 	[%rd175+-4], %f99;
	add.s32 	%r92, %r88, 2;
	mul.wide.u32 	%rd176, %r92, 4;
	add.s64 	%rd177, %rd3, %rd176;
	ld.global.u32 	%r93, [%rd177];
	add.s64 	%rd178, %rd2, %rd176;
	ld.global.f32 	%f100, [%rd178];
	mul.wide.s32 	%rd179, %r93, 4;
	add.s64 	%rd180, %rd10, %rd179;
	ld.local.f32 	%f101, [%rd180+-4];
	add.f32 	%f102, %f100, %f101;
	st.local.f32 	[%rd180+-4], %f102;
	add.s32 	%r94, %r88, 3;
	mul.wide.u32 	%rd181, %r94, 4;
	add.s64 	%rd182, %rd3, %rd181;
	ld.global.u32 	%r95, [%rd182];
	add.s64 	%rd183, %rd2, %rd181;
	ld.global.f32 	%f103, [%rd183];
	mul.wide.s32 	%rd184, %r95, 4;
	add.s64 	%rd185, %rd10, %rd184;
	ld.local.f32 	%f104, [%rd185+-4];
	add.f32 	%f105, %f103, %f104;
	st.local.f32 	[%rd185+-4], %f105;
	add.s32 	%r96, %r88, 4;
	mul.wide.u32 	%rd186, %r96, 4;
	add.s64 	%rd187, %rd3, %rd186;
	ld.global.u32 	%r97, [%rd187];
	add.s64 	%rd188, %rd2, %rd186;
	ld.global.f32 	%f106, [%rd188];
	mul.wide.s32 	%rd189, %r97, 4;
	add.s64 	%rd190, %rd10, %rd189;
	ld.local.f32 	%f107, [%rd190+-4];
	add.f32 	%f108, %f106, %f107;
	st.local.f32 	[%rd190+-4], %f108;
	add.s64 	%rd191, %rd10, 36;
	add.s32 	%r98, %r26, 6;
	mul.wide.u32 	%rd192, %r98, 4;
	add.s64 	%rd193, %rd3, %rd192;
	ld.global.u32 	%r99, [%rd193];
	add.s64 	%rd194, %rd2, %rd192;
	ld.global.f32 	%f109, [%rd194];
	mul.wide.s32 	%rd195, %r99, 4;
	add.s64 	%rd196, %rd191, %rd195;
	ld.local.f32 	%f110, [%rd196+-4];
	add.f32 	%f111, %f109, %f110;
	st.local.f32 	[%rd196+-4], %f111;
	add.s32 	%r100, %r26, 7;
	mul.wide.u32 	%rd197, %r100, 4;
	add.s64 	%rd198, %rd3, %rd197;
	ld.global.u32 	%r101, [%rd198];
	add.s64 	%rd199, %rd2, %rd197;
	ld.global.f32 	%f112, [%rd199];
	mul.wide.s32 	%rd200, %r101, 4;
	add.s64 	%rd201, %rd191, %rd200;
	ld.local.f32 	%f113, [%rd201+-4];
	add.f32 	%f114, %f112, %f113;
	st.local.f32 	[%rd201+-4], %f114;
	add.s32 	%r102, %r26, 8;
	mul.wide.u32 	%rd202, %r102, 4;
	add.s64 	%rd203, %rd3, %rd202;
	ld.global.u32 	%r103, [%rd203];
	add.s64 	%rd204, %rd2, %rd202;
	ld.global.f32 	%f115, [%rd204];
	mul.wide.s32 	%rd205, %r103, 4;
	add.s64 	%rd206, %rd191, %rd205;
	ld.local.f32 	%f116, [%rd206+-4];
	add.f32 	%f117, %f115, %f116;
	st.local.f32 	[%rd206+-4], %f117;
	add.s32 	%r104, %r26, 9;
	mul.wide.u32 	%rd207, %r104, 4;
	add.s64 	%rd208, %rd3, %rd207;
	ld.global.u32 	%r105, [%rd208];
	add.s64 	%rd209, %rd2, %rd207;
	ld.global.f32 	%f118, [%rd209];
	mul.wide.s32 	%rd210, %r105, 4;
	add.s64 	%rd211, %rd191, %rd210;
	ld.local.f32 	%f119, [%rd211+-4];
	add.f32 	%f120, %f118, %f119;
	st.local.f32 	[%rd211+-4], %f120;
	add.s32 	%r106, %r26, 10;
	mul.wide.u32 	%rd212, %r106, 4;
	add.s64 	%rd213, %rd3, %rd212;
	ld.global.u32 	%r107, [%rd213];
	add.s64 	%rd214, %rd2, %rd212;
	ld.global.f32 	%f121, [%rd214];
	mul.wide.s32 	%rd215, %r107, 4;
	add.s64 	%rd216, %rd191, %rd215;
	ld.local.f32 	%f122, [%rd216+-4];
	add.f32 	%f123, %f121, %f122;
	st.local.f32 	[%rd216+-4], %f123;
	add.s32 	%r108, %r26, 11;
	mul.wide.u32 	%rd217, %r108, 4;
	add.s64 	%rd218, %rd3, %rd217;
	ld.global.u32 	%r109, [%rd218];
	add.s64 	%rd219, %rd2, %rd217;
	ld.global.f32 	%f124, [%rd219];
	mul.wide.s32 	%rd220, %r109, 4;
	add.s64 	%rd221, %rd191, %rd220;
	ld.local.f32 	%f125, [%rd221+-4];
	add.f32 	%f126, %f124, %f125;
	st.local.f32 	[%rd221+-4], %f126;
	add.s32 	%r110, %r38, 6;
	mul.wide.u32 	%rd222, %r110, 4;
	add.s64 	%rd223, %rd3, %rd222;
	ld.global.u32 	%r111, [%rd223];
	add.s64 	%rd224, %rd2, %rd222;
	ld.global.f32 	%f127, [%rd224];
	mul.wide.s32 	%rd225, %r111, 4;
	add.s64 	%rd226, %rd191, %rd225;
	ld.local.f32 	%f128, [%rd226+-4];
	add.f32 	%f129, %f127, %f128;
	st.local.f32 	[%rd226+-4], %f129;
	add.s32 	%r112, %r40, 6;
	mul.wide.u32 	%rd227, %r112, 4;
	add.s64 	%rd228, %rd3, %rd227;
	ld.global.u32 	%r113, [%rd228];
	add.s64 	%rd229, %rd2, %rd227;
	ld.global.f32 	%f130, [%rd229];
	mul.wide.s32 	%rd230, %r113, 4;
	add.s64 	%rd231, %rd191, %rd230;
	ld.local.f32 	%f131, [%rd231+-4];
	add.f32 	%f132, %f130, %f131;
	st.local.f32 	[%rd231+-4], %f132;
	add.s32 	%r114, %r40, 7;
	mul.wide.u32 	%rd232, %r114, 4;
	add.s64 	%rd233, %rd3, %rd232;
	ld.global.u32 	%r115, [%rd233];
	add.s64 	%rd234, %rd2, %rd232;
	ld.global.f32 	%f133, [%rd234];
	mul.wide.s32 	%rd235, %r115, 4;
	add.s64 	%rd236, %rd191, %rd235;
	ld.local.f32 	%f134, [%rd236+-4];
	add.f32 	%f135, %f133, %f134;
	st.local.f32 	[%rd236+-4], %f135;
	add.s32 	%r116, %r40, 8;
	mul.wide.u32 	%rd237, %r116, 4;
	add.s64 	%rd238, %rd3, %rd237;
	ld.global.u32 	%r117, [%rd238];
	add.s64 	%rd239, %rd2, %rd237;
	ld.global.f32 	%f136, [%rd239];
	mul.wide.s32 	%rd240, %r117, 4;
	add.s64 	%rd241, %rd191, %rd240;
	ld.local.f32 	%f137, [%rd241+-4];
	add.f32 	%f138, %f136, %f137;
	st.local.f32 	[%rd241+-4], %f138;
	add.s32 	%r118, %r40, 9;
	mul.wide.u32 	%rd242, %r118, 4;
	add.s64 	%rd243, %rd3, %rd242;
	ld.global.u32 	%r119, [%rd243];
	add.s64 	%rd244, %rd2, %rd242;
	ld.global.f32 	%f139, [%rd244];
	mul.wide.s32 	%rd245, %r119, 4;
	add.s64 	%rd246, %rd191, %rd245;
	ld.local.f32 	%f140, [%rd246+-4];
	add.f32 	%f141, %f139, %f140;
	st.local.f32 	[%rd246+-4], %f141;
	add.s32 	%r120, %r40, 10;
	mul.wide.u32 	%rd247, %r120, 4;
	add.s64 	%rd248, %rd3, %rd247;
	ld.global.u32 	%r121, [%rd248];
	add.s64 	%rd249, %rd2, %rd247;
	ld.global.f32 	%f142, [%rd249];
	mul.wide.s32 	%rd250, %r121, 4;
	add.s64 	%rd251, %rd191, %rd250;
	ld.local.f32 	%f143, [%rd251+-4];
	add.f32 	%f144, %f142, %f143;
	st.local.f32 	[%rd251+-4], %f144;
	add.s32 	%r122, %r50, 6;
	mul.wide.u32 	%rd252, %r122, 4;
	add.s64 	%rd253, %rd3, %rd252;
	ld.global.u32 	%r123, [%rd253];
	add.s64 	%rd254, %rd2, %rd252;
	ld.global.f32 	%f145, [%rd254];
	mul.wide.s32 	%rd255, %r123, 4;
	add.s64 	%rd256, %rd191, %rd255;
	ld.local.f32 	%f146, [%rd256+-4];
	add.f32 	%f147, %f145, %f146;
	st.local.f32 	[%rd256+-4], %f147;
	add.s32 	%r124, %r52, 6;
	mul.wide.u32 	%rd257, %r124, 4;
	add.s64 	%rd258, %rd3, %rd257;
	ld.global.u32 	%r125, [%rd258];
	add.s64 	%rd259, %rd2, %rd257;
	ld.global.f32 	%f148, [%rd259];
	mul.wide.s32 	%rd260, %r125, 4;
	add.s64 	%rd261, %rd191, %rd260;
	ld.local.f32 	%f149, [%rd261+-4];
	add.f32 	%f150, %f148, %f149;
	st.local.f32 	[%rd261+-4], %f150;
	add.s32 	%r126, %r52, 7;
	mul.wide.u32 	%rd262, %r126, 4;
	add.s64 	%rd263, %rd3, %rd262;
	ld.global.u32 	%r127, [%rd263];
	add.s64 	%rd264, %rd2, %rd262;
	ld.global.f32 	%f151, [%rd264];
	mul.wide.s32 	%rd265, %r127, 4;
	add.s64 	%rd266, %rd191, %rd265;
	ld.local.f32 	%f152, [%rd266+-4];
	add.f32 	%f153, %f151, %f152;
	st.local.f32 	[%rd266+-4], %f153;
	add.s32 	%r128, %r52, 8;
	mul.wide.u32 	%rd267, %r128, 4;
	add.s64 	%rd268, %rd3, %rd267;
	ld.global.u32 	%r129, [%rd268];
	add.s64 	%rd269, %rd2, %rd267;
	ld.global.f32 	%f154, [%rd269];
	mul.wide.s32 	%rd270, %r129, 4;
	add.s64 	%rd271, %rd191, %rd270;
	ld.local.f32 	%f155, [%rd271+-4];
	add.f32 	%f156, %f154, %f155;
	st.local.f32 	[%rd271+-4], %f156;
	add.s32 	%r130, %r52, 9;
	mul.wide.u32 	%rd272, %r130, 4;
	add.s64 	%rd273, %rd3, %rd272;
	ld.global.u32 	%r131, [%rd273];
	add.s64 	%rd274, %rd2, %rd272;
	ld.global.f32 	%f157, [%rd274];
	mul.wide.s32 	%rd275, %r131, 4;
	add.s64 	%rd276, %rd191, %rd275;
	ld.local.f32 	%f158, [%rd276+-4];
	add.f32 	%f159, %f157, %f158;
	st.local.f32 	[%rd276+-4], %f159;
	add.s32 	%r132, %r52, 10;
	mul.wide.u32 	%rd277, %r132, 4;
	add.s64 	%rd278, %rd3, %rd277;
	ld.global.u32 	%r133, [%rd278];
	add.s64 	%rd279, %rd2, %rd277;
	ld.global.f32 	%f160, [%rd279];
	mul.wide.s32 	%rd280, %r133, 4;
	add.s64 	%rd281, %rd191, %rd280;
	ld.local.f32 	%f161, [%rd281+-4];
	add.f32 	%f162, %f160, %f161;
	st.local.f32 	[%rd281+-4], %f162;
	add.s32 	%r134, %r62, 6;
	mul.wide.u32 	%rd282, %r134, 4;
	add.s64 	%rd283, %rd3, %rd282;
	ld.global.u32 	%r135, [%rd283];
	add.s64 	%rd284, %rd2, %rd282;
	ld.global.f32 	%f163, [%rd284];
	mul.wide.s32 	%rd285, %r135, 4;
	add.s64 	%rd286, %rd191, %rd285;
	ld.local.f32 	%f164, [%rd286+-4];
	add.f32 	%f165, %f163, %f164;
	st.local.f32 	[%rd286+-4], %f165;
	add.s32 	%r136, %r64, 6;
	mul.wide.u32 	%rd287, %r136, 4;
	add.s64 	%rd288, %rd3, %rd287;
	ld.global.u32 	%r137, [%rd288];
	add.s64 	%rd289, %rd2, %rd287;
	ld.global.f32 	%f166, [%rd289];
	mul.wide.s32 	%rd290, %r137, 4;
	add.s64 	%rd291, %rd191, %rd290;
	ld.local.f32 	%f167, [%rd291+-4];
	add.f32 	%f168, %f166, %f167;
	st.local.f32 	[%rd291+-4], %f168;
	add.s32 	%r138, %r64, 7;
	mul.wide.u32 	%rd292, %r138, 4;
	add.s64 	%rd293, %rd3, %rd292;
	ld.global.u32 	%r139, [%rd293];
	add.s64 	%rd294, %rd2, %rd292;
	ld.global.f32 	%f169, [%rd294];
	mul.wide.s32 	%rd295, %r139, 4;
	add.s64 	%rd296, %rd191, %rd295;
	ld.local.f32 	%f170, [%rd296+-4];
	add.f32 	%f171, %f169, %f170;
	st.local.f32 	[%rd296+-4], %f171;
	add.s32 	%r140, %r64, 8;
	mul.wide.u32 	%rd297, %r140, 4;
	add.s64 	%rd298, %rd3, %rd297;
	ld.global.u32 	%r141, [%rd298];
	add.s64 	%rd299, %rd2, %rd297;
	ld.global.f32 	%f172, [%rd299];
	mul.wide.s32 	%rd300, %r141, 4;
	add.s64 	%rd301, %rd191, %rd300;
	ld.local.f32 	%f173, [%rd301+-4];
	add.f32 	%f174, %f172, %f173;
	st.local.f32 	[%rd301+-4], %f174;
	add.s32 	%r142, %r64, 9;
	mul.wide.u32 	%rd302, %r142, 4;
	add.s64 	%rd303, %rd3, %rd302;
	ld.global.u32 	%r143, [%rd303];
	add.s64 	%rd304, %rd2, %rd302;
	ld.global.f32 	%f175, [%rd304];
	mul.wide.s32 	%rd305, %r143, 4;
	add.s64 	%rd306, %rd191, %rd305;
	ld.local.f32 	%f176, [%rd306+-4];
	add.f32 	%f177, %f175, %f176;
	st.local.f32 	[%rd306+-4], %f177;
	add.s32 	%r144, %r64, 10;
	mul.wide.u32 	%rd307, %r144, 4;
	add.s64 	%rd308, %rd3, %rd307;
	ld.global.u32 	%r145, [%rd308];
	add.s64 	%rd309, %rd2, %rd307;
	ld.global.f32 	%f178, [%rd309];
	mul.wide.s32 	%rd310, %r145, 4;
	add.s64 	%rd311, %rd191, %rd310;
	ld.local.f32 	%f179, [%rd311+-4];
	add.f32 	%f180, %f178, %f179;
	st.local.f32 	[%rd311+-4], %f180;
	add.s32 	%r146, %r74, 6;
	mul.wide.u32 	%rd312, %r146, 4;
	add.s64 	%rd313, %rd3, %rd312;
	ld.global.u32 	%r147, [%rd313];
	add.s64 	%rd314, %rd2, %rd312;
	ld.global.f32 	%f181, [%rd314];
	mul.wide.s32 	%rd315, %r147, 4;
	add.s64 	%rd316, %rd191, %rd315;
	ld.local.f32 	%f182, [%rd316+-4];
	add.f32 	%f183, %f181, %f182;
	st.local.f32 	[%rd316+-4], %f183;
	add.s32 	%r148, %r76, 6;
	mul.wide.u32 	%rd317, %r148, 4;
	add.s64 	%rd318, %rd3, %rd317;
	ld.global.u32 	%r149, [%rd318];
	add.s64 	%rd319, %rd2, %rd317;
	ld.global.f32 	%f184, [%rd319];
	mul.wide.s32 	%rd320, %r149, 4;
	add.s64 	%rd321, %rd191, %rd320;
	ld.local.f32 	%f185, [%rd321+-4];
	add.f32 	%f186, %f184, %f185;
	st.local.f32 	[%rd321+-4], %f186;
	add.s32 	%r150, %r76, 7;
	mul.wide.u32 	%rd322, %r150, 4;
	add.s64 	%rd323, %rd3, %rd322;
	ld.global.u32 	%r151, [%rd323];
	add.s64 	%rd324, %rd2, %rd322;
	ld.global.f32 	%f187, [%rd324];
	mul.wide.s32 	%rd325, %r151, 4;
	add.s64 	%rd326, %rd191, %rd325;
	ld.local.f32 	%f188, [%rd326+-4];
	add.f32 	%f189, %f187, %f188;
	st.local.f32 	[%rd326+-4], %f189;
	add.s32 	%r152, %r76, 8;
	mul.wide.u32 	%rd327, %r152, 4;
	add.s64 	%rd328, %rd3, %rd327;
	ld.global.u32 	%r153, [%rd328];
	add.s64 	%rd329, %rd2, %rd327;
	ld.global.f32 	%f190, [%rd329];
	mul.wide.s32 	%rd330, %r153, 4;
	add.s64 	%rd331, %rd191, %rd330;
	ld.local.f32 	%f191, [%rd331+-4];
	add.f32 	%f192, %f190, %f191;
	st.local.f32 	[%rd331+-4], %f192;
	add.s32 	%r154, %r76, 9;
	mul.wide.u32 	%rd332, %r154, 4;
	add.s64 	%rd333, %rd3, %rd332;
	ld.global.u32 	%r155, [%rd333];
	add.s64 	%rd334, %rd2, %rd332;
	ld.global.f32 	%f193, [%rd334];
	mul.wide.s32 	%rd335, %r155, 4;
	add.s64 	%rd336, %rd191, %rd335;
	ld.local.f32 	%f194, [%rd336+-4];
	add.f32 	%f195, %f193, %f194;
	st.local.f32 	[%rd336+-4], %f195;
	add.s32 	%r156, %r76, 10;
	mul.wide.u32 	%rd337, %r156, 4;
	add.s64 	%rd338, %rd3, %rd337;
	ld.global.u32 	%r157, [%rd338];
	add.s64 	%rd339, %rd2, %rd337;
	ld.global.f32 	%f196, [%rd339];
	mul.wide.s32 	%rd340, %r157, 4;
	add.s64 	%rd341, %rd191, %rd340;
	ld.local.f32 	%f197, [%rd341+-4];
	add.f32 	%f198, %f196, %f197;
	st.local.f32 	[%rd341+-4], %f198;
	add.s32 	%r158, %r86, 6;
	mul.wide.u32 	%rd342, %r158, 4;
	add.s64 	%rd343, %rd3, %rd342;
	ld.global.u32 	%r159, [%rd343];
	add.s64 	%rd344, %rd2, %rd342;
	ld.global.f32 	%f199, [%rd344];
	mul.wide.s32 	%rd345, %r159, 4;
	add.s64 	%rd346, %rd191, %rd345;
	ld.local.f32 	%f200, [%rd346+-4];
	add.f32 	%f201, %f199, %f200;
	st.local.f32 	[%rd346+-4], %f201;
	add.s32 	%r160, %r88, 6;
	mul.wide.u32 	%rd347, %r160, 4;
	add.s64 	%rd348, %rd3, %rd347;
	ld.global.u32 	%r161, [%rd348];
	add.s64 	%rd349, %rd2, %rd347;
	ld.global.f32 	%f202, [%rd349];
	mul.wide.s32 	%rd350, %r161, 4;
	add.s64 	%rd351, %rd191, %rd350;
	ld.local.f32 	%f203, [%rd351+-4];
	add.f32 	%f204, %f202, %f203;
	st.local.f32 	[%rd351+-4], %f204;
	add.s32 	%r162, %r88, 7;
	mul.wide.u32 	%rd352, %r162, 4;
	add.s64 	%rd353, %rd3, %rd352;
	ld.global.u32 	%r163, [%rd353];
	add.s64 	%rd354, %rd2, %rd352;
	ld.global.f32 	%f205, [%rd354];
	mul.wide.s32 	%rd355, %r163, 4;
	add.s64 	%rd356, %rd191, %rd355;
	ld.local.f32 	%f206, [%rd356+-4];
	add.f32 	%f207, %f205, %f206;
	st.local.f32 	[%rd356+-4], %f207;
	add.s32 	%r164, %r88, 8;
	mul.wide.u32 	%rd357, %r164, 4;
	add.s64 	%rd358, %rd3, %rd357;
	ld.global.u32 	%r165, [%rd358];
	add.s64 	%rd359, %rd2, %rd357;
	ld.global.f32 	%f208, [%rd359];
	mul.wide.s32 	%rd360, %r165, 4;
	add.s64 	%rd361, %rd191, %rd360;
	ld.local.f32 	%f209, [%rd361+-4];
	add.f32 	%f210, %f208, %f209;
	st.local.f32 	[%rd361+-4], %f210;
	add.s32 	%r166, %r88, 9;
	mul.wide.u32 	%rd362, %r166, 4;
	add.s64 	%rd363, %rd3, %rd362;
	ld.global.u32 	%r167, [%rd363];
	add.s64 	%rd364, %rd2, %rd362;
	ld.global.f32 	%f211, [%rd364];
	mul.wide.s32 	%rd365, %r167, 4;
	add.s64 	%rd366, %rd191, %rd365;
	ld.local.f32 	%f212, [%rd366+-4];
	add.f32 	%f213, %f211, %f212;
	st.local.f32 	[%rd366+-4], %f213;
	add.s32 	%r168, %r88, 10;
	mul.wide.u32 	%rd367, %r168, 4;
	add.s64 	%rd368, %rd3, %rd367;
	ld.global.u32 	%r169, [%rd368];
	add.s64 	%rd369, %rd2, %rd367;
	ld.global.f32 	%f214, [%rd369];
	mul.wide.s32 	%rd370, %r169, 4;
	add.s64 	%rd371, %rd191, %rd370;
	ld.local.f32 	%f215, [%rd371+-4];
	add.f32 	%f216, %f214, %f215;
	st.local.f32 	[%rd371+-4], %f216;
	add.s64 	%rd372, %rd10, 72;
	add.s32 	%r170, %r26, 12;
	mul.wide.u32 	%rd373, %r170, 4;
	add.s64 	%rd374, %rd3, %rd373;
	ld.global.u32 	%r171, [%rd374];
	add.s64 	%rd375, %rd2, %rd373;
	ld.global.f32 	%f217, [%rd375];
	mul.wide.s32 	%rd376, %r171, 4;
	add.s64 	%rd377, %rd372, %rd376;
	ld.local.f32 	%f218, [%rd377+-4];
	add.f32 	%f219, %f217, %f218;
	st.local.f32 	[%rd377+-4], %f219;
	add.s32 	%r172, %r26, 13;
	mul.wide.u32 	%rd378, %r172, 4;
	add.s64 	%rd379, %rd3, %rd378;
	ld.global.u32 	%r173, [%rd379];
	add.s64 	%rd380, %rd2, %rd378;
	ld.global.f32 	%f220, [%rd380];
	mul.wide.s32 	%rd381, %r173, 4;
	add.s64 	%rd382, %rd372, %rd381;
	ld.local.f32 	%f221, [%rd382+-4];
	add.f32 	%f222, %f220, %f221;
	st.local.f32 	[%rd382+-4], %f222;
	add.s32 	%r174, %r26, 14;
	mul.wide.u32 	%rd383, %r174, 4;
	add.s64 	%rd384, %rd3, %rd383;
	ld.global.u32 	%r175, [%rd384];
	add.s64 	%rd385, %rd2, %rd383;
	ld.global.f32 	%f223, [%rd385];
	mul.wide.s32 	%rd386, %r175, 4;
	add.s64 	%rd387, %rd372, %rd386;
	ld.local.f32 	%f224, [%rd387+-4];
	add.f32 	%f225, %f223, %f224;
	st.local.f32 	[%rd387+-4], %f225;
	add.s32 	%r176, %r26, 15;
	mul.wide.u32 	%rd388, %r176, 4;
	add.s64 	%rd389, %rd3, %rd388;
	ld.global.u32 	%r177, [%rd389];
	add.s64 	%rd390, %rd2, %rd388;
	ld.global.f32 	%f226, [%rd390];
	mul.wide.s32 	%rd391, %r177, 4;
	add.s64 	%rd392, %rd372, %rd391;
	ld.local.f32 	%f227, [%rd392+-4];
	add.f32 	%f228, %f226, %f227;
	st.local.f32 	[%rd392+-4], %f228;
	add.s32 	%r178, %r26, 16;
	mul.wide.u32 	%rd393, %r178, 4;
	add.s64 	%rd394, %rd3, %rd393;
	ld.global.u32 	%r179, [%rd394];
	add.s64 	%rd395, %rd2, %rd393;
	ld.global.f32 	%f229, [%rd395];
	mul.wide.s32 	%rd396, %r179, 4;
	add.s64 	%rd397, %rd372, %rd396;
	ld.local.f32 	%f230, [%rd397+-4];
	add.f32 	%f231, %f229, %f230;
	st.local.f32 	[%rd397+-4], %f231;
	add.s32 	%r180, %r26, 17;
	mul.wide.u32 	%rd398, %r180, 4;
	add.s64 	%rd399, %rd3, %rd398;
	ld.global.u32 	%r181, [%rd399];
	add.s64 	%rd400, %rd2, %rd398;
	ld.global.f32 	%f232, [%rd400];
	mul.wide.s32 	%rd401, %r181, 4;
	add.s64 	%rd402, %rd372, %rd401;
	ld.local.f32 	%f233, [%rd402+-4];
	add.f32 	%f234, %f232, %f233;
	st.local.f32 	[%rd402+-4], %f234;
	add.s32 	%r182, %r38, 12;
	mul.wide.u32 	%rd403, %r182, 4;
	add.s64 	%rd404, %rd3, %rd403;
	ld.global.u32 	%r183, [%rd404];
	add.s64 	%rd405, %rd2, %rd403;
	ld.global.f32 	%f235, [%rd405];
	mul.wide.s32 	%rd406, %r183, 4;
	add.s64 	%rd407, %rd372, %rd406;
	ld.local.f32 	%f236, [%rd407+-4];
	add.f32 	%f237, %f235, %f236;
	st.local.f32 	[%rd407+-4], %f237;
	add.s32 	%r184, %r40, 12;
	mul.wide.u32 	%rd408, %r184, 4;
	add.s64 	%rd409, %rd3, %rd408;
	ld.global.u32 	%r185, [%rd409];
	add.s64 	%rd410, %rd2, %rd408;
	ld.global.f32 	%f238, [%rd410];
	mul.wide.s32 	%rd411, %r185, 4;
	add.s64 	%rd412, %rd372, %rd411;
	ld.local.f32 	%f239, [%rd412+-4];
	add.f32 	%f240, %f238, %f239;
	st.local.f32 	[%rd412+-4], %f240;
	add.s32 	%r186, %r40, 13;
	mul.wide.u32 	%rd413, %r186, 4;
	add.s64 	%rd414, %rd3, %rd413;
	ld.global.u32 	%r187, [%rd414];
	add.s64 	%rd415, %rd2, %rd413;
	ld.global.f32 	%f241, [%rd415];
	mul.wide.s32 	%rd416, %r187, 4;
	add.s64 	%rd417, %rd372, %rd416;
	ld.local.f32 	%f242, [%rd417+-4];
	add.f32 	%f243, %f241, %f242;
	st.local.f32 	[%rd417+-4], %f243;
	add.s32 	%r188, %r40, 14;
	mul.wide.u32 	%rd418, %r188, 4;
	add.s64 	%rd419, %rd3, %rd418;
	ld.global.u32 	%r189, [%rd419];
	add.s64 	%rd420, %rd2, %rd418;
	ld.global.f32 	%f244, [%rd420];
	mul.wide.s32 	%rd421, %r189, 4;
	add.s64 	%rd422, %rd372, %rd421;
	ld.local.f32 	%f245, [%rd422+-4];
	add.f32 	%f246, %f244, %f245;
	st.local.f32 	[%rd422+-4], %f246;
	add.s32 	%r190, %r40, 15;
	mul.wide.u32 	%rd423, %r190, 4;
	add.s64 	%rd424, %rd3, %rd423;
	ld.global.u32 	%r191, [%rd424];
	add.s64 	%rd425, %rd2, %rd423;
	ld.global.f32 	%f247, [%rd425];
	mul.wide.s32 	%rd426, %r191, 4;
	add.s64 	%rd427, %rd372, %rd426;
	ld.local.f32 	%f248, [%rd427+-4];
	add.f32 	%f249, %f247, %f248;
	st.local.f32 	[%rd427+-4], %f249;
	add.s32 	%r192, %r40, 16;
	mul.wide.u32 	%rd428, %r192, 4;
	add.s64 	%rd429, %rd3, %rd428;
	ld.global.u32 	%r193, [%rd429];
	add.s64 	%rd430, %rd2, %rd428;
	ld.global.f32 	%f250, [%rd430];
	mul.wide.s32 	%rd431, %r193, 4;
	add.s64 	%rd432, %rd372, %rd431;
	ld.local.f32 	%f251, [%rd432+-4];
	add.f32 	%f252, %f250, %f251;
	st.local.f32 	[%rd432+-4], %f252;
	add.s32 	%r194, %r50, 12;
	mul.wide.u32 	%rd433, %r194, 4;
	add.s64 	%rd434, %rd3, %rd433;
	ld.global.u32 	%r195, [%rd434];
	add.s64 	%rd435, %rd2, %rd433;
	ld.global.f32 	%f253, [%rd435];
	mul.wide.s32 	%rd436, %r195, 4;
	add.s64 	%rd437, %rd372, %rd436;
	ld.local.f32 	%f254, [%rd437+-4];
	add.f32 	%f255, %f253, %f254;
	st.local.f32 	[%rd437+-4], %f255;
	add.s32 	%r196, %r52, 12;
	mul.wide.u32 	%rd438, %r196, 4;
	add.s64 	%rd439, %rd3, %rd438;
	ld.global.u32 	%r197, [%rd439];
	add.s64 	%rd440, %rd2, %rd438;
	ld.global.f32 	%f256, [%rd440];
	mul.wide.s32 	%rd441, %r197, 4;
	add.s64 	%rd442, %rd372, %rd441;
	ld.local.f32 	%f257, [%rd442+-4];
	add.f32 	%f258, %f256, %f257;
	st.local.f32 	[%rd442+-4], %f258;
	add.s32 	%r198, %r52, 13;
	mul.wide.u32 	%rd443, %r198, 4;
	add.s64 	%rd444, %rd3, %rd443;
	ld.global.u32 	%r199, [%rd444];
	add.s64 	%rd445, %rd2, %rd443;
	ld.global.f32 	%f259, [%rd445];
	mul.wide.s32 	%rd446, %r199, 4;
	add.s64 	%rd447, %rd372, %rd446;
	ld.local.f32 	%f260, [%rd447+-4];
	add.f32 	%f261, %f259, %f260;
	st.local.f32 	[%rd447+-4], %f261;
	add.s32 	%r200, %r52, 14;
	mul.wide.u32 	%rd448, %r200, 4;
	add.s64 	%rd449, %rd3, %rd448;
	ld.global.u32 	%r201, [%rd449];
	add.s64 	%rd450, %rd2, %rd448;
	ld.global.f32 	%f262, [%rd450];
	mul.wide.s32 	%rd451, %r201, 4;
	add.s64 	%rd452, %rd372, %rd451;
	ld.local.f32 	%f263, [%rd452+-4];
	add.f32 	%f264, %f262, %f263;
	st.local.f32 	[%rd452+-4], %f264;
	add.s32 	%r202, %r52, 15;
	mul.wide.u32 	%rd453, %r202, 4;
	add.s64 	%rd454, %rd3, %rd453;
	ld.global.u32 	%r203, [%rd454];
	add.s64 	%rd455, %rd2, %rd453;
	ld.global.f32 	%f265, [%rd455];
	mul.wide.s32 	%rd456, %r203, 4;
	add.s64 	%rd457, %rd372, %rd456;
	ld.local.f32 	%f266, [%rd457+-4];
	add.f32 	%f267, %f265, %f266;
	st.local.f32 	[%rd457+-4], %f267;
	add.s32 	%r204, %r52, 16;
	mul.wide.u32 	%rd458, %r204, 4;
	add.s64 	%rd459, %rd3, %rd458;
	ld.global.u32 	%r205, [%rd459];
	add.s64 	%rd460, %rd2, %rd458;
	ld.global.f32 	%f268, [%rd460];
	mul.wide.s32 	%rd461, %r205, 4;
	add.s64 	%rd462, %rd372, %rd461;
	ld.local.f32 	%f269, [%rd462+-4];
	add.f32 	%f270, %f268, %f269;
	st.local.f32 	[%rd462+-4], %f270;
	add.s32 	%r206, %r62, 12;
	mul.wide.u32 	%rd463, %r206, 4;
	add.s64 	%rd464, %rd3, %rd463;
	ld.global.u32 	%r207, [%rd464];
	add.s64 	%rd465, %rd2, %rd463;
	ld.global.f32 	%f271, [%rd465];
	mul.wide.s32 	%rd466, %r207, 4;
	add.s64 	%rd467, %rd372, %rd466;
	ld.local.f32 	%f272, [%rd467+-4];
	add.f32 	%f273, %f271, %f272;
	st.local.f32 	[%rd467+-4], %f273;
	add.s32 	%r208, %r64, 12;
	mul.wide.u32 	%rd468, %r208, 4;
	add.s64 	%rd469, %rd3, %rd468;
	ld.global.u32 	%r209, [%rd469];
	add.s64 	%rd470, %rd2, %rd468;
	ld.global.f32 	%f274, [%rd470];
	mul.wide.s32 	%rd471, %r209, 4;
	add.s64 	%rd472, %rd372, %rd471;
	ld.local.f32 	%f275, [%rd472+-4];
	add.f32 	%f276, %f274, %f275;
	st.local.f32 	[%rd472+-4], %f276;
	add.s32 	%r210, %r64, 13;
	mul.wide.u32 	%rd473, %r210, 4;
	add.s64 	%rd474, %rd3, %rd473;
	ld.global.u32 	%r211, [%rd474];
	add.s64 	%rd475, %rd2, %rd473;
	ld.global.f32 	%f277, [%rd475];
	mul.wide.s32 	%rd476, %r211, 4;
	add.s64 	%rd477, %rd372, %rd476;
	ld.local.f32 	%f278, [%rd477+-4];
	add.f32 	%f279, %f277, %f278;
	st.local.f32 	[%rd477+-4], %f279;
	add.s32 	%r212, %r64, 14;
	mul.wide.u32 	%rd478, %r212, 4;
	add.s64 	%rd479, %rd3, %rd478;
	ld.global.u32 	%r213, [%rd479];
	add.s64 	%rd480, %rd2, %rd478;
	ld.global.f32 	%f280, [%rd480];
	mul.wide.s32 	%rd481, %r213, 4;
	add.s64 	%rd482, %rd372, %rd481;
	ld.local.f32 	%f281, [%rd482+-4];
	add.f32 	%f282, %f280, %f281;
	st.local.f32 	[%rd482+-4], %f282;
	add.s32 	%r214, %r64, 15;
	mul.wide.u32 	%rd483, %r214, 4;
	add.s64 	%rd484, %rd3, %rd483;
	ld.global.u32 	%r215, [%rd484];
	add.s64 	%rd485, %rd2, %rd483;
	ld.global.f32 	%f283, [%rd485];
	mul.wide.s32 	%rd486, %r215, 4;
	add.s64 	%rd487, %rd372, %rd486;
	ld.local.f32 	%f284, [%rd487+-4];
	add.f32 	%f285, %f283, %f284;
	st.local.f32 	[%rd487+-4], %f285;
	add.s32 	%r216, %r64, 16;
	mul.wide.u32 	%rd488, %r216, 4;
	add.s64 	%rd489, %rd3, %rd488;
	ld.global.u32 	%r217, [%rd489];
	add.s64 	%rd490, %rd2, %rd488;
	ld.global.f32 	%f286, [%rd490];
	mul.wide.s32 	%rd491, %r217, 4;
	add.s64 	%rd492, %rd372, %rd491;
	ld.local.f32 	%f287, [%rd492+-4];
	add.f32 	%f288, %f286, %f287;
	st.local.f32 	[%rd492+-4], %f288;
	add.s32 	%r218, %r74, 12;
	mul.wide.u32 	%rd493, %r218, 4;
	add.s64 	%rd494, %rd3, %rd493;
	ld.global.u32 	%r219, [%rd494];
	add.s64 	%rd495, %rd2, %rd493;
	ld.global.f32 	%f289, [%rd495];
	mul.wide.s32 	%rd496, %r219, 4;
	add.s64 	%rd497, %rd372, %rd496;
	ld.local.f32 	%f290, [%rd497+-4];
	add.f32 	%f291, %f289, %f290;
	st.local.f32 	[%rd497+-4], %f291;
	add.s32 	%r220, %r76, 12;
	mul.wide.u32 	%rd498, %r220, 4;
	add.s64 	%rd499, %rd3, %rd498;
	ld.global.u32 	%r221, [%rd499];
	add.s64 	%rd500, %rd2, %rd498;
	ld.global.f32 	%f292, [%rd500];
	mul.wide.s32 	%rd501, %r221, 4;
	add.s64 	%rd502, %rd372, %rd501;
	ld.local.f32 	%f293, [%rd502+-4];
	add.f32 	%f294, %f292, %f293;
	st.local.f32 	[%rd502+-4], %f294;
	add.s32 	%r222, %r76, 13;
	mul.wide.u32 	%rd503, %r222, 4;
	add.s64 	%rd504, %rd3, %rd503;
	ld.global.u32 	%r223, [%rd504];
	add.s64 	%rd505, %rd2, %rd503;
	ld.global.f32 	%f295, [%rd505];
	mul.wide.s32 	%rd506, %r223, 4;
	add.s64 	%rd507, %rd372, %rd506;
	ld.local.f32 	%f296, [%rd507+-4];
	add.f32 	%f297, %f295, %f296;
	st.local.f32 	[%rd507+-4], %f297;
	add.s32 	%r224, %r76, 14;
	mul.wide.u32 	%rd508, %r224, 4;
	add.s64 	%rd509, %rd3, %rd508;
	ld.global.u32 	%r225, [%rd509];
	add.s64 	%rd510, %rd2, %rd508;
	ld.global.f32 	%f298, [%rd510];
	mul.wide.s32 	%rd511, %r225, 4;
	add.s64 	%rd512, %rd372, %rd511;
	ld.local.f32 	%f299, [%rd512+-4];
	add.f32 	%f300, %f298, %f299;
	st.local.f32 	[%rd512+-4], %f300;
	add.s32 	%r226, %r76, 15;
	mul.wide.u32 	%rd513, %r226, 4;
	add.s64 	%rd514, %rd3, %rd513;
	ld.global.u32 	%r227, [%rd514];
	add.s64 	%rd515, %rd2, %rd513;
	ld.global.f32 	%f301, [%rd515];
	mul.wide.s32 	%rd516, %r227, 4;
	add.s64 	%rd517, %rd372, %rd516;
	ld.local.f32 	%f302, [%rd517+-4];
	add.f32 	%f303, %f301, %f302;
	st.local.f32 	[%rd517+-4], %f303;
	add.s32 	%r228, %r76, 16;
	mul.wide.u32 	%rd518, %r228, 4;
	add.s64 	%rd519, %rd3, %rd518;
	ld.global.u32 	%r229, [%rd519];
	add.s64 	%rd520, %rd2, %rd518;
	ld.global.f32 	%f304, [%rd520];
	mul.wide.s32 	%rd521, %r229, 4;
	add.s64 	%rd522, %rd372, %rd521;
	ld.local.f32 	%f305, [%rd522+-4];
	add.f32 	%f306, %f304, %f305;
	st.local.f32 	[%rd522+-4], %f306;
	add.s32 	%r230, %r86, 12;
	mul.wide.u32 	%rd523, %r230, 4;
	add.s64 	%rd524, %rd3, %rd523;
	ld.global.u32 	%r231, [%rd524];
	add.s64 	%rd525, %rd2, %rd523;
	ld.global.f32 	%f307, [%rd525];
	mul.wide.s32 	%rd526, %r231, 4;
	add.s64 	%rd527, %rd372, %rd526;
	ld.local.f32 	%f308, [%rd527+-4];
	add.f32 	%f309, %f307, %f308;
	st.local.f32 	[%rd527+-4], %f309;
	add.s32 	%r232, %r88, 12;
	mul.wide.u32 	%rd528, %r232, 4;
	add.s64 	%rd529, %rd3, %rd528;
	ld.global.u32 	%r233, [%rd529];
	add.s64 	%rd530, %rd2, %rd528;
	ld.global.f32 	%f310, [%rd530];
	mul.wide.s32 	%rd531, %r233, 4;
	add.s64 	%rd532, %rd372, %rd531;
	ld.local.f32 	%f311, [%rd532+-4];
	add.f32 	%f312, %f310, %f311;
	st.local.f32 	[%rd532+-4], %f312;
	add.s32 	%r234, %r88, 13;
	mul.wide.u32 	%rd533, %r234, 4;
	add.s64 	%rd534, %rd3, %rd533;
	ld.global.u32 	%r235, [%rd534];
	add.s64 	%rd535, %rd2, %rd533;
	ld.global.f32 	%f313, [%rd535];
	mul.wide.s32 	%rd536, %r235, 4;
	add.s64 	%rd537, %rd372, %rd536;
	ld.local.f32 	%f314, [%rd537+-4];
	add.f32 	%f315, %f313, %f314;
	st.local.f32 	[%rd537+-4], %f315;
	add.s32 	%r236, %r88, 14;
	mul.wide.u32 	%rd538, %r236, 4;
	add.s64 	%rd539, %rd3, %rd538;
	ld.global.u32 	%r237, [%rd539];
	add.s64 	%rd540, %rd2, %rd538;
	ld.global.f32 	%f316, [%rd540];
	mul.wide.s32 	%rd541, %r237, 4;
	add.s64 	%rd542, %rd372, %rd541;
	ld.local.f32 	%f317, [%rd542+-4];
	add.f32 	%f318, %f316, %f317;
	st.local.f32 	[%rd542+-4], %f318;
	add.s32 	%r238, %r88, 15;
	mul.wide.u32 	%rd543, %r238, 4;
	add.s64 	%rd544, %rd3, %rd543;
	ld.global.u32 	%r239, [%rd544];
	add.s64 	%rd545, %rd2, %rd543;
	ld.global.f32 	%f319, [%rd545];
	mul.wide.s32 	%rd546, %r239, 4;
	add.s64 	%rd547, %rd372, %rd546;
	ld.local.f32 	%f320, [%rd547+-4];
	add.f32 	%f321, %f319, %f320;
	st.local.f32 	[%rd547+-4], %f321;
	add.s32 	%r240, %r88, 16;
	mul.wide.u32 	%rd548, %r240, 4;
	add.s64 	%rd549, %rd3, %rd548;
	ld.global.u32 	%r241, [%rd549];
	add.s64 	%rd550, %rd2, %rd548;
	ld.global.f32 	%f322, [%rd550];
	mul.wide.s32 	%rd551, %r241, 4;
	add.s64 	%rd552, %rd372, %rd551;
	ld.local.f32 	%f323, [%rd552+-4];
	add.f32 	%f324, %f322, %f323;
	st.local.f32 	[%rd552+-4], %f324;
	add.s32 	%r334, %r334, 3;
	add.s32 	%r333, %r333, 1;
	setp.ne.s32 	%p4, %r333, 3;
	@%p4 bra 	$L__BB2_2;
	ld.param.u64 	%rd720, [_Z16computeBinHOGTarPfPiS_S0_jjjj_param_1];
	ld.param.u64 	%rd719, [_Z16computeBinHOGTarPfPiS_S0_jjjj_param_0];
	cvta.to.global.u64 	%rd553, %rd719;
	ld.local.f32 	%f325, [%rd1];
	fma.rn.f32 	%f326, %f325, %f325, 0f00000000;
	ld.local.f32 	%f327, [%rd1+4];
	fma.rn.f32 	%f328, %f327, %f327, %f326;
	ld.local.f32 	%f329, [%rd1+8];
	fma.rn.f32 	%f330, %f329, %f329, %f328;
	ld.local.f32 	%f331, [%rd1+12];
	fma.rn.f32 	%f332, %f331, %f331, %f330;
	ld.local.f32 	%f333, [%rd1+16];
	fma.rn.f32 	%f334, %f333, %f333, %f332;
	ld.local.f32 	%f335, [%rd1+20];
	fma.rn.f32 	%f336, %f335, %f335, %f334;
	ld.local.f32 	%f337, [%rd1+24];
	fma.rn.f32 	%f338, %f337, %f337, %f336;
	ld.local.f32 	%f339, [%rd1+28];
	fma.rn.f32 	%f340, %f339, %f339, %f338;
	ld.local.f32 	%f341, [%rd1+32];
	fma.rn.f32 	%f342, %f341, %f341, %f340;
	ld.local.f32 	%f343, [%rd1+36];
	fma.rn.f32 	%f344, %f343, %f343, %f342;
	ld.local.f32 	%f345, [%rd1+40];
	fma.rn.f32 	%f346, %f345, %f345, %f344;
	ld.local.f32 	%f347, [%rd1+44];
	fma.rn.f32 	%f348, %f347, %f347, %f346;
	ld.local.f32 	%f349, [%rd1+48];
	fma.rn.f32 	%f350, %f349, %f349, %f348;
	ld.local.f32 	%f351, [%rd1+52];
	fma.rn.f32 	%f352, %f351, %f351, %f350;
	ld.local.f32 	%f353, [%rd1+56];
	fma.rn.f32 	%f354, %f353, %f353, %f352;
	ld.local.f32 	%f355, [%rd1+60];
	fma.rn.f32 	%f356, %f355, %f355, %f354;
	ld.local.f32 	%f357, [%rd1+64];
	fma.rn.f32 	%f358, %f357, %f357, %f356;
	ld.local.f32 	%f359, [%rd1+68];
	fma.rn.f32 	%f360, %f359, %f359, %f358;
	ld.local.f32 	%f361, [%rd1+72];
	fma.rn.f32 	%f362, %f361, %f361, %f360;
	ld.local.f32 	%f363, [%rd1+76];
	fma.rn.f32 	%f364, %f363, %f363, %f362;
	ld.local.f32 	%f365, [%rd1+80];
	fma.rn.f32 	%f366, %f365, %f365, %f364;
	ld.local.f32 	%f367, [%rd1+84];
	fma.rn.f32 	%f368, %f367, %f367, %f366;
	ld.local.f32 	%f369, [%rd1+88];
	fma.rn.f32 	%f370, %f369, %f369, %f368;
	ld.local.f32 	%f371, [%rd1+92];
	fma.rn.f32 	%f372, %f371, %f371, %f370;
	ld.local.f32 	%f373, [%rd1+96];
	fma.rn.f32 	%f374, %f373, %f373, %f372;
	ld.local.f32 	%f375, [%rd1+100];
	fma.rn.f32 	%f376, %f375, %f375, %f374;
	ld.local.f32 	%f377, [%rd1+104];
	fma.rn.f32 	%f378, %f377, %f377, %f376;
	ld.local.f32 	%f379, [%rd1+108];
	fma.rn.f32 	%f380, %f379, %f379, %f378;
	ld.local.f32 	%f381, [%rd1+112];
	fma.rn.f32 	%f382, %f381, %f381, %f380;
	ld.local.f32 	%f383, [%rd1+116];
	fma.rn.f32 	%f384, %f383, %f383, %f382;
	ld.local.f32 	%f385, [%rd1+120];
	fma.rn.f32 	%f386, %f385, %f385, %f384;
	ld.local.f32 	%f387, [%rd1+124];
	fma.rn.f32 	%f388, %f387, %f387, %f386;
	ld.local.f32 	%f389, [%rd1+128];
	fma.rn.f32 	%f390, %f389, %f389, %f388;
	ld.local.f32 	%f391, [%rd1+132];
	fma.rn.f32 	%f392, %f391, %f391, %f390;
	ld.local.f32 	%f393, [%rd1+136];
	fma.rn.f32 	%f394, %f393, %f393, %f392;
	ld.local.f32 	%f395, [%rd1+140];
	fma.rn.f32 	%f396, %f395, %f395, %f394;
	ld.local.f32 	%f397, [%rd1+144];
	fma.rn.f32 	%f398, %f397, %f397, %f396;
	ld.local.f32 	%f399, [%rd1+148];
	fma.rn.f32 	%f400, %f399, %f399, %f398;
	ld.local.f32 	%f401, [%rd1+152];
	fma.rn.f32 	%f402, %f401, %f401, %f400;
	ld.local.f32 	%f403, [%rd1+156];
	fma.rn.f32 	%f404, %f403, %f403, %f402;
	ld.local.f32 	%f405, [%rd1+160];
	fma.rn.f32 	%f406, %f405, %f405, %f404;
	ld.local.f32 	%f407, [%rd1+164];
	fma.rn.f32 	%f408, %f407, %f407, %f406;
	ld.local.f32 	%f409, [%rd1+168];
	fma.rn.f32 	%f410, %f409, %f409, %f408;
	ld.local.f32 	%f411, [%rd1+172];
	fma.rn.f32 	%f412, %f411, %f411, %f410;
	ld.local.f32 	%f413, [%rd1+176];
	fma.rn.f32 	%f414, %f413, %f413, %f412;
	ld.local.f32 	%f415, [%rd1+180];
	fma.rn.f32 	%f416, %f415, %f415, %f414;
	ld.local.f32 	%f417, [%rd1+184];
	fma.rn.f32 	%f418, %f417, %f417, %f416;
	ld.local.f32 	%f419, [%rd1+188];
	fma.rn.f32 	%f420, %f419, %f419, %f418;
	ld.local.f32 	%f421, [%rd1+192];
	fma.rn.f32 	%f422, %f421, %f421, %f420;
	ld.local.f32 	%f423, [%rd1+196];
	fma.rn.f32 	%f424, %f423, %f423, %f422;
	ld.local.f32 	%f425, [%rd1+200];
	fma.rn.f32 	%f426, %f425, %f425, %f424;
	ld.local.f32 	%f427, [%rd1+204];
	fma.rn.f32 	%f428, %f427, %f427, %f426;
	ld.local.f32 	%f429, [%rd1+208];
	fma.rn.f32 	%f430, %f429, %f429, %f428;
	ld.local.f32 	%f431, [%rd1+212];
	fma.rn.f32 	%f432, %f431, %f431, %f430;
	ld.local.f32 	%f433, [%rd1+216];
	fma.rn.f32 	%f434, %f433, %f433, %f432;
	ld.local.f32 	%f435, [%rd1+220];
	fma.rn.f32 	%f436, %f435, %f435, %f434;
	ld.local.f32 	%f437, [%rd1+224];
	fma.rn.f32 	%f438, %f437, %f437, %f436;
	ld.local.f32 	%f439, [%rd1+228];
	fma.rn.f32 	%f440, %f439, %f439, %f438;
	ld.local.f32 	%f441, [%rd1+232];
	fma.rn.f32 	%f442, %f441, %f441, %f440;
	ld.local.f32 	%f443, [%rd1+236];
	fma.rn.f32 	%f444, %f443, %f443, %f442;
	ld.local.f32 	%f445, [%rd1+240];
	fma.rn.f32 	%f446, %f445, %f445, %f444;
	ld.local.f32 	%f447, [%rd1+244];
	fma.rn.f32 	%f448, %f447, %f447, %f446;
	ld.local.f32 	%f449, [%rd1+248];
	fma.rn.f32 	%f450, %f449, %f449, %f448;
	ld.local.f32 	%f451, [%rd1+252];
	fma.rn.f32 	%f452, %f451, %f451, %f450;
	ld.local.f32 	%f453, [%rd1+256];
	fma.rn.f32 	%f454, %f453, %f453, %f452;
	ld.local.f32 	%f455, [%rd1+260];
	fma.rn.f32 	%f456, %f455, %f455, %f454;
	ld.local.f32 	%f457, [%rd1+264];
	fma.rn.f32 	%f458, %f457, %f457, %f456;
	ld.local.f32 	%f459, [%rd1+268];
	fma.rn.f32 	%f460, %f459, %f459, %f458;
	ld.local.f32 	%f461, [%rd1+272];
	fma.rn.f32 	%f462, %f461, %f461, %f460;
	ld.local.f32 	%f463, [%rd1+276];
	fma.rn.f32 	%f464, %f463, %f463, %f462;
	ld.local.f32 	%f465, [%rd1+280];
	fma.rn.f32 	%f466, %f465, %f465, %f464;
	ld.local.f32 	%f467, [%rd1+284];
	fma.rn.f32 	%f468, %f467, %f467, %f466;
	ld.local.f32 	%f469, [%rd1+288];
	fma.rn.f32 	%f470, %f469, %f469, %f468;
	ld.local.f32 	%f471, [%rd1+292];
	fma.rn.f32 	%f472, %f471, %f471, %f470;
	ld.local.f32 	%f473, [%rd1+296];
	fma.rn.f32 	%f474, %f473, %f473, %f472;
	ld.local.f32 	%f475, [%rd1+300];
	fma.rn.f32 	%f476, %f475, %f475, %f474;
	ld.local.f32 	%f477, [%rd1+304];
	fma.rn.f32 	%f478, %f477, %f477, %f476;
	ld.local.f32 	%f479, [%rd1+308];
	fma.rn.f32 	%f480, %f479, %f479, %f478;
	ld.local.f32 	%f481, [%rd1+312];
	fma.rn.f32 	%f482, %f481, %f481, %f480;
	ld.local.f32 	%f483, [%rd1+316];
	fma.rn.f32 	%f484, %f483, %f483, %f482;
	ld.local.f32 	%f485, [%rd1+320];
	fma.rn.f32 	%f486, %f485, %f485, %f484;
	sqrt.rn.f32 	%f487, %f486;
	cvt.f64.f32 	%fd11, %f487;
	add.f64 	%fd12, %fd11, 0d3EE4F8B588E368F1;
	cvt.rn.f32.f64 	%f488, %fd12;
	mov.u32 	%r242, %ctaid.x;
	mov.u32 	%r243, %ntid.x;
	mov.u32 	%r244, %tid.x;
	mad.lo.s32 	%r245, %r242, %r243, %r244;
	mov.u32 	%r246, %ctaid.y;
	mov.u32 	%r247, %ntid.y;
	mov.u32 	%r248, %tid.y;
	mad.lo.s32 	%r249, %r246, %r247, %r248;
	mad.lo.s32 	%r250, %r14, %r245, %r249;
	mul.lo.s32 	%r251, %r250, 81;
	div.rn.f32 	%f489, %f325, %f488;
	mul.wide.u32 	%rd554, %r251, 4;
	add.s64 	%rd555, %rd553, %rd554;
	st.global.f32 	[%rd555], %f489;
	div.rn.f32 	%f490, %f327, %f488;
	add.s32 	%r252, %r251, 1;
	mul.wide.u32 	%rd556, %r252, 4;
	add.s64 	%rd557, %rd553, %rd556;
	st.global.f32 	[%rd557], %f490;
	div.rn.f32 	%f491, %f329, %f488;
	add.s32 	%r253, %r251, 2;
	mul.wide.u32 	%rd558, %r253, 4;
	add.s64 	%rd559, %rd553, %rd558;
	st.global.f32 	[%rd559], %f491;
	div.rn.f32 	%f492, %f331, %f488;
	add.s32 	%r254, %r251, 3;
	mul.wide.u32 	%rd560, %r254, 4;
	add.s64 	%rd561, %rd553, %rd560;
	st.global.f32 	[%rd561], %f492;
	div.rn.f32 	%f493, %f333, %f488;
	add.s32 	%r255, %r251, 4;
	mul.wide.u32 	%rd562, %r255, 4;
	add.s64 	%rd563, %rd553, %rd562;
	st.global.f32 	[%rd563], %f493;
	div.rn.f32 	%f494, %f335, %f488;
	add.s32 	%r256, %r251, 5;
	mul.wide.u32 	%rd564, %r256, 4;
	add.s64 	%rd565, %rd553, %rd564;
	st.global.f32 	[%rd565], %f494;
	div.rn.f32 	%f495, %f337, %f488;
	add.s32 	%r257, %r251, 6;
	mul.wide.u32 	%rd566, %r257, 4;
	add.s64 	%rd567, %rd553, %rd566;
	st.global.f32 	[%rd567], %f495;
	div.rn.f32 	%f496, %f339, %f488;
	add.s32 	%r258, %r251, 7;
	mul.wide.u32 	%rd568, %r258, 4;
	add.s64 	%rd569, %rd553, %rd568;
	st.global.f32 	[%rd569], %f496;
	div.rn.f32 	%f497, %f341, %f488;
	add.s32 	%r259, %r251, 8;
	mul.wide.u32 	%rd570, %r259, 4;
	add.s64 	%rd571, %rd553, %rd570;
	st.global.f32 	[%rd571], %f497;
	add.s32 	%r260, %r251, 9;
	div.rn.f32 	%f498, %f343, %f488;
	mul.wide.u32 	%rd572, %r260, 4;
	add.s64 	%rd573, %rd553, %rd572;
	st.global.f32 	[%rd573], %f498;
	div.rn.f32 	%f499, %f345, %f488;
	add.s32 	%r261, %r251, 10;
	mul.wide.u32 	%rd574, %r261, 4;
	add.s64 	%rd575, %rd553, %rd574;
	st.global.f32 	[%rd575], %f499;
	div.rn.f32 	%f500, %f347, %f488;
	add.s32 	%r262, %r251, 11;
	mul.wide.u32 	%rd576, %r262, 4;
	add.s64 	%rd577, %rd553, %rd576;
	st.global.f32 	[%rd577], %f500;
	div.rn.f32 	%f501, %f349, %f488;
	add.s32 	%r263, %r251, 12;
	mul.wide.u32 	%rd578, %r263, 4;
	add.s64 	%rd579, %rd553, %rd578;
	st.global.f32 	[%rd579], %f501;
	div.rn.f32 	%f502, %f351, %f488;
	add.s32 	%r264, %r251, 13;
	mul.wide.u32 	%rd580, %r264, 4;
	add.s64 	%rd581, %rd553, %rd580;
	st.global.f32 	[%rd581], %f502;
	div.rn.f32 	%f503, %f353, %f488;
	add.s32 	%r265, %r251, 14;
	mul.wide.u32 	%rd582, %r265, 4;
	add.s64 	%rd583, %rd553, %rd582;
	st.global.f32 	[%rd583], %f503;
	div.rn.f32 	%f504, %f355, %f488;
	add.s32 	%r266, %r251, 15;
	mul.wide.u32 	%rd584, %r266, 4;
	add.s64 	%rd585, %rd553, %rd584;
	st.global.f32 	[%rd585], %f504;
	div.rn.f32 	%f505, %f357, %f488;
	add.s32 	%r267, %r251, 16;
	mul.wide.u32 	%rd586, %r267, 4;
	add.s64 	%rd587, %rd553, %rd586;
	st.global.f32 	[%rd587], %f505;
	div.rn.f32 	%f506, %f359, %f488;
	add.s32 	%r268, %r251, 17;
	mul.wide.u32 	%rd588, %r268, 4;
	add.s64 	%rd589, %rd553, %rd588;
	st.global.f32 	[%rd589], %f506;
	add.s32 	%r269, %r251, 18;
	div.rn.f32 	%f507, %f361, %f488;
	mul.wide.u32 	%rd590, %r269, 4;
	add.s64 	%rd591, %rd553, %rd590;
	st.global.f32 	[%rd591], %f507;
	div.rn.f32 	%f508, %f363, %f488;
	add.s32 	%r270, %r251, 19;
	mul.wide.u32 	%rd592, %r270, 4;
	add.s64 	%rd593, %rd553, %rd592;
	st.global.f32 	[%rd593], %f508;
	div.rn.f32 	%f509, %f365, %f488;
	add.s32 	%r271, %r251, 20;
	mul.wide.u32 	%rd594, %r271, 4;
	add.s64 	%rd595, %rd553, %rd594;
	st.global.f32 	[%rd595], %f509;
	div.rn.f32 	%f510, %f367, %f488;
	add.s32 	%r272, %r251, 21;
	mul.wide.u32 	%rd596, %r272, 4;
	add.s64 	%rd597, %rd553, %rd596;
	st.global.f32 	[%rd597], %f510;
	div.rn.f32 	%f511, %f369, %f488;
	add.s32 	%r273, %r251, 22;
	mul.wide.u32 	%rd598, %r273, 4;
	add.s64 	%rd599, %rd553, %rd598;
	st.global.f32 	[%rd599], %f511;
	div.rn.f32 	%f512, %f371, %f488;
	add.s32 	%r274, %r251, 23;
	mul.wide.u32 	%rd600, %r274, 4;
	add.s64 	%rd601, %rd553, %rd600;
	st.global.f32 	[%rd601], %f512;
	div.rn.f32 	%f513, %f373, %f488;
	add.s32 	%r275, %r251, 24;
	mul.wide.u32 	%rd602, %r275, 4;
	add.s64 	%rd603, %rd553, %rd602;
	st.global.f32 	[%rd603], %f513;
	div.rn.f32 	%f514, %f375, %f488;
	add.s32 	%r276, %r251, 25;
	mul.wide.u32 	%rd604, %r276, 4;
	add.s64 	%rd605, %rd553, %rd604;
	st.global.f32 	[%rd605], %f514;
	div.rn.f32 	%f515, %f377, %f488;
	add.s32 	%r277, %r251, 26;
	mul.wide.u32 	%rd606, %r277, 4;
	add.s64 	%rd607, %rd553, %rd606;
	st.global.f32 	[%rd607], %f515;
	add.s32 	%r278, %r251, 27;
	div.rn.f32 	%f516, %f379, %f488;
	mul.wide.u32 	%rd608, %r278, 4;
	add.s64 	%rd609, %rd553, %rd608;
	st.global.f32 	[%rd609], %f516;
	div.rn.f32 	%f517, %f381, %f488;
	add.s32 	%r279, %r251, 28;
	mul.wide.u32 	%rd610, %r279, 4;
	add.s64 	%rd611, %rd553, %rd610;
	st.global.f32 	[%rd611], %f517;
	div.rn.f32 	%f518, %f383, %f488;
	add.s32 	%r280, %r251, 29;
	mul.wide.u32 	%rd612, %r280, 4;
	add.s64 	%rd613, %rd553, %rd612;
	st.global.f32 	[%rd613], %f518;
	div.rn.f32 	%f519, %f385, %f488;
	add.s32 	%r281, %r251, 30;
	mul.wide.u32 	%rd614, %r281, 4;
	add.s64 	%rd615, %rd553, %rd614;
	st.global.f32 	[%rd615], %f519;
	div.rn.f32 	%f520, %f387, %f488;
	add.s32 	%r282, %r251, 31;
	mul.wide.u32 	%rd616, %r282, 4;
	add.s64 	%rd617, %rd553, %rd616;
	st.global.f32 	[%rd617], %f520;
	div.rn.f32 	%f521, %f389, %f488;
	add.s32 	%r283, %r251, 32;
	mul.wide.u32 	%rd618, %r283, 4;
	add.s64 	%rd619, %rd553, %rd618;
	st.global.f32 	[%rd619], %f521;
	div.rn.f32 	%f522, %f391, %f488;
	add.s32 	%r284, %r251, 33;
	mul.wide.u32 	%rd620, %r284, 4;
	add.s64 	%rd621, %rd553, %rd620;
	st.global.f32 	[%rd621], %f522;
	div.rn.f32 	%f523, %f393, %f488;
	add.s32 	%r285, %r251, 34;
	mul.wide.u32 	%rd622, %r285, 4;
	add.s64 	%rd623, %rd553, %rd622;
	st.global.f32 	[%rd623], %f523;
	div.rn.f32 	%f524, %f395, %f488;
	add.s32 	%r286, %r251, 35;
	mul.wide.u32 	%rd624, %r286, 4;
	add.s64 	%rd625, %rd553, %rd624;
	st.global.f32 	[%rd625], %f524;
	add.s32 	%r287, %r251, 36;
	div.rn.f32 	%f525, %f397, %f488;
	mul.wide.u32 	%rd626, %r287, 4;
	add.s64 	%rd627, %rd553, %rd626;
	st.global.f32 	[%rd627], %f525;
	div.rn.f32 	%f526, %f399, %f488;
	add.s32 	%r288, %r251, 37;
	mul.wide.u32 	%rd628, %r288, 4;
	add.s64 	%rd629, %rd553, %rd628;
	st.global.f32 	[%rd629], %f526;
	div.rn.f32 	%f527, %f401, %f488;
	add.s32 	%r289, %r251, 38;
	mul.wide.u32 	%rd630, %r289, 4;
	add.s64 	%rd631, %rd553, %rd630;
	st.global.f32 	[%rd631], %f527;
	div.rn.f32 	%f528, %f403, %f488;
	add.s32 	%r290, %r251, 39;
	mul.wide.u32 	%rd632, %r290, 4;
	add.s64 	%rd633, %rd553, %rd632;
	st.global.f32 	[%rd633], %f528;
	div.rn.f32 	%f529, %f405, %f488;
	add.s32 	%r291, %r251, 40;
	mul.wide.u32 	%rd634, %r291, 4;
	add.s64 	%rd635, %rd553, %rd634;
	st.global.f32 	[%rd635], %f529;
	div.rn.f32 	%f530, %f407, %f488;
	add.s32 	%r292, %r251, 41;
	mul.wide.u32 	%rd636, %r292, 4;
	add.s64 	%rd637, %rd553, %rd636;
	st.global.f32 	[%rd637], %f530;
	div.rn.f32 	%f531, %f409, %f488;
	add.s32 	%r293, %r251, 42;
	mul.wide.u32 	%rd638, %r293, 4;
	add.s64 	%rd639, %rd553, %rd638;
	st.global.f32 	[%rd639], %f531;
	div.rn.f32 	%f532, %f411, %f488;
	add.s32 	%r294, %r251, 43;
	mul.wide.u32 	%rd640, %r294, 4;
	add.s64 	%rd641, %rd553, %rd640;
	st.global.f32 	[%rd641], %f532;
	div.rn.f32 	%f533, %f413, %f488;
	add.s32 	%r295, %r251, 44;
	mul.wide.u32 	%rd642, %r295, 4;
	add.s64 	%rd643, %rd553, %rd642;
	st.global.f32 	[%rd643], %f533;
	add.s32 	%r296, %r251, 45;
	div.rn.f32 	%f534, %f415, %f488;
	mul.wide.u32 	%rd644, %r296, 4;
	add.s64 	%rd645, %rd553, %rd644;
	st.global.f32 	[%rd645], %f534;
	div.rn.f32 	%f535, %f417, %f488;
	add.s32 	%r297, %r251, 46;
	mul.wide.u32 	%rd646, %r297, 4;
	add.s64 	%rd647, %rd553, %rd646;
	st.global.f32 	[%rd647], %f535;
	div.rn.f32 	%f536, %f419, %f488;
	add.s32 	%r298, %r251, 47;
	mul.wide.u32 	%rd648, %r298, 4;
	add.s64 	%rd649, %rd553, %rd648;
	st.global.f32 	[%rd649], %f536;
	div.rn.f32 	%f537, %f421, %f488;
	add.s32 	%r299, %r251, 48;
	mul.wide.u32 	%rd650, %r299, 4;
	add.s64 	%rd651, %rd553, %rd650;
	st.global.f32 	[%rd651], %f537;
	div.rn.f32 	%f538, %f423, %f488;
	add.s32 	%r300, %r251, 49;
	mul.wide.u32 	%rd652, %r300, 4;
	add.s64 	%rd653, %rd553, %rd652;
	st.global.f32 	[%rd653], %f538;
	div.rn.f32 	%f539, %f425, %f488;
	add.s32 	%r301, %r251, 50;
	mul.wide.u32 	%rd654, %r301, 4;
	add.s64 	%rd655, %rd553, %rd654;
	st.global.f32 	[%rd655], %f539;
	div.rn.f32 	%f540, %f427, %f488;
	add.s32 	%r302, %r251, 51;
	mul.wide.u32 	%rd656, %r302, 4;
	add.s64 	%rd657, %rd553, %rd656;
	st.global.f32 	[%rd657], %f540;
	div.rn.f32 	%f541, %f429, %f488;
	add.s32 	%r303, %r251, 52;
	mul.wide.u32 	%rd658, %r303, 4;
	add.s64 	%rd659, %rd553, %rd658;
	st.global.f32 	[%rd659], %f541;
	div.rn.f32 	%f542, %f431, %f488;
	add.s32 	%r304, %r251, 53;
	mul.wide.u32 	%rd660, %r304, 4;
	add.s64 	%rd661, %rd553, %rd660;
	st.global.f32 	[%rd661], %f542;
	add.s32 	%r305, %r251, 54;
	div.rn.f32 	%f543, %f433, %f488;
	mul.wide.u32 	%rd662, %r305, 4;
	add.s64 	%rd663, %rd553, %rd662;
	st.global.f32 	[%rd663], %f543;
	div.rn.f32 	%f544, %f435, %f488;
	add.s32 	%r306, %r251, 55;
	mul.wide.u32 	%rd664, %r306, 4;
	add.s64 	%rd665, %rd553, %rd664;
	st.global.f32 	[%rd665], %f544;
	div.rn.f32 	%f545, %f437, %f488;
	add.s32 	%r307, %r251, 56;
	mul.wide.u32 	%rd666, %r307, 4;
	add.s64 	%rd667, %rd553, %rd666;
	st.global.f32 	[%rd667], %f545;
	div.rn.f32 	%f546, %f439, %f488;
	add.s32 	%r308, %r251, 57;
	mul.wide.u32 	%rd668, %r308, 4;
	add.s64 	%rd669, %rd553, %rd668;
	st.global.f32 	[%rd669], %f546;
	div.rn.f32 	%f547, %f441, %f488;
	add.s32 	%r309, %r251, 58;
	mul.wide.u32 	%rd670, %r309, 4;
	add.s64 	%rd671, %rd553, %rd670;
	st.global.f32 	[%rd671], %f547;
	div.rn.f32 	%f548, %f443, %f488;
	add.s32 	%r310, %r251, 59;
	mul.wide.u32 	%rd672, %r310, 4;
	add.s64 	%rd673, %rd553, %rd672;
	st.global.f32 	[%rd673], %f548;
	div.rn.f32 	%f549, %f445, %f488;
	add.s32 	%r311, %r251, 60;
	mul.wide.u32 	%rd674, %r311, 4;
	add.s64 	%rd675, %rd553, %rd674;
	st.global.f32 	[%rd675], %f549;
	div.rn.f32 	%f550, %f447, %f488;
	add.s32 	%r312, %r251, 61;
	mul.wide.u32 	%rd676, %r312, 4;
	add.s64 	%rd677, %rd553, %rd676;
	st.global.f32 	[%rd677], %f550;
	div.rn.f32 	%f551, %f449, %f488;
	add.s32 	%r313, %r251, 62;
	mul.wide.u32 	%rd678, %r313, 4;
	add.s64 	%rd679, %rd553, %rd678;
	st.global.f32 	[%rd679], %f551;
	add.s32 	%r314, %r251, 63;
	div.rn.f32 	%f552, %f451, %f488;
	mul.wide.u32 	%rd680, %r314, 4;
	add.s64 	%rd681, %rd553, %rd680;
	st.global.f32 	[%rd681], %f552;
	div.rn.f32 	%f553, %f453, %f488;
	add.s32 	%r315, %r251, 64;
	mul.wide.u32 	%rd682, %r315, 4;
	add.s64 	%rd683, %rd553, %rd682;
	st.global.f32 	[%rd683], %f553;
	div.rn.f32 	%f554, %f455, %f488;
	add.s32 	%r316, %r251, 65;
	mul.wide.u32 	%rd684, %r316, 4;
	add.s64 	%rd685, %rd553, %rd684;
	st.global.f32 	[%rd685], %f554;
	div.rn.f32 	%f555, %f457, %f488;
	add.s32 	%r317, %r251, 66;
	mul.wide.u32 	%rd686, %r317, 4;
	add.s64 	%rd687, %rd553, %rd686;
	st.global.f32 	[%rd687], %f555;
	div.rn.f32 	%f556, %f459, %f488;
	add.s32 	%r318, %r251, 67;
	mul.wide.u32 	%rd688, %r318, 4;
	add.s64 	%rd689, %rd553, %rd688;
	st.global.f32 	[%rd689], %f556;
	div.rn.f32 	%f557, %f461, %f488;
	add.s32 	%r319, %r251, 68;
	mul.wide.u32 	%rd690, %r319, 4;
	add.s64 	%rd691, %rd553, %rd690;
	st.global.f32 	[%rd691], %f557;
	div.rn.f32 	%f558, %f463, %f488;
	add.s32 	%r320, %r251, 69;
	mul.wide.u32 	%rd692, %r320, 4;
	add.s64 	%rd693, %rd553, %rd692;
	st.global.f32 	[%rd693], %f558;
	div.rn.f32 	%f559, %f465, %f488;
	add.s32 	%r321, %r251, 70;
	mul.wide.u32 	%rd694, %r321, 4;
	add.s64 	%rd695, %rd553, %rd694;
	st.global.f32 	[%rd695], %f559;
	div.rn.f32 	%f560, %f467, %f488;
	add.s32 	%r322, %r251, 71;
	mul.wide.u32 	%rd696, %r322, 4;
	add.s64 	%rd697, %rd553, %rd696;
	st.global.f32 	[%rd697], %f560;
	add.s32 	%r323, %r251, 72;
	div.rn.f32 	%f561, %f469, %f488;
	mul.wide.u32 	%rd698, %r323, 4;
	add.s64 	%rd699, %rd553, %rd698;
	st.global.f32 	[%rd699], %f561;
	div.rn.f32 	%f562, %f471, %f488;
	add.s32 	%r324, %r251, 73;
	mul.wide.u32 	%rd700, %r324, 4;
	add.s64 	%rd701, %rd553, %rd700;
	st.global.f32 	[%rd701], %f562;
	div.rn.f32 	%f563, %f473, %f488;
	add.s32 	%r325, %r251, 74;
	mul.wide.u32 	%rd702, %r325, 4;
	add.s64 	%rd703, %rd553, %rd702;
	st.global.f32 	[%rd703], %f563;
	div.rn.f32 	%f564, %f475, %f488;
	add.s32 	%r326, %r251, 75;
	mul.wide.u32 	%rd704, %r326, 4;
	add.s64 	%rd705, %rd553, %rd704;
	st.global.f32 	[%rd705], %f564;
	div.rn.f32 	%f565, %f477, %f488;
	add.s32 	%r327, %r251, 76;
	mul.wide.u32 	%rd706, %r327, 4;
	add.s64 	%rd707, %rd553, %rd706;
	st.global.f32 	[%rd707], %f565;
	div.rn.f32 	%f566, %f479, %f488;
	add.s32 	%r328, %r251, 77;
	mul.wide.u32 	%rd708, %r328, 4;
	add.s64 	%rd709, %rd553, %rd708;
	st.global.f32 	[%rd709], %f566;
	div.rn.f32 	%f567, %f481, %f488;
	add.s32 	%r329, %r251, 78;
	mul.wide.u32 	%rd710, %r329, 4;
	add.s64 	%rd711, %rd553, %rd710;
	st.global.f32 	[%rd711], %f567;
	div.rn.f32 	%f568, %f483, %f488;
	add.s32 	%r330, %r251, 79;
	mul.wide.u32 	%rd712, %r330, 4;
	add.s64 	%rd713, %rd553, %rd712;
	st.global.f32 	[%rd713], %f568;
	div.rn.f32 	%f569, %f485, %f488;
	add.s32 	%r331, %r251, 80;
	mul.wide.u32 	%rd714, %r331, 4;
	add.s64 	%rd715, %rd553, %rd714;
	st.global.f32 	[%rd715], %f569;
	shl.b32 	%r332, %r250, 1;
	cvta.to.global.u64 	%rd716, %rd720;
	mul.wide.u32 	%rd717, %r332, 4;
	add.s64 	%rd718, %rd716, %rd717;
	st.global.u32 	[%rd718], %r3;
	st.global.u32 	[%rd718+4], %r4;
$L__BB2_4:
	ret;

}
	// .globl	_Z15computeDistancePfS_S_jj
.visible .entry _Z15computeDistancePfS_S_jj(
	.param .u64 .ptr .align 1 _Z15computeDistancePfS_S_jj_param_0,
	.param .u64 .ptr .align 1 _Z15computeDistancePfS_S_jj_param_1,
	.param .u64 .ptr .align 1 _Z15computeDistancePfS_S_jj_param_2,
	.param .u32 _Z15computeDistancePfS_S_jj_param_3,
	.param .u32 _Z15computeDistancePfS_S_jj_param_4
)
{
	.reg .pred 	%p<5>;
	.reg .b32 	%r<32>;
	.reg .b32 	%f<29>;
	.reg .b64 	%rd<25>;
	.reg .b64 	%fd<25>;

	ld.param.u64 	%rd3, [_Z15computeDistancePfS_S_jj_param_0];
	ld.param.u64 	%rd4, [_Z15computeDistancePfS_S_jj_param_1];
	ld.param.u64 	%rd5, [_Z15computeDistancePfS_S_jj_param_2];
	ld.param.u32 	%r13, [_Z15computeDistancePfS_S_jj_param_3];
	ld.param.u32 	%r14, [_Z15computeDistancePfS_S_jj_param_4];
	cvta.to.global.u64 	%rd1, %rd5;
	cvta.to.global.u64 	%rd2, %rd4;
	mov.u32 	%r16, %ctaid.x;
	mov.u32 	%r17, %ntid.x;
	mov.u32 	%r18, %tid.x;
	mad.lo.s32 	%r1, %r16, %r17, %r18;
	mov.u32 	%r19, %ctaid.y;
	mov.u32 	%r20, %ntid.y;
	mov.u32 	%r21, %tid.y;
	mad.lo.s32 	%r22, %r19, %r20, %r21;
	setp.ge.u32 	%p1, %r1, %r13;
	setp.ge.u32 	%p2, %r22, %r14;
	or.pred  	%p3, %p1, %p2;
	@%p3 bra 	$L__BB3_5;
	mad.lo.s32 	%r30, %r22, 81, 3;
	mad.lo.s32 	%r29, %r1, 81, 3;
	mov.f32 	%f28, 0f00000000;
	mov.b32 	%r31, 3;
$L__BB3_2:
	add.s32 	%r8, %r29, -2;
	add.s32 	%r24, %r29, -3;
	mul.wide.u32 	%rd6, %r24, 4;
	add.s64 	%rd7, %rd2, %rd6;
	ld.global.f32 	%f5, [%rd7];
	add.s32 	%r9, %r30, -2;
	add.s32 	%r25, %r30, -3;
	mul.wide.u32 	%rd8, %r25, 4;
	add.s64 	%rd9, %rd1, %rd8;
	ld.global.f32 	%f6, [%rd9];
	cvt.f64.f32 	%fd1, %f28;
	sub.f32 	%f7, %f5, %f6;
	mul.f32 	%f8, %f7, %f7;
	cvt.f64.f32 	%fd2, %f8;
	add.f32 	%f9, %f5, %f6;
	cvt.f64.f32 	%fd3, %f9;
	add.f64 	%fd4, %fd3, 0d3EE4F8B588E368F1;
	div.rn.f64 	%fd5, %fd2, %fd4;
	add.f64 	%fd6, %fd5, %fd1;
	cvt.rn.f32.f64 	%f2, %fd6;
	setp.eq.s32 	%p4, %r31, 83;
	@%p4 bra 	$L__BB3_4;
	mul.wide.u32 	%rd10, %r8, 4;
	add.s64 	%rd11, %rd2, %rd10;
	ld.global.f32 	%f10, [%rd11];
	mul.wide.u32 	%rd12, %r9, 4;
	add.s64 	%rd13, %rd1, %rd12;
	ld.global.f32 	%f11, [%rd13];
	cvt.f64.f32 	%fd7, %f2;
	sub.f32 	%f12, %f10, %f11;
	mul.f32 	%f13, %f12, %f12;
	cvt.f64.f32 	%fd8, %f13;
	add.f32 	%f14, %f10, %f11;
	cvt.f64.f32 	%fd9, %f14;
	add.f64 	%fd10, %fd9, 0d3EE4F8B588E368F1;
	div.rn.f64 	%fd11, %fd8, %fd10;
	add.f64 	%fd12, %fd11, %fd7;
	cvt.rn.f32.f64 	%f15, %fd12;
	add.s32 	%r26, %r8, 1;
	mul.wide.u32 	%rd14, %r26, 4;
	add.s64 	%rd15, %rd2, %rd14;
	ld.global.f32 	%f16, [%rd15];
	add.s32 	%r27, %r9, 1;
	mul.wide.u32 	%rd16, %r27, 4;
	add.s64 	%rd17, %rd1, %rd16;
	ld.global.f32 	%f17, [%rd17];
	cvt.f64.f32 	%fd13, %f15;
	sub.f32 	%f18, %f16, %f17;
	mul.f32 	%f19, %f18, %f18;
	cvt.f64.f32 	%fd14, %f19;
	add.f32 	%f20, %f16, %f17;
	cvt.f64.f32 	%fd15, %f20;
	add.f64 	%fd16, %fd15, 0d3EE4F8B588E368F1;
	div.rn.f64 	%fd17, %fd14, %fd16;
	add.f64 	%fd18, %fd17, %fd13;
	cvt.rn.f32.f64 	%f21, %fd18;
	mul.wide.u32 	%rd18, %r29, 4;
	add.s64 	%rd19, %rd2, %rd18;
	ld.global.f32 	%f22, [%rd19];
	mul.wide.u32 	%rd20, %r30, 4;
	add.s64 	%rd21, %rd1, %rd20;
	ld.global.f32 	%f23, [%rd21];
	cvt.f64.f32 	%fd19, %f21;
	sub.f32 	%f24, %f22, %f23;
	mul.f32 	%f25, %f24, %f24;
	cvt.f64.f32 	%fd20, %f25;
	add.f32 	%f26, %f22, %f23;
	cvt.f64.f32 	%fd21, %f26;
	add.f64 	%fd22, %fd21, 0d3EE4F8B588E368F1;
	div.rn.f64 	%fd23, %fd20, %fd22;
	add.f64 	%fd24, %fd23, %fd19;
	cvt.rn.f32.f64 	%f28, %fd24;
	add.s32 	%r31, %r31, 4;
	add.s32 	%r30, %r30, 4;
	add.s32 	%r29, %r29, 4;
	bra.uni 	$L__BB3_2;
$L__BB3_4:
	mul.f32 	%f27, %f2, 0f3F000000;
	mad.lo.s32 	%r28, %r13, %r22, %r1;
	cvta.to.global.u64 	%rd22, %rd3;
	mul.wide.u32 	%rd23, %r28, 4;
	add.s64 	%rd24, %rd22, %rd23;
	st.global.f32 	[%rd24], %f27;
$L__BB3_5:
	ret;

}
	// .globl	_Z4votePfS_S_PiS0_jjjj
.visible .entry _Z4votePfS_S_PiS0_jjjj(
	.param .u64 .ptr .align 1 _Z4votePfS_S_PiS0_jjjj_param_0,
	.param .u64 .ptr .align 1 _Z4votePfS_S_PiS0_jjjj_param_1,
	.param .u64 .ptr .align 1 _Z4votePfS_S_PiS0_jjjj_param_2,
	.param .u64 .ptr .align 1 _Z4votePfS_S_PiS0_jjjj_param_3,
	.param .u64 .ptr .align 1 _Z4votePfS_S_PiS0_jjjj_param_4,
	.param .u32 _Z4votePfS_S_PiS0_jjjj_param_5,
	.param .u32 _Z4votePfS_S_PiS0_jjjj_param_6,
	.param .u32 _Z4votePfS_S_PiS0_jjjj_param_7,
	.param .u32 _Z4votePfS_S_PiS0_jjjj_param_8
)
{
	.reg .pred 	%p<10>;
	.reg .b32 	%r<27>;
	.reg .b32 	%f<5>;
	.reg .b64 	%rd<21>;
	.reg .b64 	%fd<8>;

	ld.param.u64 	%rd1, [_Z4votePfS_S_PiS0_jjjj_param_0];
	ld.param.u64 	%rd2, [_Z4votePfS_S_PiS0_jjjj_param_1];
	ld.param.u64 	%rd3, [_Z4votePfS_S_PiS0_jjjj_param_2];
	ld.param.u64 	%rd4, [_Z4votePfS_S_PiS0_jjjj_param_3];
	ld.param.u64 	%rd5, [_Z4votePfS_S_PiS0_jjjj_param_4];
	ld.param.u32 	%r5, [_Z4votePfS_S_PiS0_jjjj_param_5];
	ld.param.u32 	%r8, [_Z4votePfS_S_PiS0_jjjj_param_6];
	ld.param.u32 	%r6, [_Z4votePfS_S_PiS0_jjjj_param_7];
	ld.param.u32 	%r7, [_Z4votePfS_S_PiS0_jjjj_param_8];
	mov.u32 	%r10, %ctaid.x;
	mov.u32 	%r11, %ntid.x;
	mov.u32 	%r12, %tid.x;
	mad.lo.s32 	%r1, %r10, %r11, %r12;
	mov.u32 	%r13, %ctaid.y;
	mov.u32 	%r14, %ntid.y;
	mov.u32 	%r15, %tid.y;
	mad.lo.s32 	%r16, %r13, %r14, %r15;
	setp.ge.u32 	%p1, %r1, %r5;
	setp.ge.u32 	%p2, %r16, %r8;
	or.pred  	%p3, %p1, %p2;
	@%p3 bra 	$L__BB4_4;
	cvta.to.global.u64 	%rd6, %rd2;
	mad.lo.s32 	%r17, %r5, %r16, %r1;
	mul.wide.u32 	%rd7, %r17, 4;
	add.s64 	%rd8, %rd6, %rd7;
	ld.global.f32 	%f1, [%rd8];
	setp.gtu.f32 	%p4, %f1, 0f40000000;
	@%p4 bra 	$L__BB4_4;
	shl.b32 	%r18, %r16, 1;
	cvta.to.global.u64 	%rd9, %rd5;
	mul.wide.u32 	%rd10, %r18, 4;
	add.s64 	%rd11, %rd9, %rd10;
	ld.global.u32 	%r19, [%rd11];
	ld.global.u32 	%r20, [%rd11+4];
	shl.b32 	%r21, %r1, 1;
	cvta.to.global.u64 	%rd12, %rd4;
	mul.wide.u32 	%rd13, %r21, 4;
	add.s64 	%rd14, %rd12, %rd13;
	ld.global.u32 	%r22, [%rd14];
	ld.global.u32 	%r23, [%rd14+4];
	add.s32 	%r3, %r22, %r19;
	add.s32 	%r24, %r23, %r20;
	or.b32  	%r25, %r3, %r24;
	setp.lt.s32 	%p5, %r25, 0;
	setp.ge.u32 	%p6, %r3, %r6;
	setp.ge.u32 	%p7, %r24, %r7;
	or.pred  	%p8, %p6, %p7;
	or.pred  	%p9, %p8, %p5;
	@%p9 bra 	$L__BB4_4;
	cvt.f64.f32 	%fd1, %f1;
	add.f64 	%fd2, %fd1, 0d3EE4F8B588E368F1;
	add.f64 	%fd3, %fd2, 0d3FF0000000000000;
	rcp.rn.f64 	%fd4, %fd3;
	cvta.to.global.u64 	%rd15, %rd3;
	mul.wide.u32 	%rd16, %r1, 4;
	add.s64 	%rd17, %rd15, %rd16;
	ld.global.f32 	%f2, [%rd17];
	cvt.f64.f32 	%fd5, %f2;
	mad.lo.s32 	%r26, %r24, %r6, %r3;
	cvta.to.global.u64 	%rd18, %rd1;
	mul.wide.u32 	%rd19, %r26, 4;
	add.s64 	%rd20, %rd18, %rd19;
	ld.global.f32 	%f3, [%rd20];
	cvt.f64.f32 	%fd6, %f3;
	fma.rn.f64 	%fd7, %fd4, %fd5, %fd6;
	cvt.rn.f32.f64 	%f4, %fd7;
	st.global.f32 	[%rd20], %f4;
$L__BB4_4:
	ret;

}
	// .globl	_Z17genGaussianFilterPf
.visible .entry _Z17genGaussianFilterPf(
	.param .u64 .ptr .align 1 _Z17genGaussianFilterPf_param_0
)
{
	.reg .pred 	%p<7>;
	.reg .b32 	%r<29>;
	.reg .b32 	%f<179>;
	.reg .b64 	%rd<5>;
	// demoted variable
	.shared .align 4 .b8 _ZZ17genGaussianFilterPfE14gaussianKernel[3844];
	ld.param.u64 	%rd1, [_Z17genGaussianFilterPf_param_0];
	mov.u32 	%r7, %ctaid.x;
	mov.u32 	%r8, %ntid.x;
	mov.u32 	%r9, %tid.x;
	mad.lo.s32 	%r1, %r7, %r8, %r9;
	mov.u32 	%r10, %ctaid.y;
	mov.u32 	%r11, %ntid.y;
	mov.u32 	%r12, %tid.y;
	mad.lo.s32 	%r2, %r10, %r11, %r12;
	add.s32 	%r13, %r1, -15;
	mul.lo.s32 	%r14, %r13, %r13;
	cvt.rn.f32.u32 	%f9, %r14;
	div.rn.f32 	%f10, %f9, 0f42480000;
	add.s32 	%r15, %r2, -15;
	mul.lo.s32 	%r16, %r15, %r15;
	cvt.rn.f32.u32 	%f11, %r16;
	div.rn.f32 	%f12, %f11, 0f42480000;
	add.f32 	%f13, %f10, %f12;
	neg.f32 	%f1, %f13;
	setp.eq.f32 	%p1, %f13, 0f00000000;
	mov.f32 	%f177, 0f3F800000;
	@%p1 bra 	$L__BB5_3;
	mov.f32 	%f14, 0fB36C95EB;
	mov.f32 	%f15, 0f3ED9073B;
	mul.rn.f32 	%f16, %f15, %f14;
	mov.f32 	%f17, 0f3DBDD98F;
	mov.f32 	%f18, 0f3DF9B38C;
	mul.rn.f32 	%f19, %f18, %f17;
	mul.f32 	%f20, %f19, 0f40400000;
	fma.rn.f32 	%f21, %f16, 0f3FB8AA3B, 0fB33D63B3;
	fma.rn.f32 	%f22, 0f3E9BE317, 0f32A55E34, %f21;
	fma.rn.f32 	%f23, %f20, %f16, %f22;
	fma.rn.f32 	%f24, %f19, 0f3E9BE317, %f23;
	mov.f32 	%f25, 0f3FB83971;
	add.rn.f32 	%f26, %f25, %f24;
	mul.rn.f32 	%f27, %f26, %f1;
	cvt.rni.f32.f32 	%f28, %f27;
	sub.f32 	%f29, %f27, %f28;
	neg.f32 	%f30, %f27;
	fma.rn.f32 	%f31, %f26, %f1, %f30;
	mov.f32 	%f32, 0fBFB83971;
	add.rn.f32 	%f33, %f26, %f32;
	neg.f32 	%f34, %f33;
	add.rn.f32 	%f35, %f24, %f34;
	fma.rn.f32 	%f36, %f35, %f1, %f31;
	add.f32 	%f37, %f29, %f36;
	setp.gt.f32 	%p2, %f28, 0f00000000;
	selp.b32 	%r17, 0, -2097152000, %p2;
	abs.f32 	%f38, %f1;
	setp.num.f32 	%p3, %f38, %f38;
	setp.lt.f32 	%p4, %f27, 0f00000000;
	selp.f32 	%f39, 0f00000000, 0f7F800000, %p4;
	abs.f32 	%f40, %f27;
	setp.gt.f32 	%p5, %f40, 0f43180000;
	cvt.rzi.s32.f32 	%r18, %f28;
	shl.b32 	%r19, %r18, 23;
	sub.s32 	%r20, %r19, %r17;
	mov.b32 	%f41, %r20;
	add.s32 	%r21, %r17, 2130706432;
	mov.b32 	%f42, %r21;
	fma.rn.f32 	%f43, %f37, 0f391FCB8E, 0f3AAF85ED;
	fma.rn.f32 	%f44, %f43, %f37, 0f3C1D9856;
	fma.rn.f32 	%f45, %f44, %f37, 0f3D6357BB;
	fma.rn.f32 	%f46, %f45, %f37, 0f3E75FDEC;
	fma.rn.f32 	%f47, %f46, %f37, 0f3F317218;
	fma.rn.f32 	%f48, %f47, %f37, 0f3F800000;
	mul.f32 	%f49, %f48, %f42;
	mul.f32 	%f50, %f49, %f41;
	selp.f32 	%f177, %f39, %f50, %p5;
	@%p3 bra 	$L__BB5_3;
	mov.f32 	%f51, 0f402DF84D;
	add.rn.f32 	%f177, %f51, %f1;
$L__BB5_3:
	mov.u32 	%r23, _ZZ17genGaussianFilterPfE14gaussianKernel;
	mad.lo.s32 	%r24, %r2, 124, %r23;
	shl.b32 	%r25, %r1, 2;
	add.s32 	%r3, %r24, %r25;
	st.shared.f32 	[%r3], %f177;
	bar.sync 	0;
	mov.f32 	%f178, 0f00000000;
	mov.b32 	%r28, 124;
$L__BB5_4:
	add.s32 	%r5, %r23, %r28;
	ld.shared.f32 	%f53, [%r5+-124];
	add.f32 	%f54, %f178, %f53;
	ld.shared.f32 	%f55, [%r5+-120];
	add.f32 	%f56, %f54, %f55;
	ld.shared.f32 	%f57, [%r5+-116];
	add.f32 	%f58, %f56, %f57;
	ld.shared.f32 	%f59, [%r5+-112];
	add.f32 	%f60, %f58, %f59;
	ld.shared.f32 	%f61, [%r5+-108];
	add.f32 	%f62, %f60, %f61;
	ld.shared.f32 	%f63, [%r5+-104];
	add.f32 	%f64, %f62, %f63;
	ld.shared.f32 	%f65, [%r5+-100];
	add.f32 	%f66, %f64, %f65;
	ld.shared.f32 	%f67, [%r5+-96];
	add.f32 	%f68, %f66, %f67;
	ld.shared.f32 	%f69, [%r5+-92];
	add.f32 	%f70, %f68, %f69;
	ld.shared.f32 	%f71, [%r5+-88];
	add.f32 	%f72, %f70, %f71;
	ld.shared.f32 	%f73, [%r5+-84];
	add.f32 	%f74, %f72, %f73;
	ld.shared.f32 	%f75, [%r5+-80];
	add.f32 	%f76, %f74, %f75;
	ld.shared.f32 	%f77, [%r5+-76];
	add.f32 	%f78, %f76, %f77;
	ld.shared.f32 	%f79, [%r5+-72];
	add.f32 	%f80, %f78, %f79;
	ld.shared.f32 	%f81, [%r5+-68];
	add.f32 	%f82, %f80, %f81;
	ld.shared.f32 	%f83, [%r5+-64];
	add.f32 	%f84, %f82, %f83;
	ld.shared.f32 	%f85, [%r5+-60];
	add.f32 	%f86, %f84, %f85;
	ld.shared.f32 	%f87, [%r5+-56];
	add.f32 	%f88, %f86, %f87;
	ld.shared.f32 	%f89, [%r5+-52];
	add.f32 	%f90, %f88, %f89;
	ld.shared.f32 	%f91, [%r5+-48];
	add.f32 	%f92, %f90, %f91;
	ld.shared.f32 	%f93, [%r5+-44];
	add.f32 	%f94, %f92, %f93;
	ld.shared.f32 	%f95, [%r5+-40];
	add.f32 	%f96, %f94, %f95;
	ld.shared.f32 	%f97, [%r5+-36];
	add.f32 	%f98, %f96, %f97;
	ld.shared.f32 	%f99, [%r5+-32];
	add.f32 	%f100, %f98, %f99;
	ld.shared.f32 	%f101, [%r5+-28];
	add.f32 	%f102, %f100, %f101;
	ld.shared.f32 	%f103, [%r5+-24];
	add.f32 	%f104, %f102, %f103;
	ld.shared.f32 	%f105, [%r5+-20];
	add.f32 	%f106, %f104, %f105;
	ld.shared.f32 	%f107, [%r5+-16];
	add.f32 	%f108, %f106, %f107;
	ld.shared.f32 	%f109, [%r5+-12];
	add.f32 	%f110, %f108, %f109;
	ld.shared.f32 	%f111, [%r5+-8];
	add.f32 	%f112, %f110, %f111;
	ld.shared.f32 	%f113, [%r5+-4];
	add.f32 	%f6, %f112, %f113;
	setp.eq.s32 	%p6, %r28, 3844;
	@%p6 bra 	$L__BB5_6;
	ld.shared.f32 	%f114, [%r5];
	add.f32 	%f115, %f6, %f114;
	ld.shared.f32 	%f116, [%r5+4];
	add.f32 	%f117, %f115, %f116;
	ld.shared.f32 	%f118, [%r5+8];
	add.f32 	%f119, %f117, %f118;
	ld.shared.f32 	%f120, [%r5+12];
	add.f32 	%f121, %f119, %f120;
	ld.shared.f32 	%f122, [%r5+16];
	add.f32 	%f123, %f121, %f122;
	ld.shared.f32 	%f124, [%r5+20];
	add.f32 	%f125, %f123, %f124;
	ld.shared.f32 	%f126, [%r5+24];
	add.f32 	%f127, %f125, %f126;
	ld.shared.f32 	%f128, [%r5+28];
	add.f32 	%f129, %f127, %f128;
	ld.shared.f32 	%f130, [%r5+32];
	add.f32 	%f131, %f129, %f130;
	ld.shared.f32 	%f132, [%r5+36];
	add.f32 	%f133, %f131, %f132;
	ld.shared.f32 	%f134, [%r5+40];
	add.f32 	%f135, %f133, %f134;
	ld.shared.f32 	%f136, [%r5+44];
	add.f32 	%f137, %f135, %f136;
	ld.shared.f32 	%f138, [%r5+48];
	add.f32 	%f139, %f137, %f138;
	ld.shared.f32 	%f140, [%r5+52];
	add.f32 	%f141, %f139, %f140;
	ld.shared.f32 	%f142, [%r5+56];
	add.f32 	%f143, %f141, %f142;
	ld.shared.f32 	%f144, [%r5+60];
	add.f32 	%f145, %f143, %f144;
	ld.shared.f32 	%f146, [%r5+64];
	add.f32 	%f147, %f145, %f146;
	ld.shared.f32 	%f148, [%r5+68];
	add.f32 	%f149, %f147, %f148;
	ld.shared.f32 	%f150, [%r5+72];
	add.f32 	%f151, %f149, %f150;
	ld.shared.f32 	%f152, [%r5+76];
	add.f32 	%f153, %f151, %f152;
	ld.shared.f32 	%f154, [%r5+80];
	add.f32 	%f155, %f153, %f154;
	ld.shared.f32 	%f156, [%r5+84];
	add.f32 	%f157, %f155, %f156;
	ld.shared.f32 	%f158, [%r5+88];
	add.f32 	%f159, %f157, %f158;
	ld.shared.f32 	%f160, [%r5+92];
	add.f32 	%f161, %f159, %f160;
	ld.shared.f32 	%f162, [%r5+96];
	add.f32 	%f163, %f161, %f162;
	ld.shared.f32 	%f164, [%r5+100];
	add.f32 	%f165, %f163, %f164;
	ld.shared.f32 	%f166, [%r5+104];
	add.f32 	%f167, %f165, %f166;
	ld.shared.f32 	%f168, [%r5+108];
	add.f32 	%f169, %f167, %f168;
	ld.shared.f32 	%f170, [%r5+112];
	add.f32 	%f171, %f169, %f170;
	ld.shared.f32 	%f172, [%r5+116];
	add.f32 	%f173, %f171, %f172;
	ld.shared.f32 	%f174, [%r5+120];
	add.f32 	%f178, %f173, %f174;
	add.s32 	%r28, %r28, 248;
	bra.uni 	$L__BB5_4;
$L__BB5_6:
	cvta.to.global.u64 	%rd2, %rd1;
	ld.shared.f32 	%f175, [%r3];
	div.rn.f32 	%f176, %f175, %f6;
	mad.lo.s32 	%r27, %r2, 31, %r1;
	mul.wide.u32 	%rd3, %r27, 4;
	add.s64 	%rd4, %rd2, %rd3;
	st.global.f32 	[%rd4], %f176;
	ret;

}
	// .globl	_Z14gaussianFilterPfS_S_jj
.visible .entry _Z14gaussianFilterPfS_S_jj(
	.param .u64 .ptr .align 1 _Z14gaussianFilterPfS_S_jj_param_0,
	.param .u64 .ptr .align 1 _Z14gaussianFilterPfS_S_jj_param_1,
	.param .u64 .ptr .align 1 _Z14gaussianFilterPfS_S_jj_param_2,
	.param .u32 _Z14gaussianFilterPfS_S_jj_param_3,
	.param .u32 _Z14gaussianFilterPfS_S_jj_param_4
)
{
	.reg .pred 	%p<18>;
	.reg .b32 	%r<39>;
	.reg .b32 	%f<42>;
	.reg .b64 	%rd<20>;

	ld.param.u64 	%rd5, [_Z14gaussianFilterPfS_S_jj_param_0];
	ld.param.u64 	%rd7, [_Z14gaussianFilterPfS_S_jj_param_1];
	ld.param.u64 	%rd6, [_Z14gaussianFilterPfS_S_jj_param_2];
	ld.param.u32 	%r19, [_Z14gaussianFilterPfS_S_jj_param_3];
	ld.param.u32 	%r21, [_Z14gaussianFilterPfS_S_jj_param_4];
	cvta.to.global.u64 	%rd1, %rd7;
	mov.u32 	%r22, %ctaid.x;
	mov.u32 	%r23, %ntid.x;
	mov.u32 	%r24, %tid.x;
	mad.lo.s32 	%r1, %r22, %r23, %r24;
	mov.u32 	%r25, %ctaid.y;
	mov.u32 	%r26, %ntid.y;
	mov.u32 	%r27, %tid.y;
	mad.lo.s32 	%r28, %r25, %r26, %r27;
	setp.ge.u32 	%p1, %r1, %r19;
	setp.ge.u32 	%p2, %r28, %r21;
	or.pred  	%p3, %p1, %p2;
	@%p3 bra 	$L__BB6_14;
	cvta.to.global.u64 	%rd8, %rd5;
	mad.lo.s32 	%r30, %r19, %r28, %r1;
	mul.wide.u32 	%rd9, %r30, 4;
	add.s64 	%rd2, %rd8, %rd9;
	cvt.rn.f32.u32 	%f1, %r19;
	mul.lo.s32 	%r3, %r21, %r19;
	cvta.to.global.u64 	%rd10, %rd6;
	add.s64 	%rd3, %rd10, 8;
	add.s32 	%r4, %r1, 3;
	mov.f32 	%f38, 0f00000000;
	mov.b32 	%r35, 0;
$L__BB6_2:
	add.s32 	%r32, %r35, %r28;
	cvt.rn.f32.u32 	%f14, %r32;
	add.f32 	%f15, %f14, 0fC1700000;
	mul.f32 	%f3, %f15, %f1;
	mul.lo.s32 	%r37, %r35, 31;
	mov.b32 	%r38, 3;
	mov.u32 	%r36, %r4;
$L__BB6_3:
	mul.wide.u32 	%rd11, %r37, 4;
	add.s64 	%rd4, %rd3, %rd11;
	add.s32 	%r10, %r36, -2;
	add.s32 	%r33, %r36, -3;
	cvt.rn.f32.u32 	%f16, %r33;
	add.f32 	%f17, %f16, 0fC1700000;
	add.f32 	%f18, %f3, %f17;
	cvt.rzi.s32.f32 	%r11, %f18;
	setp.lt.s32 	%p4, %r11, 1;
	setp.ge.u32 	%p5, %r11, %r3;
	or.pred  	%p6, %p4, %p5;
	@%p6 bra 	$L__BB6_5;
	ld.global.f32 	%f19, [%rd4+-8];
	mul.wide.u32 	%rd12, %r11, 4;
	add.s64 	%rd13, %rd1, %rd12;
	ld.global.f32 	%f20, [%rd13];
	fma.rn.f32 	%f38, %f19, %f20, %f38;
$L__BB6_5:
	cvt.rn.f32.u32 	%f21, %r10;
	add.f32 	%f22, %f21, 0fC1700000;
	add.f32 	%f23, %f3, %f22;
	cvt.rzi.s32.f32 	%r12, %f23;
	setp.lt.s32 	%p7, %r12, 1;
	setp.ge.u32 	%p8, %r12, %r3;
	or.pred  	%p9, %p7, %p8;
	@%p9 bra 	$L__BB6_7;
	ld.global.f32 	%f24, [%rd4+-4];
	mul.wide.u32 	%rd14, %r12, 4;
	add.s64 	%rd15, %rd1, %rd14;
	ld.global.f32 	%f25, [%rd15];
	fma.rn.f32 	%f38, %f24, %f25, %f38;
$L__BB6_7:
	add.s32 	%r34, %r10, 1;
	cvt.rn.f32.u32 	%f26, %r34;
	add.f32 	%f27, %f26, 0fC1700000;
	add.f32 	%f28, %f3, %f27;
	cvt.rzi.s32.f32 	%r13, %f28;
	setp.lt.s32 	%p10, %r13, 1;
	setp.ge.u32 	%p11, %r13, %r3;
	or.pred  	%p12, %p10, %p11;
	@%p12 bra 	$L__BB6_9;
	ld.global.f32 	%f29, [%rd4];
	mul.wide.u32 	%rd16, %r13, 4;
	add.s64 	%rd17, %rd1, %rd16;
	ld.global.f32 	%f30, [%rd17];
	fma.rn.f32 	%f38, %f29, %f30, %f38;
$L__BB6_9:
	setp.eq.s32 	%p13, %r38, 31;
	@%p13 bra 	$L__BB6_13;
	cvt.rn.f32.u32 	%f31, %r36;
	add.f32 	%f32, %f31, 0fC1700000;
	add.f32 	%f33, %f3, %f32;
	cvt.rzi.s32.f32 	%r14, %f33;
	setp.lt.s32 	%p14, %r14, 1;
	setp.ge.u32 	%p15, %r14, %r3;
	or.pred  	%p16, %p14, %p15;
	@%p16 bra 	$L__BB6_12;
	ld.global.f32 	%f34, [%rd4+4];
	mul.wide.u32 	%rd18, %r14, 4;
	add.s64 	%rd19, %rd1, %rd18;
	ld.global.f32 	%f35, [%rd19];
	fma.rn.f32 	%f38, %f34, %f35, %f38;
$L__BB6_12:
	add.s32 	%r38, %r38, 4;
	add.s32 	%r37, %r37, 4;
	add.s32 	%r36, %r36, 4;
	bra.uni 	$L__BB6_3;
$L__BB6_13:
	st.global.f32 	[%rd2], %f38;
	add.s32 	%r35, %r35, 1;
	setp.ne.s32 	%p17, %r35, 31;
	@%p17 bra 	$L__BB6_2;
$L__BB6_14:
	ret;

}
	// .globl	_Z13detectMaximalPfS_jjf
.visible .entry _Z13detectMaximalPfS_jjf(
	.param .u64 .ptr .align 1 _Z13detectMaximalPfS_jjf_param_0,
	.param .u64 .ptr .align 1 _Z13detectMaximalPfS_jjf_param_1,
	.param .u32 _Z13detectMaximalPfS_jjf_param_2,
	.param .u32 _Z13detectMaximalPfS_jjf_param_3,
	.param .f32 _Z13detectMaximalPfS_jjf_param_4
)
{
	.reg .pred 	%p<17>;
	.reg .b32 	%r<27>;
	.reg .b32 	%f<12>;
	.reg .b64 	%rd<25>;
	.reg .b64 	%fd<4>;

	ld.param.u64 	%rd2, [_Z13detectMaximalPfS_jjf_param_0];
	ld.param.u64 	%rd3, [_Z13detectMaximalPfS_jjf_param_1];
	ld.param.u32 	%r10, [_Z13detectMaximalPfS_jjf_param_2];
	ld.param.u32 	%r11, [_Z13detectMaximalPfS_jjf_param_3];
	ld.param.f32 	%f2, [_Z13detectMaximalPfS_jjf_param_4];
	cvta.to.global.u64 	%rd1, %rd3;
	mov.u32 	%r13, %ctaid.x;
	mov.u32 	%r14, %ntid.x;
	mov.u32 	%r15, %tid.x;
	mad.lo.s32 	%r1, %r13, %r14, %r15;
	mov.u32 	%r16, %ctaid.y;
	mov.u32 	%r17, %ntid.y;
	mov.u32 	%r18, %tid.y;
	mad.lo.s32 	%r19, %r16, %r17, %r18;
	add.s32 	%r20, %r10, -1;
	setp.ge.u32 	%p1, %r1, %r20;
	add.s32 	%r21, %r11, -1;
	setp.ge.u32 	%p2, %r19, %r21;
	or.pred  	%p3, %p1, %p2;
	setp.eq.s32 	%p4, %r1, 0;
	or.pred  	%p5, %p4, %p3;
	setp.eq.s32 	%p6, %r19, 0;
	or.pred  	%p7, %p5, %p6;
	@%p7 bra 	$L__BB7_11;
	mul.lo.s32 	%r3, %r10, %r19;
	add.s32 	%r4, %r3, %r1;
	mul.wide.u32 	%rd4, %r4, 4;
	add.s64 	%rd5, %rd1, %rd4;
	ld.global.f32 	%f1, [%rd5];
	cvt.f64.f32 	%fd1, %f1;
	cvt.f64.f32 	%fd2, %f2;
	mul.f64 	%fd3, %fd2, 0d3FE999999999999A;
	setp.geu.f64 	%p8, %fd3, %fd1;
	@%p8 bra 	$L__BB7_11;
	sub.s32 	%r5, %r3, %r10;
	add.s32 	%r22, %r1, %r5;
	add.s32 	%r6, %r22, -1;
	mul.wide.u32 	%rd6, %r6, 4;
	add.s64 	%rd7, %rd1, %rd6;
	ld.global.f32 	%f3, [%rd7];
	setp.leu.f32 	%p9, %f1, %f3;
	@%p9 bra 	$L__BB7_11;
	add.s32 	%r23, %r5, %r1;
	mul.wide.u32 	%rd8, %r23, 4;
	add.s64 	%rd9, %rd1, %rd8;
	ld.global.f32 	%f4, [%rd9];
	setp.leu.f32 	%p10, %f1, %f4;
	@%p10 bra 	$L__BB7_11;
	add.s32 	%r24, %r6, 2;
	mul.wide.u32 	%rd10, %r24, 4;
	add.s64 	%rd11, %rd1, %rd10;
	ld.global.f32 	%f5, [%rd11];
	setp.leu.f32 	%p11, %f1, %f5;
	@%p11 bra 	$L__BB7_11;
	add.s32 	%r7, %r4, -1;
	mul.wide.u32 	%rd12, %r7, 4;
	add.s64 	%rd13, %rd1, %rd12;
	ld.global.f32 	%f6, [%rd13];
	setp.leu.f32 	%p12, %f1, %f6;
	@%p12 bra 	$L__BB7_11;
	add.s32 	%r8, %r4, 1;
	mul.wide.u32 	%rd14, %r8, 4;
	add.s64 	%rd15, %rd1, %rd14;
	ld.global.f32 	%f7, [%rd15];
	setp.leu.f32 	%p13, %f1, %f7;
	@%p13 bra 	$L__BB7_11;
	add.s32 	%r9, %r7, %r10;
	mul.wide.u32 	%rd16, %r9, 4;
	add.s64 	%rd17, %rd1, %rd16;
	ld.global.f32 	%f8, [%rd17];
	setp.leu.f32 	%p14, %f1, %f8;
	@%p14 bra 	$L__BB7_11;
	add.s32 	%r25, %r4, %r10;
	mul.wide.u32 	%rd18, %r25, 4;
	add.s64 	%rd19, %rd1, %rd18;
	ld.global.f32 	%f9, [%rd19];
	setp.leu.f32 	%p15, %f1, %f9;
	@%p15 bra 	$L__BB7_11;
	add.s32 	%r26, %r9, 2;
	mul.wide.u32 	%rd20, %r26, 4;
	add.s64 	%rd21, %rd1, %rd20;
	ld.global.f32 	%f10, [%rd21];
	setp.leu.f32 	%p16, %f1, %f10;
	@%p16 bra 	$L__BB7_11;
	cvt.rn.f32.u32 	%f11, %r8;
	cvta.to.global.u64 	%rd22, %rd2;
	add.s64 	%rd24, %rd22, %rd4;
	st.global.f32 	[%rd24], %f11;
$L__BB7_11:
	ret;

}
	// .globl	_Z16computeThresholdPfS_
.visible .entry _Z16computeThresholdPfS_(
	.param .u64 .ptr .align 1 _Z16computeThresholdPfS__param_0,
	.param .u64 .ptr .align 1 _Z16computeThresholdPfS__param_1
)
{
	.reg .pred 	%p<7>;
	.reg .b32 	%r<17>;
	.reg .b32 	%f<6>;
	.reg .b64 	%rd<7>;
	// demoted variable
	.shared .align 4 .b8 _ZZ16computeThresholdPfS_E10partialMin[2000];
	ld.param.u64 	%rd1, [_Z16computeThresholdPfS__param_0];
	ld.param.u64 	%rd2, [_Z16computeThresholdPfS__param_1];
	cvta.to.global.u64 	%rd3, %rd2;
	mov.u32 	%r1, %tid.x;
	mov.u32 	%r6, %ctaid.x;
	mov.u32 	%r2, %ntid.x;
	mad.lo.s32 	%r7, %r6, %r2, %r1;
	mul.wide.u32 	%rd4, %r7, 4;
	add.s64 	%rd5, %rd3, %rd4;
	ld.global.f32 	%f1, [%rd5];
	shl.b32 	%r8, %r1, 2;
	mov.u32 	%r9, _ZZ16computeThresholdPfS_E10partialMin;
	add.s32 	%r3, %r9, %r8;
	st.shared.f32 	[%r3], %f1;
	setp.lt.u32 	%p1, %r2, 2;
	@%p1 bra 	$L__BB8_5;
	mov.b32 	%r16, 1;
$L__BB8_2:
	bar.sync 	0;
	shl.b32 	%r5, %r16, 1;
	add.s32 	%r11, %r5, -1;
	and.b32  	%r12, %r11, %r1;
	setp.ne.s32 	%p2, %r12, 0;
	add.s32 	%r13, %r16, %r1;
	setp.ge.u32 	%p3, %r13, %r2;
	or.pred  	%p4, %p3, %p2;
	@%p4 bra 	$L__BB8_4;
	ld.shared.f32 	%f2, [%r3];
	shl.b32 	%r14, %r16, 2;
	add.s32 	%r15, %r3, %r14;
	ld.shared.f32 	%f3, [%r15];
	setp.lt.f32 	%p5, %f2, %f3;
	selp.f32 	%f4, %f2, %f3, %p5;
	st.shared.f32 	[%r3], %f4;
$L__BB8_4:
	setp.lt.u32 	%p6, %r5, %r2;
	mov.u32 	%r16, %r5;
	@%p6 bra 	$L__BB8_2;
$L__BB8_5:
	cvta.to.global.u64 	%rd6, %rd1;
	ld.shared.f32 	%f5, [_ZZ16computeThresholdPfS_E10partialMin];
	st.global.f32 	[%rd6], %f5;
	ret;

}
	// .globl	_ZN3cub18CUB_300001_SM_10006detail11EmptyKernelIvEEvv
.visible .entry _ZN3cub18CUB_300001_SM_10006detail11EmptyKernelIvEEvv()
{


	ret;

}


// ===== COMPILED SASS (sm_100) =====

	.target	sm_100

	.elftype	@"ET_EXEC"


//--------------------- .note.nv.tkinfo           --------------------------
	.section	.note.nv.tkinfo,"",@"SHT_NOTE"
	.sectionflags	@"SHF_NOTE_NV_TKINFO"
	.tkinfo
        /*0018*/ 	.word	0x00000002
        /*0030*/ 	.string	""
        /*0030*/ 	.string	"ptxas"
        /*0030*/ 	.string	"Cuda compilation tools, release 13.0, V13.0.88"
        /*0030*/ 	.string	"Build cuda_13.0.r13.0/compiler.36424714_0"
        /*0030*/ 	.string	"-arch sm_100 -m 64 "



//--------------------- .note.nv.cuinfo           --------------------------
	.section	.note.nv.cuinfo,"",@"SHT_NOTE"
	.sectionflags	@"SHF_NOTE_NV_CUINFO"
        /*0018*/ 	.short	0x0002
        /*001a*/ 	.short	0x0064
        /*001c*/ 	.short	0x0082
	.zero		2


//--------------------- .nv.info                  --------------------------
	.section	.nv.info,"",@"SHT_CUDA_INFO"
	.align	4


	//----- nvinfo : EIATTR_REGCOUNT
	.align		4
        /*0000*/ 	.byte	0x04, 0x2f
        /*0002*/ 	.short	(.L_46 - .L_45)
	.align		4
.L_45:
        /*0004*/ 	.word	index@(_Z15computeGradientPfPiS_jj)
        /*0008*/ 	.word	0x00000010


	//----- nvinfo : EIATTR_FRAME_SIZE
	.align		4
.L_46:
        /*000c*/ 	.byte	0x04, 0x11
        /*000e*/ 	.short	(.L_48 - .L_47)
	.align		4
.L_47:
        /*0010*/ 	.word	index@($__internal_8_$__cuda_sm3x_div_rn_noftz_f32_slowpath)
        /*0014*/ 	.word	0x00000000


	//----- nvinfo : EIATTR_FRAME_SIZE
	.align		4
.L_48:
        /*0018*/ 	.byte	0x04, 0x11
        /*001a*/ 	.short	(.L_50 - .L_49)
	.align		4
.L_49:
        /*001c*/ 	.word	index@($__internal_7_$__cuda_sm20_sqrt_rn_f32_slowpath)
        /*0020*/ 	.word	0x00000000


	//----- nvinfo : EIATTR_FRAME_SIZE
	.align		4
.L_50:
        /*0024*/ 	.byte	0x04, 0x11
        /*0026*/ 	.short	(.L_52 - .L_51)
	.align		4
.L_51:
        /*0028*/ 	.word	index@(_Z15computeGradientPfPiS_jj)
        /*002c*/ 	.word	0x00000000


	//----- nvinfo : EIATTR_REGCOUNT
	.align		4
.L_52:
        /*0030*/ 	.byte	0x04, 0x2f
        /*0032*/ 	.short	(.L_54 - .L_53)
	.align		4
.L_53:
        /*0034*/ 	.word	index@(_Z13computeBinHOGPfS_PiS0_S_S0_jjjj)
        /*0038*/ 	.word	0x00000065


	//----- nvinfo : EIATTR_FRAME_SIZE
	.align		4
.L_54:
        /*003c*/ 	.byte	0x04, 0x11
        /*003e*/ 	.short	(.L_56 - .L_55)
	.align		4
.L_55:
        /*0040*/ 	.word	index@($__internal_6_$__cuda_sm3x_div_rn_noftz_f32_slowpath)
        /*0044*/ 	.word	0x00000148


	//----- nvinfo : EIATTR_FRAME_SIZE
	.align		4
.L_56:
        /*0048*/ 	.byte	0x04, 0x11
        /*004a*/ 	.short	(.L_58 - .L_57)
	.align		4
.L_57:
        /*004c*/ 	.word	index@($__internal_5_$__cuda_sm20_sqrt_rn_f32_slowpath)
        /*0050*/ 	.word	0x00000148


	//----- nvinfo : EIATTR_FRAME_SIZE
	.align		4
.L_58:
        /*0054*/ 	.byte	0x04, 0x11
        /*0056*/ 	.short	(.L_60 - .L_59)
	.align		4
.L_59:
        /*0058*/ 	.word	index@(_Z13computeBinHOGPfS_PiS0_S_S0_jjjj)
        /*005c*/ 	.word	0x00000148


	//----- nvinfo : EIATTR_REGCOUNT
	.align		4
.L_60:
        /*0060*/ 	.byte	0x04, 0x2f
        /*0062*/ 	.short	(.L_62 - .L_61)
	.align		4
.L_61:
        /*0064*/ 	.word	index@(_Z16computeBinHOGTarPfPiS_S0_jjjj)
        /*0068*/ 	.word	0x00000063


	//----- nvinfo : EIATTR_FRAME_SIZE
	.align		4
.L_62:
        /*006c*/ 	.byte	0x04, 0x11
        /*006e*/ 	.short	(.L_64 - .L_63)
	.align		4
.L_63:
        /*0070*/ 	.word	index@($__internal_4_$__cuda_sm3x_div_rn_noftz_f32_slowpath)
        /*0074*/ 	.word	0x00000148


	//----- nvinfo : EIATTR_FRAME_SIZE
	.align		4
.L_64:
        /*0078*/ 	.byte	0x04, 0x11
        /*007a*/ 	.short	(.L_66 - .L_65)
	.align		4
.L_65:
        /*007c*/ 	.word	index@($__internal_3_$__cuda_sm20_sqrt_rn_f32_slowpath)
        /*0080*/ 	.word	0x00000148


	//----- nvinfo : EIATTR_FRAME_SIZE
	.align		4
.L_66:
        /*0084*/ 	.byte	0x04, 0x11
        /*0086*/ 	.short	(.L_68 - .L_67)
	.align		4
.L_67:
        /*0088*/ 	.word	index@(_Z16computeBinHOGTarPfPiS_S0_jjjj)
        /*008c*/ 	.word	0x00000148


	//----- nvinfo : EIATTR_REGCOUNT
	.align		4
.L_68:
        /*0090*/ 	.byte	0x04, 0x2f
        /*0092*/ 	.short	(.L_70 - .L_69)
	.align		4
.L_69:
        /*0094*/ 	.word	index@(_Z15computeDistancePfS_S_jj)
        /*0098*/ 	.word	0x00000024


	//----- nvinfo : EIATTR_FRAME_SIZE
	.align		4
.L_70:
        /*009c*/ 	.byte	0x04, 0x11
        /*009e*/ 	.short	(.L_72 - .L_71)
	.align		4
.L_71:
        /*00a0*/ 	.word	index@($__internal_2_$__cuda_sm20_div_rn_f64_full)
        /*00a4*/ 	.word	0x00000000


	//----- nvinfo : EIATTR_FRAME_SIZE
	.align		4
.L_72:
        /*00a8*/ 	.byte	0x04, 0x11
        /*00aa*/ 	.short	(.L_74 - .L_73)
	.align		4
.L_73:
        /*00ac*/ 	.word	index@(_Z15computeDistancePfS_S_jj)
        /*00b0*/ 	.word	0x00000000


	//----- nvinfo : EIATTR_REGCOUNT
	.align		4
.L_74:
        /*00b4*/ 	.byte	0x04, 0x2f
        /*00b6*/ 	.short	(.L_76 - .L_75)
	.align		4
.L_75:
        /*00b8*/ 	.word	index@(_Z4votePfS_S_PiS0_jjjj)
        /*00bc*/ 	.word	0x00000010


	//----- nvinfo : EIATTR_FRAME_SIZE
	.align		4
.L_76:
        /*00c0*/ 	.byte	0x04, 0x11
        /*00c2*/ 	.short	(.L_78 - .L_77)
	.align		4
.L_77:
        /*00c4*/ 	.word	index@($__internal_1_$__cuda_sm20_dblrcp_rn_slowpath_v3)
        /*00c8*/ 	.word	0x00000000


	//----- nvinfo : EIATTR_FRAME_SIZE
	.align		4
.L_78:
        /*00cc*/ 	.byte	0x04, 0x11
        /*00ce*/ 	.short	(.L_80 - .L_79)
	.align		4
.L_79:
        /*00d0*/ 	.word	index@(_Z4votePfS_S_PiS0_jjjj)
        /*00d4*/ 	.word	0x00000000


	//----- nvinfo : EIATTR_REGCOUNT
	.align		4
.L_80:
        /*00d8*/ 	.byte	0x04, 0x2f
        /*00da*/ 	.short	(.L_82 - .L_81)
	.align		4
.L_81:
        /*00dc*/ 	.word	index@(_Z17genGaussianFilterPf)
        /*00e0*/ 	.word	0x00000018


	//----- nvinfo : EIATTR_FRAME_SIZE
	.align		4
.L_82:
        /*00e4*/ 	.byte	0x04, 0x11
        /*00e6*/ 	.short	(.L_84 - .L_83)
	.align		4
.L_83:
        /*00e8*/ 	.word	index@($__internal_0_$__cuda_sm3x_div_rn_noftz_f32_slowpath)
        /*00ec*/ 	.word	0x00000000


	//----- nvinfo : EIATTR_FRAME_SIZE
	.align		4
.L_84:
        /*00f0*/ 	.byte	0x04, 0x11
        /*00f2*/ 	.short	(.L_86 - .L_85)
	.align		4
.L_85:
        /*00f4*/ 	.word	index@(_Z17genGaussianFilterPf)
        /*00f8*/ 	.word	0x00000000


	//----- nvinfo : EIATTR_REGCOUNT
	.align		4
.L_86:
        /*00fc*/ 	.byte	0x04, 0x2f
        /*00fe*/ 	.short	(.L_88 - .L_87)
	.align		4
.L_87:
        /*0100*/ 	.word	index@(_Z14gaussianFilterPfS_S_jj)
        /*0104*/ 	.word	0x0000001e


	//----- nvinfo : EIATTR_FRAME_SIZE
	.align		4
.L_88:
        /*0108*/ 	.byte	0x04, 0x11
        /*010a*/ 	.short	(.L_90 - .L_89)
	.align		4
.L_89:
        /*010c*/ 	.word	index@(_Z14gaussianFilterPfS_S_jj)
        /*0110*/ 	.word	0x00000000


	//----- nvinfo : EIATTR_REGCOUNT
	.align		4
.L_90:
        /*0114*/ 	.byte	0x04, 0x2f
        /*0116*/ 	.short	(.L_92 - .L_91)
	.align		4
.L_91:
        /*0118*/ 	.word	index@(_Z13detectMaximalPfS_jjf)
        /*011c*/ 	.word	0x00000012


	//----- nvinfo : EIATTR_FRAME_SIZE
	.align		4
.L_92:
        /*0120*/ 	.byte	0x04, 0x11
        /*0122*/ 	.short	(.L_94 - .L_93)
	.align		4
.L_93:
        /*0124*/ 	.word	index@(_Z13detectMaximalPfS_jjf)
        /*0128*/ 	.word	0x00000000


	//----- nvinfo : EIATTR_REGCOUNT
	.align		4
.L_94:
        /*012c*/ 	.byte	0x04, 0x2f
        /*012e*/ 	.short	(.L_96 - .L_95)
	.align		4
.L_95:
        /*0130*/ 	.word	index@(_Z16computeThresholdPfS_)
        /*0134*/ 	.word	0x0000000c


	//----- nvinfo : EIATTR_FRAME_SIZE
	.align		4
.L_96:
        /*0138*/ 	.byte	0x04, 0x11
        /*013a*/ 	.short	(.L_98 - .L_97)
	.align		4
.L_97:
        /*013c*/ 	.word	index@(_Z16computeThresholdPfS_)
        /*0140*/ 	.word	0x00000000


	//----- nvinfo : EIATTR_REGCOUNT
	.align		4
.L_98:
        /*0144*/ 	.byte	0x04, 0x2f
        /*0146*/ 	.short	(.L_100 - .L_99)
	.align		4
.L_99:
        /*0148*/ 	.word	index@(_ZN3cub18CUB_300001_SM_10006detail11EmptyKernelIvEEvv)
        /*014c*/ 	.word	0x00000004


	//----- nvinfo : EIATTR_FRAME_SIZE
	.align		4
.L_100:
        /*0150*/ 	.byte	0x04, 0x11
        /*0152*/ 	.short	(.L_102 - .L_101)
	.align		4
.L_101:
        /*0154*/ 	.word	index@(_ZN3cub18CUB_300001_SM_10006detail11EmptyKernelIvEEvv)
        /*0158*/ 	.word	0x00000000


	//----- nvinfo : EIATTR_MIN_STACK_SIZE
	.align		4
.L_102:
        /*015c*/ 	.byte	0x04, 0x12
        /*015e*/ 	.short	(.L_104 - .L_103)
	.align		4
.L_103:
        /*0160*/ 	.word	index@(_ZN3cub18CUB_300001_SM_10006detail11EmptyKernelIvEEvv)
        /*0164*/ 	.word	0x00000000


	//----- nvinfo : EIATTR_MIN_STACK_SIZE
	.align		4
.L_104:
        /*0168*/ 	.byte	0x04, 0x12
        /*016a*/ 	.short	(.L_106 - .L_105)
	.align		4
.L_105:
        /*016c*/ 	.word	index@(_Z16computeThresholdPfS_)
        /*0170*/ 	.word	0x00000000


	//----- nvinfo : EIATTR_MIN_STACK_SIZE
	.align		4
.L_106:
        /*0174*/ 	.byte	0x04, 0x12
        /*0176*/ 	.short	(.L_108 - .L_107)
	.align		4
.L_107:
        /*0178*/ 	.word	index@(_Z13detectMaximalPfS_jjf)
        /*017c*/ 	.word	0x00000000


	//----- nvinfo : EIATTR_MIN_STACK_SIZE
	.align		4
.L_108:
        /*0180*/ 	.byte	0x04, 0x12
        /*0182*/ 	.short	(.L_110 - .L_109)
	.align		4
.L_109:
        /*0184*/ 	.word	index@(_Z14gaussianFilterPfS_S_jj)
        /*0188*/ 	.word	0x00000000


	//----- nvinfo : EIATTR_MIN_STACK_SIZE
	.align		4
.L_110:
        /*018c*/ 	.byte	0x04, 0x12
        /*018e*/ 	.short	(.L_112 - .L_111)
	.align		4
.L_111:
        /*0190*/ 	.word	index@(_Z17genGaussianFilterPf)
        /*0194*/ 	.word	0x00000000


	//----- nvinfo : EIATTR_MIN_STACK_SIZE
	.align		4
.L_112:
        /*0198*/ 	.byte	0x04, 0x12
        /*019a*/ 	.short	(.L_114 - .L_113)
	.align		4
.L_113:
        /*019c*/ 	.word	index@(_Z4votePfS_S_PiS0_jjjj)
        /*01a0*/ 	.word	0x00000000


	//----- nvinfo : EIATTR_MIN_STACK_SIZE
	.align		4
.L_114:
        /*01a4*/ 	.byte	0x04, 0x12
        /*01a6*/ 	.short	(.L_116 - .L_115)
	.align		4
.L_115:
        /*01a8*/ 	.word	index@(_Z15computeDistancePfS_S_jj)
        /*01ac*/ 	.word	0x00000000


	//----- nvinfo : EIATTR_MIN_STACK_SIZE
	.align		4
.L_116:
        /*01b0*/ 	.byte	0x04, 0x12
        /*01b2*/ 	.short	(.L_118 - .L_117)
	.align		4
.L_117:
        /*01b4*/ 	.word	index@(_Z16computeBinHOGTarPfPiS_S0_jjjj)
        /*01b8*/ 	.word	0x00000148


	//----- nvinfo : EIATTR_MIN_STACK_SIZE
	.align		4
.L_118:
        /*01bc*/ 	.byte	0x04, 0x12
        /*01be*/ 	.short	(.L_120 - .L_119)
	.align		4
.L_119:
        /*01c0*/ 	.word	index@(_Z13computeBinHOGPfS_PiS0_S_S0_jjjj)
        /*01c4*/ 	.word	0x00000148


	//----- nvinfo : EIATTR_MIN_STACK_SIZE
	.align		4
.L_120:
        /*01c8*/ 	.byte	0x04, 0x12
        /*01ca*/ 	.short	(.L_122 - .L_121)
	.align		4
.L_121:
        /*01cc*/ 	.word	index@(_Z15computeGradientPfPiS_jj)
        /*01d0*/ 	.word	0x00000000
.L_122:


//--------------------- .nv.compat                --------------------------
	.section	.nv.compat,"",@"SHT_CUDA_COMPAT_INFO"
	.align	4
        /*0000*/ 	.byte	0x02, 0x09, 0x00, 0x00, 0x02, 0x02, 0x01, 0x00, 0x02, 0x05, 0x05, 0x00, 0x03, 0x07, 0x01, 0x01
        /*0010*/ 	.byte	0x02, 0x03, 0x00, 0x00, 0x02, 0x06, 0x01, 0x00, 0x04, 0x0b, 0x08, 0x00, 0x01, 0x00, 0x00, 0x00
        /*0020*/ 	.byte	0x00, 0x00, 0x00, 0x00


//--------------------- .nv.info._ZN3cub18CUB_300001_SM_10006detail11EmptyKernelIvEEvv --------------------------
	.section	.nv.info._ZN3cub18CUB_300001_SM_10006detail11EmptyKernelIvEEvv,"",@"SHT_CUDA_INFO"
	.sectionflags	@""
	.align	4


	//----- nvinfo : EIATTR_CUDA_API_VERSION
	.align		4
        /*0000*/ 	.byte	0x04, 0x37
        /*0002*/ 	.short	(.L_124 - .L_123)
.L_123:
        /*0004*/ 	.word	0x00000082


	//----- nvinfo : EIATTR_SPARSE_MMA_MASK
	.align		4
.L_124:
        /*0008*/ 	.byte	0x03, 0x50
        /*000a*/ 	.short	0x0000


	//----- nvinfo : EIATTR_MAXREG_COUNT
	.align		4
        /*000c*/ 	.byte	0x03, 0x1b
        /*000e*/ 	.short	0x00ff


	//----- nvinfo : EIATTR_MERCURY_ISA_VERSION
	.align		4
        /*0010*/ 	.byte	0x03, 0x5f
        /*0012*/ 	.short	0x0101


	//----- nvinfo : EIATTR_VRC_CTA_INIT_COUNT
	.align		4
        /*0014*/ 	.byte	0x02, 0x4a
	.zero		1
	.zero		1


	//----- nvinfo : EIATTR_EXIT_INSTR_OFFSETS
	.align		4
        /*0018*/ 	.byte	0x04, 0x1c
        /*001a*/ 	.short	(.L_126 - .L_125)


	//   ....[0]....
.L_125:
        /*001c*/ 	.word	0x00000010


	//----- nvinfo : EIATTR_SW_WAR
	.align		4
.L_126:
        /*0020*/ 	.byte	0x04, 0x36
        /*0022*/ 	.short	(.L_128 - .L_127)
.L_127:
        /*0024*/ 	.word	0x00000008
.L_128:


//--------------------- .nv.info._Z16computeThresholdPfS_ --------------------------
	.section	.nv.info._Z16computeThresholdPfS_,"",@"SHT_CUDA_INFO"
	.sectionflags	@""
	.align	4


	//----- nvinfo : EIATTR_CUDA_API_VERSION
	.align		4
        /*0000*/ 	.byte	0x04, 0x37
        /*0002*/ 	.short	(.L_130 - .L_129)
.L_129:
        /*0004*/ 	.word	0x00000082


	//----- nvinfo : EIATTR_KPARAM_INFO
	.align		4
.L_130:
        /*0008*/ 	.byte	0x04, 0x17
        /*000a*/ 	.short	(.L_132 - .L_131)
.L_131:
        /*000c*/ 	.word	0x00000000
        /*0010*/ 	.short	0x0001
        /*0012*/ 	.short	0x0008
        /*0014*/ 	.byte	0x00, 0xf5, 0x21, 0x00


	//----- nvinfo : EIATTR_KPARAM_INFO
	.align		4
.L_132:
        /*0018*/ 	.byte	0x04, 0x17
        /*001a*/ 	.short	(.L_134 - .L_133)
.L_133:
        /*001c*/ 	.word	0x00000000
        /*0020*/ 	.short	0x0000
        /*0022*/ 	.short	0x0000
        /*0024*/ 	.byte	0x00, 0xf5, 0x21, 0x00


	//----- nvinfo : EIATTR_SPARSE_MMA_MASK
	.align		4
.L_134:
        /*0028*/ 	.byte	0x03, 0x50
        /*002a*/ 	.short	0x0000


	//----- nvinfo : EIATTR_MAXREG_COUNT
	.align		4
        /*002c*/ 	.byte	0x03, 0x1b
        /*002e*/ 	.short	0x00ff


	//----- nvinfo : EIATTR_NUM_BARRIERS
	.align		4
        /*0030*/ 	.byte	0x02, 0x4c
        /*0032*/ 	.byte	0x01
	.zero		1


	//----- nvinfo : EIATTR_MERCURY_ISA_VERSION
	.align		4
        /*0034*/ 	.byte	0x03, 0x5f
        /*0036*/ 	.short	0x0101


	//----- nvinfo : EIATTR_VRC_CTA_INIT_COUNT
	.align		4
        /*0038*/ 	.byte	0x02, 0x4a
	.zero		1
	.zero		1


	//----- nvinfo : EIATTR_EXIT_INSTR_OFFSETS
	.align		4
        /*003c*/ 	.byte	0x04, 0x1c
        /*003e*/ 	.short	(.L_136 - .L_135)


	//   ....[0]....
.L_135:
        /*0040*/ 	.word	0x00000260


	//----- nvinfo : EIATTR_CBANK_PARAM_SIZE
	.align		4
.L_136:
        /*0044*/ 	.byte	0x03, 0x19
        /*0046*/ 	.short	0x0010


	//----- nvinfo : EIATTR_PARAM_CBANK
	.align		4
        /*0048*/ 	.byte	0x04, 0x0a
        /*004a*/ 	.short	(.L_138 - .L_137)
	.align		4
.L_137:
        /*004c*/ 	.word	index@(.nv.constant0._Z16computeThresholdPfS_)
        /*0050*/ 	.short	0x0380
        /*0052*/ 	.short	0x0010


	//----- nvinfo : EIATTR_SW_WAR
	.align		4
.L_138:
        /*0054*/ 	.byte	0x04, 0x36
        /*0056*/ 	.short	(.L_140 - .L_139)
.L_139:
        /*0058*/ 	.word	0x00000008
.L_140:


//--------------------- .nv.info._Z13detectMaximalPfS_jjf --------------------------
	.section	.nv.info._Z13detectMaximalPfS_jjf,"",@"SHT_CUDA_INFO"
	.sectionflags	@""
	.align	4


	//----- nvinfo : EIATTR_CUDA_API_VERSION
	.align		4
        /*0000*/ 	.byte	0x04, 0x37
        /*0002*/ 	.short	(.L_142 - .L_141)
.L_141:
        /*0004*/ 	.word	0x00000082


	//----- nvinfo : EIATTR_KPARAM_INFO
	.align		4
.L_142:
        /*0008*/ 	.byte	0x04, 0x17
        /*000a*/ 	.short	(.L_144 - .L_143)
.L_143:
        /*000c*/ 	.word	0x00000000
        /*0010*/ 	.short	0x0004
        /*0012*/ 	.short	0x0018
        /*0014*/ 	.byte	0x00, 0xf0, 0x11, 0x00


	//----- nvinfo : EIATTR_KPARAM_INFO
	.align		4
.L_144:
        /*0018*/ 	.byte	0x04, 0x17
        /*001a*/ 	.short	(.L_146 - .L_145)
.L_145:
        /*001c*/ 	.word	0x00000000
        /*0020*/ 	.short	0x0003
        /*0022*/ 	.short	0x0014
        /*0024*/ 	.byte	0x00, 0xf0, 0x11, 0x00


	//----- nvinfo : EIATTR_KPARAM_INFO
	.align		4
.L_146:
        /*0028*/ 	.byte	0x04, 0x17
        /*002a*/ 	.short	(.L_148 - .L_147)
.L_147:
        /*002c*/ 	.word	0x00000000
        /*0030*/ 	.short	0x0002
        /*0032*/ 	.short	0x0010
        /*0034*/ 	.byte	0x00, 0xf0, 0x11, 0x00


	//----- nvinfo : EIATTR_KPARAM_INFO
	.align		4
.L_148:
        /*0038*/ 	.byte	0x04, 0x17
        /*003a*/ 	.short	(.L_150 - .L_149)
.L_149:
        /*003c*/ 	.word	0x00000000
        /*0040*/ 	.short	0x0001
        /*0042*/ 	.short	0x0008
        /*0044*/ 	.byte	0x00, 0xf5, 0x21, 0x00


	//----- nvinfo : EIATTR_KPARAM_INFO
	.align		4
.L_150:
        /*0048*/ 	.byte	0x04, 0x17
        /*004a*/ 	.short	(.L_152 - .L_151)
.L_151:
        /*004c*/ 	.word	0x00000000
        /*0050*/ 	.short	0x0000
        /*0052*/ 	.short	0x0000
        /*0054*/ 	.byte	0x00, 0xf5, 0x21, 0x00


	//----- nvinfo : EIATTR_SPARSE_MMA_MASK
	.align		4
.L_152:
        /*0058*/ 	.byte	0x03, 0x50
        /*005a*/ 	.short	0x0000


	//----- nvinfo : EIATTR_MAXREG_COUNT
	.align		4
        /*005c*/ 	.byte	0x03, 0x1b
        /*005e*/ 	.short	0x00ff


	//----- nvinfo : EIATTR_MERCURY_ISA_VERSION
	.align		4
        /*0060*/ 	.byte	0x03, 0x5f
        /*0062*/ 	.short	0x0101


	//----- nvinfo : EIATTR_VRC_CTA_INIT_COUNT
	.align		4
        /*0064*/ 	.byte	0x02, 0x4a
	.zero		1
	.zero		1


	//----- nvinfo : EIATTR_EXIT_INSTR_OFFSETS
	.align		4
        /*0068*/ 	.byte	0x04, 0x1c
        /*006a*/ 	.short	(.L_154 - .L_153)


	//   ....[0]....
.L_153:
        /*006c*/ 	.word	0x00000100


	//   ....[1]....
        /*0070*/ 	.word	0x000001d0


	//   ....[2]....
        /*0074*/ 	.word	0x00000240


	//   ....[3]....
        /*0078*/ 	.word	0x00000280


	//   ....[4]....
        /*007c*/ 	.word	0x000002d0


	//   ....[5]....
        /*0080*/ 	.word	0x00000320


	//   ....[6]....
        /*0084*/ 	.word	0x00000370


	//   ....[7]....
        /*0088*/ 	.word	0x000003c0


	//   ....[8]....
        /*008c*/ 	.word	0x00000410


	//   ....[9]....
        /*0090*/ 	.word	0x00000460


	//   ....[10]....
        /*0094*/ 	.word	0x000004b0


	//----- nvinfo : EIATTR_CBANK_PARAM_SIZE
	.align		4
.L_154:
        /*0098*/ 	.byte	0x03, 0x19
        /*009a*/ 	.short	0x001c


	//----- nvinfo : EIATTR_PARAM_CBANK
	.align		4
        /*009c*/ 	.byte	0x04, 0x0a
        /*009e*/ 	.short	(.L_156 - .L_155)
	.align		4
.L_155:
        /*00a0*/ 	.word	index@(.nv.constant0._Z13detectMaximalPfS_jjf)
        /*00a4*/ 	.short	0x0380
        /*00a6*/ 	.short	0x001c


	//----- nvinfo : EIATTR_SW_WAR
	.align		4
.L_156:
        /*00a8*/ 	.byte	0x04, 0x36
        /*00aa*/ 	.short	(.L_158 - .L_157)
.L_157:
        /*00ac*/ 	.word	0x00000008
.L_158:


//--------------------- .nv.info._Z14gaussianFilterPfS_S_jj --------------------------
	.section	.nv.info._Z14gaussianFilterPfS_S_jj,"",@"SHT_CUDA_INFO"
	.sectionflags	@""
	.align	4


	//----- nvinfo : EIATTR_CUDA_API_VERSION
	.align		4
        /*0000*/ 	.byte	0x04, 0x37
        /*0002*/ 	.short	(.L_160 - .L_159)
.L_159:
        /*0004*/ 	.word	0x00000082


	//----- nvinfo : EIATTR_KPARAM_INFO
	.align		4
.L_160:
        /*0008*/ 	.byte	0x04, 0x17
        /*000a*/ 	.short	(.L_162 - .L_161)
.L_161:
        /*000c*/ 	.word	0x00000000
        /*0010*/ 	.short	0x0004
        /*0012*/ 	.short	0x001c
        /*0014*/ 	.byte	0x00, 0xf0, 0x11, 0x00


	//----- nvinfo : EIATTR_KPARAM_INFO
	.align		4
.L_162:
        /*0018*/ 	.byte	0x04, 0x17
        /*001a*/ 	.short	(.L_164 - .L_163)
.L_163:
        /*001c*/ 	.word	0x00000000
        /*0020*/ 	.short	0x0003
        /*0022*/ 	.short	0x0018
        /*0024*/ 	.byte	0x00, 0xf0, 0x11, 0x00


	//----- nvinfo : EIATTR_KPARAM_INFO
	.align		4
.L_164:
        /*0028*/ 	.byte	0x04, 0x17
        /*002a*/ 	.short	(.L_166 - .L_165)
.L_165:
        /*002c*/ 	.word	0x00000000
        /*0030*/ 	.short	0x0002
        /*0032*/ 	.short	0x0010
        /*0034*/ 	.byte	0x00, 0xf5, 0x21, 0x00


	//----- nvinfo : EIATTR_KPARAM_INFO
	.align		4
.L_166:
        /*0038*/ 	.byte	0x04, 0x17
        /*003a*/ 	.short	(.L_168 - .L_167)
.L_167:
        /*003c*/ 	.word	0x00000000
        /*0040*/ 	.short	0x0001
        /*0042*/ 	.short	0x0008
        /*0044*/ 	.byte	0x00, 0xf5, 0x21, 0x00


	//----- nvinfo : EIATTR_KPARAM_INFO
	.align		4
.L_168:
        /*0048*/ 	.byte	0x04, 0x17
        /*004a*/ 	.short	(.L_170 - .L_169)
.L_169:
        /*004c*/ 	.word	0x00000000
        /*0050*/ 	.short	0x0000
        /*0052*/ 	.short	0x0000
        /*0054*/ 	.byte	0x00, 0xf5, 0x21, 0x00


	//----- nvinfo : EIATTR_SPARSE_MMA_MASK
	.align		4
.L_170:
        /*0058*/ 	.byte	0x03, 0x50
        /*005a*/ 	.short	0x0000


	//----- nvinfo : EIATTR_MAXREG_COUNT
	.align		4
        /*005c*/ 	.byte	0x03, 0x1b
        /*005e*/ 	.short	0x00ff


	//----- nvinfo : EIATTR_MERCURY_ISA_VERSION
	.align		4
        /*0060*/ 	.byte	0x03, 0x5f
        /*0062*/ 	.short	0x0101


	//----- nvinfo : EIATTR_VRC_CTA_INIT_COUNT
	.align		4
        /*0064*/ 	.byte	0x02, 0x4a
	.zero		1
	.zero		1


	//----- nvinfo : EIATTR_EXIT_INSTR_OFFSETS
	.align		4
        /*0068*/ 	.byte	0x04, 0x1c
        /*006a*/ 	.short	(.L_172 - .L_171)


	//   ....[0]....
.L_171:
        /*006c*/ 	.word	0x000000c0


	//   ....[1]....
        /*0070*/ 	.word	0x00000600


	//----- nvinfo : EIATTR_CRS_STACK_SIZE
	.align		4
.L_172:
        /*0074*/ 	.byte	0x04, 0x1e
        /*0076*/ 	.short	(.L_174 - .L_173)
.L_173:
        /*0078*/ 	.word	0x00000000


	//----- nvinfo : EIATTR_CBANK_PARAM_SIZE
	.align		4
.L_174:
        /*007c*/ 	.byte	0x03, 0x19
        /*007e*/ 	.short	0x0020


	//----- nvinfo : EIATTR_PARAM_CBANK
	.align		4
        /*0080*/ 	.byte	0x04, 0x0a
        /*0082*/ 	.short	(.L_176 - .L_175)
	.align		4
.L_175:
        /*0084*/ 	.word	index@(.nv.constant0._Z14gaussianFilterPfS_S_jj)
        /*0088*/ 	.short	0x0380
        /*008a*/ 	.short	0x0020


	//----- nvinfo : EIATTR_SW_WAR
	.align		4
.L_176:
        /*008c*/ 	.byte	0x04, 0x36
        /*008e*/ 	.short	(.L_178 - .L_177)
.L_177:
        /*0090*/ 	.word	0x00000008
.L_178:


//--------------------- .nv.info._Z17genGaussianFilterPf --------------------------
	.section	.nv.info._Z17genGaussianFilterPf,"",@"SHT_CUDA_INFO"
	.sectionflags	@""
	.align	4


	//----- nvinfo : EIATTR_CUDA_API_VERSION
	.align		4
        /*0000*/ 	.byte	0x04, 0x37
        /*0002*/ 	.short	(.L_180 - .L_179)
.L_179:
        /*0004*/ 	.word	0x00000082


	//----- nvinfo : EIATTR_KPARAM_INFO
	.align		4
.L_180:
        /*0008*/ 	.byte	0x04, 0x17
        /*000a*/ 	.short	(.L_182 - .L_181)
.L_181:
        /*000c*/ 	.word	0x00000000
        /*0010*/ 	.short	0x0000
        /*0012*/ 	.short	0x0000
        /*0014*/ 	.byte	0x00, 0xf5, 0x21, 0x00


	//----- nvinfo : EIATTR_SPARSE_MMA_MASK
	.align		4
.L_182:
        /*0018*/ 	.byte	0x03, 0x50
        /*001a*/ 	.short	0x0000


	//----- nvinfo : EIATTR_MAXREG_COUNT
	.align		4
        /*001c*/ 	.byte	0x03, 0x1b
        /*001e*/ 	.short	0x00ff


	//----- nvinfo : EIATTR_NUM_BARRIERS
	.align		4
        /*0020*/ 	.byte	0x02, 0x4c
        /*0022*/ 	.byte	0x01
	.zero		1


	//----- nvinfo : EIATTR_MERCURY_ISA_VERSION
	.align		4
        /*0024*/ 	.byte	0x03, 0x5f
        /*0026*/ 	.short	0x0101


	//----- nvinfo : EIATTR_UNUSED_LOAD_BYTE_OFFSET
	.align		4
        /*0028*/ 	.byte	0x04, 0x44
        /*002a*/ 	.short	(.L_184 - .L_183)


	//   ....[0]....
.L_183:
        /*002c*/ 	.word	0x00000780
        /*0030*/ 	.word	0x00000fff


	//----- nvinfo : EIATTR_VRC_CTA_INIT_COUNT
	.align		4
.L_184:
        /*0034*/ 	.byte	0x02, 0x4a
	.zero		1
	.zero		1


	//----- nvinfo : EIATTR_EXIT_INSTR_OFFSETS
	.align		4
        /*0038*/ 	.byte	0x04, 0x1c
        /*003a*/ 	.short	(.L_186 - .L_185)


	//   ....[0]....
.L_185:
        /*003c*/ 	.word	0x000011f0


	//----- nvinfo : EIATTR_CRS_STACK_SIZE
	.align		4
.L_186:
        /*0040*/ 	.byte	0x04, 0x1e
        /*0042*/ 	.short	(.L_188 - .L_187)
.L_187:
        /*0044*/ 	.word	0x00000000


	//----- nvinfo : EIATTR_CBANK_PARAM_SIZE
	.align		4
.L_188:
        /*0048*/ 	.byte	0x03, 0x19
        /*004a*/ 	.short	0x0008


	//----- nvinfo : EIATTR_PARAM_CBANK
	.align		4
        /*004c*/ 	.byte	0x04, 0x0a
        /*004e*/ 	.short	(.L_190 - .L_189)
	.align		4
.L_189:
        /*0050*/ 	.word	index@(.nv.constant0._Z17genGaussianFilterPf)
        /*0054*/ 	.short	0x0380
        /*0056*/ 	.short	0x0008


	//----- nvinfo : EIATTR_SW_WAR
	.align		4
.L_190:
        /*0058*/ 	.byte	0x04, 0x36
        /*005a*/ 	.short	(.L_192 - .L_191)
.L_191:
        /*005c*/ 	.word	0x00000008
.L_192:


//--------------------- .nv.info._Z4votePfS_S_PiS0_jjjj --------------------------
	.section	.nv.info._Z4votePfS_S_PiS0_jjjj,"",@"SHT_CUDA_INFO"
	.sectionflags	@""
	.align	4


	//----- nvinfo : EIATTR_CUDA_API_VERSION
	.align		4
        /*0000*/ 	.byte	0x04, 0x37
        /*0002*/ 	.short	(.L_194 - .L_193)
.L_193:
        /*0004*/ 	.word	0x00000082


	//----- nvinfo : EIATTR_KPARAM_INFO
	.align		4
.L_194:
        /*0008*/ 	.byte	0x04, 0x17
        /*000a*/ 	.short	(.L_196 - .L_195)
.L_195:
        /*000c*/ 	.word	0x00000000
        /*0010*/ 	.short	0x0008
        /*0012*/ 	.short	0x0034
        /*0014*/ 	.byte	0x00, 0xf0, 0x11, 0x00


	//----- nvinfo : EIATTR_KPARAM_INFO
	.align		4
.L_196:
        /*0018*/ 	.byte	0x04, 0x17
        /*001a*/ 	.short	(.L_198 - .L_197)
.L_197:
        /*001c*/ 	.word	0x00000000
        /*0020*/ 	.short	0x0007
        /*0022*/ 	.short	0x0030
        /*0024*/ 	.byte	0x00, 0xf0, 0x11, 0x00


	//----- nvinfo : EIATTR_KPARAM_INFO
	.align		4
.L_198:
        /*0028*/ 	.byte	0x04, 0x17
        /*002a*/ 	.short	(.L_200 - .L_199)
.L_199:
        /*002c*/ 	.word	0x00000000
        /*0030*/ 	.short	0x0006
        /*0032*/ 	.short	0x002c
        /*0034*/ 	.byte	0x00, 0xf0, 0x11, 0x00


	//----- nvinfo : EIATTR_KPARAM_INFO
	.align		4
.L_200:
        /*0038*/ 	.byte	0x04, 0x17
        /*003a*/ 	.short	(.L_202 - .L_201)
.L_201:
        /*003c*/ 	.word	0x00000000
        /*0040*/ 	.short	0x0005
        /*0042*/ 	.short	0x0028
        /*0044*/ 	.byte	0x00, 0xf0, 0x11, 0x00


	//----- nvinfo : EIATTR_KPARAM_INFO
	.align		4
.L_202:
        /*0048*/ 	.byte	0x04, 0x17
        /*004a*/ 	.short	(.L_204 - .L_203)
.L_203:
        /*004c*/ 	.word	0x00000000
        /*0050*/ 	.short	0x0004
        /*0052*/ 	.short	0x0020
        /*0054*/ 	.byte	0x00, 0xf5, 0x21, 0x00


	//----- nvinfo : EIATTR_KPARAM_INFO
	.align		4
.L_204:
        /*0058*/ 	.byte	0x04, 0x17
        /*005a*/ 	.short	(.L_206 - .L_205)
.L_205:
        /*005c*/ 	.word	0x00000000
        /*0060*/ 	.short	0x0003
        /*0062*/ 	.short	0x0018
        /*0064*/ 	.byte	0x00, 0xf5, 0x21, 0x00


	//----- nvinfo : EIATTR_KPARAM_INFO
	.align		4
.L_206:
        /*0068*/ 	.byte	0x04, 0x17
        /*006a*/ 	.short	(.L_208 - .L_207)
.L_207:
        /*006c*/ 	.word	0x00000000
        /*0070*/ 	.short	0x0002
        /*0072*/ 	.short	0x0010
        /*0074*/ 	.byte	0x00, 0xf5, 0x21, 0x00


	//----- nvinfo : EIATTR_KPARAM_INFO
	.align		4
.L_208:
        /*0078*/ 	.byte	0x04, 0x17
        /*007a*/ 	.short	(.L_210 - .L_209)
.L_209:
        /*007c*/ 	.word	0x00000000
        /*0080*/ 	.short	0x0001
        /*0082*/ 	.short	0x0008
        /*0084*/ 	.byte	0x00, 0xf5, 0x21, 0x00


	//----- nvinfo : EIATTR_KPARAM_INFO
	.align		4
.L_210:
        /*0088*/ 	.byte	0x04, 0x17
        /*008a*/ 	.short	(.L_212 - .L_211)
.L_211:
        /*008c*/ 	.word	0x00000000
        /*0090*/ 	.short	0x0000
        /*0092*/ 	.short	0x0000
        /*0094*/ 	.byte	0x00, 0xf5, 0x21, 0x00


	//----- nvinfo : EIATTR_SPARSE_MMA_MASK
	.align		4
.L_212:
        /*0098*/ 	.byte	0x03, 0x50
        /*009a*/ 	.short	0x0000


	//----- nvinfo : EIATTR_MAXREG_COUNT
	.align		4
        /*009c*/ 	.byte	0x03, 0x1b
        /*009e*/ 	.short	0x00ff


	//----- nvinfo : EIATTR_MERCURY_ISA_VERSION
	.align		4
        /*00a0*/ 	.byte	0x03, 0x5f
        /*00a2*/ 	.short	0x0101


	//----- nvinfo : EIATTR_VRC_CTA_INIT_COUNT
	.align		4
        /*00a4*/ 	.byte	0x02, 0x4a
	.zero		1
	.zero		1


	//----- nvinfo : EIATTR_EXIT_INSTR_OFFSETS
	.align		4
        /*00a8*/ 	.byte	0x04, 0x1c
        /*00aa*/ 	.short	(.L_214 - .L_213)


	//   ....[0]....
.L_213:
        /*00ac*/ 	.word	0x000000c0


	//   ....[1]....
        /*00b0*/ 	.word	0x00000130


	//   ....[2]....
        /*00b4*/ 	.word	0x00000250


	//   ....[3]....
        /*00b8*/ 	.word	0x00000470


	//----- nvinfo : EIATTR_CRS_STACK_SIZE
	.align		4
.L_214:
        /*00bc*/ 	.byte	0x04, 0x1e
        /*00be*/ 	.short	(.L_216 - .L_215)
.L_215:
        /*00c0*/ 	.word	0x00000000


	//----- nvinfo : EIATTR_CBANK_PARAM_SIZE
	.align		4
.L_216:
        /*00c4*/ 	.byte	0x03, 0x19
        /*00c6*/ 	.short	0x0038


	//----- nvinfo : EIATTR_PARAM_CBANK
	.align		4
        /*00c8*/ 	.byte	0x04, 0x0a
        /*00ca*/ 	.short	(.L_218 - .L_217)
	.align		4
.L_217:
        /*00cc*/ 	.word	index@(.nv.constant0._Z4votePfS_S_PiS0_jjjj)
        /*00d0*/ 	.short	0x0380
        /*00d2*/ 	.short	0x0038


	//----- nvinfo : EIATTR_SW_WAR
	.align		4
.L_218:
        /*00d4*/ 	.byte	0x04, 0x36
        /*00d6*/ 	.short	(.L_220 - .L_219)
.L_219:
        /*00d8*/ 	.word	0x00000008
.L_220:


//--------------------- .nv.info._Z15computeDistancePfS_S_jj --------------------------
	.section	.nv.info._Z15computeDistancePfS_S_jj,"",@"SHT_CUDA_INFO"
	.sectionflags	@""
	.align	4


	//----- nvinfo : EIATTR_CUDA_API_VERSION
	.align		4
        /*0000*/ 	.byte	0x04, 0x37
        /*0002*/ 	.short	(.L_222 - .L_221)
.L_221:
        /*0004*/ 	.word	0x00000082


	//----- nvinfo : EIATTR_KPARAM_INFO
	.align		4
.L_222:
        /*0008*/ 	.byte	0x04, 0x17
        /*000a*/ 	.short	(.L_224 - .L_223)
.L_223:
        /*000c*/ 	.word	0x00000000
        /*0010*/ 	.short	0x0004
        /*0012*/ 	.short	0x001c
        /*0014*/ 	.byte	0x00, 0xf0, 0x11, 0x00


	//----- nvinfo : EIATTR_KPARAM_INFO
	.align		4
.L_224:
        /*0018*/ 	.byte	0x04, 0x17
        /*001a*/ 	.short	(.L_226 - .L_225)
.L_225:
        /*001c*/ 	.word	0x00000000
        /*0020*/ 	.short	0x0003
        /*0022*/ 	.short	0x0018
        /*0024*/ 	.byte	0x00, 0xf0, 0x11, 0x00


	//----- nvinfo : EIATTR_KPARAM_INFO
	.align		4
.L_226:
        /*0028*/ 	.byte	0x04, 0x17
        /*002a*/ 	.short	(.L_228 - .L_227)
.L_227:
        /*002c*/ 	.word	0x00000000
        /*0030*/ 	.short	0x0002
        /*0032*/ 	.short	0x0010
        /*0034*/ 	.byte	0x00, 0xf5, 0x21, 0x00


	//----- nvinfo : EIATTR_KPARAM_INFO
	.align		4
.L_228:
        /*0038*/ 	.byte	0x04, 0x17
        /*003a*/ 	.short	(.L_230 - .L_229)
.L_229:
        /*003c*/ 	.word	0x00000000
        /*0040*/ 	.short	0x0001
        /*0042*/ 	.short	0x0008
        /*0044*/ 	.byte	0x00, 0xf5, 0x21, 0x00


	//----- nvinfo : EIATTR_KPARAM_INFO
	.align		4
.L_230:
        /*0048*/ 	.byte	0x04, 0x17
        /*004a*/ 	.short	(.L_232 - .L_231)
.L_231:
        /*004c*/ 	.word	0x00000000
        /*0050*/ 	.short	0x0000
        /*0052*/ 	.short	0x0000
        /*0054*/ 	.byte	0x00, 0xf5, 0x21, 0x00


	//----- nvinfo : EIATTR_SPARSE_MMA_MASK
	.align		4
.L_232:
        /*0058*/ 	.byte	0x03, 0x50
        /*005a*/ 	.short	0x0000


	//----- nvinfo : EIATTR_MAXREG_COUNT
	.align		4
        /*005c*/ 	.byte	0x03, 0x1b
        /*005e*/ 	.short	0x00ff


	//----- nvinfo : EIATTR_MERCURY_ISA_VERSION
	.align		4
        /*0060*/ 	.byte	0x03, 0x5f
        /*0062*/ 	.short	0x0101


	//----- nvinfo : EIATTR_VRC_CTA_INIT_COUNT
	.align		4
        /*0064*/ 	.byte	0x02, 0x4a
	.zero		1
	.zero		1


	//----- nvinfo : EIATTR_EXIT_INSTR_OFFSETS
	.align		4
        /*0068*/ 	.byte	0x04, 0x1c
        /*006a*/ 	.short	(.L_234 - .L_233)


	//   ....[0]....
.L_233:
        /*006c*/ 	.word	0x000000c0


	//   ....[1]....
        /*0070*/ 	.word	0x00000c00


	//----- nvinfo : EIATTR_CRS_STACK_SIZE
	.align		4
.L_234:
        /*0074*/ 	.byte	0x04, 0x1e
        /*0076*/ 	.short	(.L_236 - .L_235)
.L_235:
        /*0078*/ 	.word	0x00000000


	//----- nvinfo : EIATTR_CBANK_PARAM_SIZE
	.align		4
.L_236:
        /*007c*/ 	.byte	0x03, 0x19
        /*007e*/ 	.short	0x0020


	//----- nvinfo : EIATTR_PARAM_CBANK
	.align		4
        /*0080*/ 	.byte	0x04, 0x0a
        /*0082*/ 	.short	(.L_238 - .L_237)
	.align		4
.L_237:
        /*0084*/ 	.word	index@(.nv.constant0._Z15computeDistancePfS_S_jj)
        /*0088*/ 	.short	0x0380
        /*008a*/ 	.short	0x0020


	//----- nvinfo : EIATTR_SW_WAR
	.align		4
.L_238:
        /*008c*/ 	.byte	0x04, 0x36
        /*008e*/ 	.short	(.L_240 - .L_239)
.L_239:
        /*0090*/ 	.word	0x00000008
.L_240:


//--------------------- .nv.info._Z16computeBinHOGTarPfPiS_S0_jjjj --------------------------
	.section	.nv.info._Z16computeBinHOGTarPfPiS_S0_jjjj,"",@"SHT_CUDA_INFO"
	.sectionflags	@""
	.align	4


	//----- nvinfo : EIATTR_CUDA_API_VERSION
	.align		4
        /*0000*/ 	.byte	0x04, 0x37
        /*0002*/ 	.short	(.L_242 - .L_241)
.L_241:
        /*0004*/ 	.word	0x00000082


	//----- nvinfo : EIATTR_KPARAM_INFO
	.align		4
.L_242:
        /*0008*/ 	.byte	0x04, 0x17
        /*000a*/ 	.short	(.L_244 - .L_243)
.L_243:
        /*000c*/ 	.word	0x00000000
        /*0010*/ 	.short	0x0007
        /*0012*/ 	.short	0x002c
        /*0014*/ 	.byte	0x00, 0xf0, 0x11, 0x00


	//----- nvinfo : EIATTR_KPARAM_INFO
	.align		4
.L_244:
        /*0018*/ 	.byte	0x04, 0x17
        /*001a*/ 	.short	(.L_246 - .L_245)
.L_245:
        /*001c*/ 	.word	0x00000000
        /*0020*/ 	.short	0x0006
        /*0022*/ 	.short	0x0028
        /*0024*/ 	.byte	0x00, 0xf0, 0x11, 0x00


	//----- nvinfo : EIATTR_KPARAM_INFO
	.align		4
.L_246:
        /*0028*/ 	.byte	0x04, 0x17
        /*002a*/ 	.short	(.L_248 - .L_247)
.L_247:
        /*002c*/ 	.word	0x00000000
        /*0030*/ 	.short	0x0005
        /*0032*/ 	.short	0x0024
        /*0034*/ 	.byte	0x00, 0xf0, 0x11, 0x00


	//----- nvinfo : EIATTR_KPARAM_INFO
	.align		4
.L_248:
        /*0038*/ 	.byte	0x04, 0x17
        /*003a*/ 	.short	(.L_250 - .L_249)
.L_249:
        /*003c*/ 	.word	0x00000000
        /*0040*/ 	.short	0x0004
        /*0042*/ 	.short	0x0020
        /*0044*/ 	.byte	0x00, 0xf0, 0x11, 0x00


	//----- nvinfo : EIATTR_KPARAM_INFO
	.align		4
.L_250:
        /*0048*/ 	.byte	0x04, 0x17
        /*004a*/ 	.short	(.L_252 - .L_251)
.L_251:
        /*004c*/ 	.word	0x00000000
        /*0050*/ 	.short	0x0003
        /*0052*/ 	.short	0x0018
        /*0054*/ 	.byte	0x00, 0xf5, 0x21, 0x00


	//----- nvinfo : EIATTR_KPARAM_INFO
	.align		4
.L_252:
        /*0058*/ 	.byte	0x04, 0x17
        /*005a*/ 	.short	(.L_254 - .L_253)
.L_253:
        /*005c*/ 	.word	0x00000000
        /*0060*/ 	.short	0x0002
        /*0062*/ 	.short	0x0010
        /*0064*/ 	.byte	0x00, 0xf5, 0x21, 0x00


	//----- nvinfo : EIATTR_KPARAM_INFO
	.align		4
.L_254:
        /*0068*/ 	.byte	0x04, 0x17
        /*006a*/ 	.short	(.L_256 - .L_255)
.L_255:
        /*006c*/ 	.word	0x00000000
        /*0070*/ 	.short	0x0001
        /*0072*/ 	.short	0x0008
        /*0074*/ 	.byte	0x00, 0xf5, 0x21, 0x00


	//----- nvinfo : EIATTR_KPARAM_INFO
	.align		4
.L_256:
        /*0078*/ 	.byte	0x04, 0x17
        /*007a*/ 	.short	(.L_258 - .L_257)
.L_257:
        /*007c*/ 	.word	0x00000000
        /*0080*/ 	.short	0x0000
        /*0082*/ 	.short	0x0000
        /*0084*/ 	.byte	0x00, 0xf5, 0x21, 0x00


	//----- nvinfo : EIATTR_SPARSE_MMA_MASK
	.align		4
.L_258:
        /*0088*/ 	.byte	0x03, 0x50
        /*008a*/ 	.short	0x0000


	//----- nvinfo : EIATTR_MAXREG_COUNT
	.align		4
        /*008c*/ 	.byte	0x03, 0x1b
        /*008e*/ 	.short	0x00ff


	//----- nvinfo : EIATTR_MERCURY_ISA_VERSION
	.align		4
        /*0090*/ 	.byte	0x03, 0x5f
        /*0092*/ 	.short	0x0101


	//----- nvinfo : EIATTR_VRC_CTA_INIT_COUNT
	.align		4
        /*0094*/ 	.byte	0x02, 0x4a
	.zero		1
	.zero		1


	//----- nvinfo : EIATTR_EXIT_INSTR_OFFSETS
	.align		4
        /*0098*/ 	.byte	0x04, 0x1c
        /*009a*/ 	.short	(.L_260 - .L_259)


	//   ....[0]....
.L_259:
        /*009c*/ 	.word	0x000000d0


	//   ....[1]....
        /*00a0*/ 	.word	0x0000a6a0


	//----- nvinfo : EIATTR_CRS_STACK_SIZE
	.align		4
.L_260:
        /*00a4*/ 	.byte	0x04, 0x1e
        /*00a6*/ 	.short	(.L_262 - .L_261)
.L_261:
        /*00a8*/ 	.word	0x00000000


	//----- nvinfo : EIATTR_CBANK_PARAM_SIZE
	.align		4
.L_262:
        /*00ac*/ 	.byte	0x03, 0x19
        /*00ae*/ 	.short	0x0030


	//----- nvinfo : EIATTR_PARAM_CBANK
	.align		4
        /*00b0*/ 	.byte	0x04, 0x0a
        /*00b2*/ 	.short	(.L_264 - .L_263)
	.align		4
.L_263:
        /*00b4*/ 	.word	index@(.nv.constant0._Z16computeBinHOGTarPfPiS_S0_jjjj)
        /*00b8*/ 	.short	0x0380
        /*00ba*/ 	.short	0x0030


	//----- nvinfo : EIATTR_SW_WAR
	.align		4
.L_264:
        /*00bc*/ 	.byte	0x04, 0x36
        /*00be*/ 	.short	(.L_266 - .L_265)
.L_265:
        /*00c0*/ 	.word	0x00000008
.L_266:


//--------------------- .nv.info._Z13computeBinHOGPfS_PiS0_S_S0_jjjj --------------------------
	.section	.nv.info._Z13computeBinHOGPfS_PiS0_S_S0_jjjj,"",@"SHT_CUDA_INFO"
	.sectionflags	@""
	.align	4


	//----- nvinfo : EIATTR_CUDA_API_VERSION
	.align		4
        /*0000*/ 	.byte	0x04, 0x37
        /*0002*/ 	.short	(.L_268 - .L_267)
.L_267:
        /*0004*/ 	.word	0x00000082


	//----- nvinfo : EIATTR_KPARAM_INFO
	.align		4
.L_268:
        /*0008*/ 	.byte	0x04, 0x17
        /*000a*/ 	.short	(.L_270 - .L_269)
.L_269:
        /*000c*/ 	.word	0x00000000
        /*0010*/ 	.short	0x0009
        /*0012*/ 	.short	0x003c
        /*0014*/ 	.byte	0x00, 0xf0, 0x11, 0x00


	//----- nvinfo : EIATTR_KPARAM_INFO
	.align		4
.L_270:
        /*0018*/ 	.byte	0x04, 0x17
        /*001a*/ 	.short	(.L_272 - .L_271)
.L_271:
        /*001c*/ 	.word	0x00000000
        /*0020*/ 	.short	0x0008
        /*0022*/ 	.short	0x0038
        /*0024*/ 	.byte	0x00, 0xf0, 0x11, 0x00


	//----- nvinfo : EIATTR_KPARAM_INFO
	.align		4
.L_272:
        /*0028*/ 	.byte	0x04, 0x17
        /*002a*/ 	.short	(.L_274 - .L_273)
.L_273:
        /*002c*/ 	.word	0x00000000
        /*0030*/ 	.short	0x0007
        /*0032*/ 	.short	0x0034
        /*0034*/ 	.byte	0x00, 0xf0, 0x11, 0x00


	//----- nvinfo : EIATTR_KPARAM_INFO
	.align		4
.L_274:
        /*0038*/ 	.byte	0x04, 0x17
        /*003a*/ 	.short	(.L_276 - .L_275)
.L_275:
        /*003c*/ 	.word	0x00000000
        /*0040*/ 	.short	0x0006
        /*0042*/ 	.short	0x0030
        /*0044*/ 	.byte	0x00, 0xf0, 0x11, 0x00


	//----- nvinfo : EIATTR_KPARAM_INFO
	.align		4
.L_276:
        /*0048*/ 	.byte	0x04, 0x17
        /*004a*/ 	.short	(.L_278 - .L_277)
.L_277:
        /*004c*/ 	.word	0x00000000
        /*0050*/ 	.short	0x0005
        /*0052*/ 	.short	0x0028
        /*0054*/ 	.byte	0x00, 0xf5, 0x21, 0x00


	//----- nvinfo : EIATTR_KPARAM_INFO
	.align		4
.L_278:
        /*0058*/ 	.byte	0x04, 0x17
        /*005a*/ 	.short	(.L_280 - .L_279)
.L_279:
        /*005c*/ 	.word	0x00000000
        /*0060*/ 	.short	0x0004
        /*0062*/ 	.short	0x0020
        /*0064*/ 	.byte	0x00, 0xf5, 0x21, 0x00


	//----- nvinfo : EIATTR_KPARAM_INFO
	.align		4
.L_280:
        /*0068*/ 	.byte	0x04, 0x17
        /*006a*/ 	.short	(.L_282 - .L_281)
.L_281:
        /*006c*/ 	.word	0x00000000
        /*0070*/ 	.short	0x0003
        /*0072*/ 	.short	0x0018
        /*0074*/ 	.byte	0x00, 0xf5, 0x21, 0x00


	//----- nvinfo : EIATTR_KPARAM_INFO
	.align		4
.L_282:
        /*0078*/ 	.byte	0x04, 0x17
        /*007a*/ 	.short	(.L_284 - .L_283)
.L_283:
        /*007c*/ 	.word	0x00000000
        /*0080*/ 	.short	0x0002
        /*0082*/ 	.short	0x0010
        /*0084*/ 	.byte	0x00, 0xf5, 0x21, 0x00


	//----- nvinfo : EIATTR_KPARAM_INFO
	.align		4
.L_284:
        /*0088*/ 	.byte	0x04, 0x17
        /*008a*/ 	.short	(.L_286 - .L_285)
.L_285:
        /*008c*/ 	.word	0x00000000
        /*0090*/ 	.short	0x0001
        /*0092*/ 	.short	0x0008
        /*0094*/ 	.byte	0x00, 0xf5, 0x21, 0x00


	//----- nvinfo : EIATTR_KPARAM_INFO
	.align		4
.L_286:
        /*0098*/ 	.byte	0x04, 0x17
        /*009a*/ 	.short	(.L_288 - .L_287)
.L_287:
        /*009c*/ 	.word	0x00000000
        /*00a0*/ 	.short	0x0000
        /*00a2*/ 	.short	0x0000
        /*00a4*/ 	.byte	0x00, 0xf5, 0x21, 0x00


	//----- nvinfo : EIATTR_SPARSE_MMA_MASK
	.align		4
.L_288:
        /*00a8*/ 	.byte	0x03, 0x50
        /*00aa*/ 	.short	0x0000


	//----- nvinfo : EIATTR_MAXREG_COUNT
	.align		4
        /*00ac*/ 	.byte	0x03, 0x1b
        /*00ae*/ 	.short	0x00ff


	//----- nvinfo : EIATTR_MERCURY_ISA_VERSION
	.align		4
        /*00b0*/ 	.byte	0x03, 0x5f
        /*00b2*/ 	.short	0x0101


	//----- nvinfo : EIATTR_VRC_CTA_INIT_COUNT
	.align		4
        /*00b4*/ 	.byte	0x02, 0x4a
	.zero		1
	.zero		1


	//----- nvinfo : EIATTR_EXIT_INSTR_OFFSETS
	.align		4
        /*00b8*/ 	.byte	0x04, 0x1c
        /*00ba*/ 	.short	(.L_290 - .L_289)


	//   ....[0]....
.L_289:
        /*00bc*/ 	.word	0x000000d0


	//   ....[1]....
        /*00c0*/ 	.word	0x0000b860


	//----- nvinfo : EIATTR_CRS_STACK_SIZE
	.align		4
.L_290:
        /*00c4*/ 	.byte	0x04, 0x1e
        /*00c6*/ 	.short	(.L_292 - .L_291)
.L_291:
        /*00c8*/ 	.word	0x00000000


	//----- nvinfo : EIATTR_CBANK_PARAM_SIZE
	.align		4
.L_292:
        /*00cc*/ 	.byte	0x03, 0x19
        /*00ce*/ 	.short	0x0040


	//----- nvinfo : EIATTR_PARAM_CBANK
	.align		4
        /*00d0*/ 	.byte	0x04, 0x0a
        /*00d2*/ 	.short	(.L_294 - .L_293)
	.align		4
.L_293:
        /*00d4*/ 	.word	index@(.nv.constant0._Z13computeBinHOGPfS_PiS0_S_S0_jjjj)
        /*00d8*/ 	.short	0x0380
        /*00da*/ 	.short	0x0040


	//----- nvinfo : EIATTR_SW_WAR
	.align		4
.L_294:
        /*00dc*/ 	.byte	0x04, 0x36
        /*00de*/ 	.short	(.L_296 - .L_295)
.L_295:
        /*00e0*/ 	.word	0x00000008
.L_296:


//--------------------- .nv.info._Z15computeGradientPfPiS_jj --------------------------
	.section	.nv.info._Z15computeGradientPfPiS_jj,"",@"SHT_CUDA_INFO"
	.sectionflags	@""
	.align	4


	//----- nvinfo : EIATTR_CUDA_API_VERSION
	.align		4
        /*0000*/ 	.byte	0x04, 0x37
        /*0002*/ 	.short	(.L_298 - .L_297)
.L_297:
        /*0004*/ 	.word	0x00000082


	//----- nvinfo : EIATTR_KPARAM_INFO
	.align		4
.L_298:
        /*0008*/ 	.byte	0x04, 0x17
        /*000a*/ 	.short	(.L_300 - .L_299)
.L_299:
        /*000c*/ 	.word	0x00000000
        /*0010*/ 	.short	0x0004
        /*0012*/ 	.short	0x001c
        /*0014*/ 	.byte	0x00, 0xf0, 0x11, 0x00


	//----- nvinfo : EIATTR_KPARAM_INFO
	.align		4
.L_300:
        /*0018*/ 	.byte	0x04, 0x17
        /*001a*/ 	.short	(.L_302 - .L_301)
.L_301:
        /*001c*/ 	.word	0x00000000
        /*0020*/ 	.short	0x0003
        /*0022*/ 	.short	0x0018
        /*0024*/ 	.byte	0x00, 0xf0, 0x11, 0x00


	//----- nvinfo : EIATTR_KPARAM_INFO
	.align		4
.L_302:
        /*0028*/ 	.byte	0x04, 0x17
        /*002a*/ 	.short	(.L_304 - .L_303)
.L_303:
        /*002c*/ 	.word	0x00000000
        /*0030*/ 	.short	0x0002
        /*0032*/ 	.short	0x0010
        /*0034*/ 	.byte	0x00, 0xf5, 0x21, 0x00


	//----- nvinfo : EIATTR_KPARAM_INFO
	.align		4
.L_304:
        /*0038*/ 	.byte	0x04, 0x17
        /*003a*/ 	.short	(.L_306 - .L_305)
.L_305:
        /*003c*/ 	.word	0x00000000
        /*0040*/ 	.short	0x0001
        /*0042*/ 	.short	0x0008
        /*0044*/ 	.byte	0x00, 0xf5, 0x21, 0x00


	//----- nvinfo : EIATTR_KPARAM_INFO
	.align		4
.L_306:
        /*0048*/ 	.byte	0x04, 0x17
        /*004a*/ 	.short	(.L_308 - .L_307)
.L_307:
        /*004c*/ 	.word	0x00000000
        /*0050*/ 	.short	0x0000
        /*0052*/ 	.short	0x0000
        /*0054*/ 	.byte	0x00, 0xf5, 0x21, 0x00


	//----- nvinfo : EIATTR_SPARSE_MMA_MASK
	.align		4
.L_308:
        /*0058*/ 	.byte	0x03, 0x50
        /*005a*/ 	.short	0x0000


	//----- nvinfo : EIATTR_MAXREG_COUNT
	.align		4
        /*005c*/ 	.byte	0x03, 0x1b
        /*005e*/ 	.short	0x00ff


	//----- nvinfo : EIATTR_MERCURY_ISA_VERSION
	.align		4
        /*0060*/ 	.byte	0x03, 0x5f
        /*0062*/ 	.short	0x0101


	//----- nvinfo : EIATTR_VRC_CTA_INIT_COUNT
	.align		4
        /*0064*/ 	.byte	0x02, 0x4a
	.zero		1
	.zero		1


	//----- nvinfo : EIATTR_EXIT_INSTR_OFFSETS
	.align		4
        /*0068*/ 	.byte	0x04, 0x1c
        /*006a*/ 	.short	(.L_310 - .L_309)


	//   ....[0]....
.L_309:
        /*006c*/ 	.word	0x000000c0


	//   ....[1]....
        /*0070*/ 	.word	0x00000c30


	//----- nvinfo : EIATTR_CRS_STACK_SIZE
	.align		4
.L_310:
        /*0074*/ 	.byte	0x04, 0x1e
        /*0076*/ 	.short	(.L_312 - .L_311)
.L_311:
        /*0078*/ 	.word	0x00000000


	//----- nvinfo : EIATTR_CBANK_PARAM_SIZE
	.align		4
.L_312:
        /*007c*/ 	.byte	0x03, 0x19
        /*007e*/ 	.short	0x0020


	//----- nvinfo : EIATTR_PARAM_CBANK
	.align		4
        /*0080*/ 	.byte	0x04, 0x0a
        /*0082*/ 	.short	(.L_314 - .L_313)
	.align		4
.L_313:
        /*0084*/ 	.word	index@(.nv.constant0._Z15computeGradientPfPiS_jj)
        /*0088*/ 	.short	0x0380
        /*008a*/ 	.short	0x0020


	//----- nvinfo : EIATTR_SW_WAR
	.align		4
.L_314:
        /*008c*/ 	.byte	0x04, 0x36
        /*008e*/ 	.short	(.L_316 - .L_315)
.L_315:
        /*0090*/ 	.word	0x00000008
.L_316:


//--------------------- .nv.callgraph             --------------------------
	.section	.nv.callgraph,"",@"SHT_CUDA_CALLGRAPH"
	.align	4
	.sectionentsize	8
	.align		4
        /*0000*/ 	.word	0x00000000
	.align		4
        /*0004*/ 	.word	0xffffffff
	.align		4
        /*0008*/ 	.word	0x00000000
	.align		4
        /*000c*/ 	.word	0xfffffffe
	.align		4
        /*0010*/ 	.word	0x00000000
	.align		4
        /*0014*/ 	.word	0xfffffffd
	.align		4
        /*0018*/ 	.word	0x00000000
	.align		4
        /*001c*/ 	.word	0xfffffffc


//--------------------- .nv.constant4             --------------------------
	.section	.nv.constant4,"a",@progbits
	.align	8
	.align		8
.nv.constant4:
        /*0000*/ 	.dword	_ZN34_INTERNAL_81b5f362_4_k_cu_e954d3834cuda3std3__45__cpo5beginE
	.align		8
        /*0008*/ 	.dword	_ZN34_INTERNAL_81b5f362_4_k_cu_e954d3834cuda3std3__45__cpo3endE
	.align		8
        /*0010*/ 	.dword	_ZN34_INTERNAL_81b5f362_4_k_cu_e954d3834cuda3std3__45__cpo6cbeginE
	.align		8
        /*0018*/ 	.dword	_ZN34_INTERNAL_81b5f362_4_k_cu_e954d3834cuda3std3__45__cpo4cendE
	.align		8
        /*0020*/ 	.dword	_ZN34_INTERNAL_81b5f362_4_k_cu_e954d3834cuda3std3__45__cpo6rbeginE
	.align		8
        /*0028*/ 	.dword	_ZN34_INTERNAL_81b5f362_4_k_cu_e954d3834cuda3std3__45__cpo4rendE
	.align		8
        /*0030*/ 	.dword	_ZN34_INTERNAL_81b5f362_4_k_cu_e954d3834cuda3std3__45__cpo7crbeginE
	.align		8
        /*0038*/ 	.dword	_ZN34_INTERNAL_81b5f362_4_k_cu_e954d3834cuda3std3__45__cpo5crendE
	.align		8
        /*0040*/ 	.dword	_ZN34_INTERNAL_81b5f362_4_k_cu_e954d3834cuda3std3__436_GLOBAL__N__81b5f362_4_k_cu_e954d3836ignoreE
	.align		8
        /*0048*/ 	.dword	_ZN34_INTERNAL_81b5f362_4_k_cu_e954d3834cuda3std3__419piecewise_constructE
	.align		8
        /*0050*/ 	.dword	_ZN34_INTERNAL_81b5f362_4_k_cu_e954d3834cuda3std3__48in_placeE
	.align		8
        /*0058*/ 	.dword	_ZN34_INTERNAL_81b5f362_4_k_cu_e954d3834cuda3std3__420unreachable_sentinelE
	.align		8
        /*0060*/ 	.dword	_ZN34_INTERNAL_81b5f362_4_k_cu_e954d3834cuda3std3__47nulloptE
	.align		8
        /*0068*/ 	.dword	_ZN34_INTERNAL_81b5f362_4_k_cu_e954d3834cuda3std3__48unexpectE
	.align		8
        /*0070*/ 	.dword	_ZN34_INTERNAL_81b5f362_4_k_cu_e954d3834cuda3std6ranges3__45__cpo4swapE
	.align		8
        /*0078*/ 	.dword	_ZN34_INTERNAL_81b5f362_4_k_cu_e954d3834cuda3std6ranges3__45__cpo9iter_moveE
	.align		8
        /*0080*/ 	.dword	_ZN34_INTERNAL_81b5f362_4_k_cu_e954d3834cuda3std6ranges3__45__cpo5beginE
	.align		8
        /*0088*/ 	.dword	_ZN34_INTERNAL_81b5f362_4_k_cu_e954d3834cuda3std6ranges3__45__cpo3endE
	.align		8
        /*0090*/ 	.dword	_ZN34_INTERNAL_81b5f362_4_k_cu_e954d3834cuda3std6ranges3__45__cpo6cbeginE
	.align		8
        /*0098*/ 	.dword	_ZN34_INTERNAL_81b5f362_4_k_cu_e954d3834cuda3std6ranges3__45__cpo4cendE
	.align		8
        /*00a0*/ 	.dword	_ZN34_INTERNAL_81b5f362_4_k_cu_e954d3834cuda3std6ranges3__45__cpo7advanceE
	.align		8
        /*00a8*/ 	.dword	_ZN34_INTERNAL_81b5f362_4_k_cu_e954d3834cuda3std6ranges3__45__cpo9iter_swapE
	.align		8
        /*00b0*/ 	.dword	_ZN34_INTERNAL_81b5f362_4_k_cu_e954d3834cuda3std6ranges3__45__cpo4nextE
	.align		8
        /*00b8*/ 	.dword	_ZN34_INTERNAL_81b5f362_4_k_cu_e954d3834cuda3std6ranges3__45__cpo4prevE
	.align		8
        /*00c0*/ 	.dword	_ZN34_INTERNAL_81b5f362_4_k_cu_e954d3834cuda3std6ranges3__45__cpo4dataE
	.align		8
        /*00c8*/ 	.dword	_ZN34_INTERNAL_81b5f362_4_k_cu_e954d3834cuda3std6ranges3__45__cpo5cdataE
	.align		8
        /*00d0*/ 	.dword	_ZN34_INTERNAL_81b5f362_4_k_cu_e954d3834cuda3std6ranges3__45__cpo4sizeE
	.align		8
        /*00d8*/ 	.dword	_ZN34_INTERNAL_81b5f362_4_k_cu_e954d3834cuda3std6ranges3__45__cpo5ssizeE
	.align		8
        /*00e0*/ 	.dword	_ZN34_INTERNAL_81b5f362_4_k_cu_e954d3834cuda3std6ranges3__45__cpo8distanceE
	.align		8
        /*00e8*/ 	.dword	_ZN34_INTERNAL_81b5f362_4_k_cu_e954d3836thrust24THRUST_300001_SM_1000_NS8cuda_cub3parE
	.align		8
        /*00f0*/ 	.dword	_ZN34_INTERNAL_81b5f362_4_k_cu_e954d3836thrust24THRUST_300001_SM_1000_NS8cuda_cub10par_nosyncE
	.align		8
        /*00f8*/ 	.dword	_ZN34_INTERNAL_81b5f362_4_k_cu_e954d3836thrust24THRUST_300001_SM_1000_NS6system6detail10sequential3seqE
	.align		8
        /*0100*/ 	.dword	_ZN34_INTERNAL_81b5f362_4_k_cu_e954d3836thrust24THRUST_300001_SM_1000_NS6system3cpp3parE
	.align		8
        /*0108*/ 	.dword	_ZN34_INTERNAL_81b5f362_4_k_cu_e954d3836thrust24THRUST_300001_SM_1000_NS12placeholders2_1E
	.align		8
        /*0110*/ 	.dword	_ZN34_INTERNAL_81b5f362_4_k_cu_e954d3836thrust24THRUST_300001_SM_1000_NS12placeholders2_2E
	.align		8
        /*0118*/ 	.dword	_ZN34_INTERNAL_81b5f362_4_k_cu_e954d3836thrust24THRUST_300001_SM_1000_NS12placeholders2_3E
	.align		8
        /*0120*/ 	.dword	_ZN34_INTERNAL_81b5f362_4_k_cu_e954d3836thrust24THRUST_300001_SM_1000_NS12placeholders2_4E
	.align		8
        /*0128*/ 	.dword	_ZN34_INTERNAL_81b5f362_4_k_cu_e954d3836thrust24THRUST_300001_SM_1000_NS12placeholders2_5E
	.align		8
        /*0130*/ 	.dword	_ZN34_INTERNAL_81b5f362_4_k_cu_e954d3836thrust24THRUST_300001_SM_1000_NS12placeholders2_6E
	.align		8
        /*0138*/ 	.dword	_ZN34_INTERNAL_81b5f362_4_k_cu_e954d3836thrust24THRUST_300001_SM_1000_NS12placeholders2_7E
	.align		8
        /*0140*/ 	.dword	_ZN34_INTERNAL_81b5f362_4_k_cu_e954d3836thrust24THRUST_300001_SM_1000_NS12placeholders2_8E
	.align		8
        /*0148*/ 	.dword	_ZN34_INTERNAL_81b5f362_4_k_cu_e954d3836thrust24THRUST_300001_SM_1000_NS12placeholders2_9E
	.align		8
        /*0150*/ 	.dword	_ZN34_INTERNAL_81b5f362_4_k_cu_e954d3836thrust24THRUST_300001_SM_1000_NS12placeholders3_10E
	.align		8
        /*0158*/ 	.dword	_ZN34_INTERNAL_81b5f362_4_k_cu_e954d3836thrust24THRUST_300001_SM_1000_NS3seqE
	.align		8
        /*0160*/ 	.dword	_ZN34_INTERNAL_81b5f362_4_k_cu_e954d3836thrust24THRUST_300001_SM_1000_NS6deviceE


//--------------------- .text._ZN3cub18CUB_300001_SM_10006detail11EmptyKernelIvEEvv --------------------------
	.section	.text._ZN3cub18CUB_300001_SM_10006detail11EmptyKernelIvEEvv,"ax",@progbits
	.align	128
        .global         _ZN3cub18CUB_300001_SM_10006detail11EmptyKernelIvEEvv
        .type           _ZN3cub18CUB_300001_SM_10006detail11EmptyKernelIvEEvv,@function
        .size           _ZN3cub18CUB_300001_SM_10006detail11EmptyKernelIvEEvv,(.L_x_456 - _ZN3cub18CUB_300001_SM_10006detail11EmptyKernelIvEEvv)
        .other          _ZN3cub18CUB_300001_SM_10006detail11EmptyKernelIvEEvv,@"STO_CUDA_ENTRY STV_DEFAULT"
_ZN3cub18CUB_300001_SM_10006detail11EmptyKernelIvEEvv:
.text._ZN3cub18CUB_300001_SM_10006detail11EmptyKernelIvEEvv:
[----:B------:R-:W-:Y:S01]  /*0000*/  LDC R1, c[0x0][0x37c] ;  /* 0x0000df00ff017b82 */ /* 0x000fe20000000800 */
[----:B------:R-:W-:Y:S05]  /*0010*/  EXIT ;  /* 0x000000000000794d */ /* 0x000fea0003800000 */
.L_x_0:
[----:B------:R-:W-:-:S00]  /*0020*/  BRA `(.L_x_0) ;  /* 0xfffffffc00fc7947 */ /* 0x000fc0000383ffff */
[----:B------:R-:W-:-:S00]  /*0030*/  NOP ;  /* 0x0000000000007918 */ /* 0x000fc00000000000 */
        /* <DEDUP_REMOVED lines=12> */
.L_x_456:


//--------------------- .text._Z16computeThresholdPfS_ --------------------------
	.section	.text._Z16computeThresholdPfS_,"ax",@progbits
	.align	128
        .global         _Z16computeThresholdPfS_
        .type           _Z16computeThresholdPfS_,@function
        .size           _Z16computeThresholdPfS_,(.L_x_457 - _Z16computeThresholdPfS_)
        .other          _Z16computeThresholdPfS_,@"STO_CUDA_ENTRY STV_DEFAULT"
_Z16computeThresholdPfS_:
.text._Z16computeThresholdPfS_:
[----:B------:R-:W-:Y:S01]  /*0000*/  LDC R1, c[0x0][0x37c] ;  /* 0x0000df00ff017b82 */ /* 0x000fe20000000800 */
[----:B------:R-:W0:Y:S07]  /*0010*/  S2R R7, SR_TID.X ;  /* 0x0000000000077919 */ /* 0x000e2e0000002100 */
[----:B------:R-:W0:Y:S01]  /*0020*/  S2UR UR4, SR_CTAID.X ;  /* 0x00000000000479c3 */ /* 0x000e220000002500 */
[----:B------:R-:W1:Y:S07]  /*0030*/  LDCU.64 UR6, c[0x0][0x358] ;  /* 0x00006b00ff0677ac */ /* 0x000e6e0008000a00 */
[----:B------:R-:W0:Y:S08]  /*0040*/  LDC R6, c[0x0][0x360] ;  /* 0x0000d800ff067b82 */ /* 0x000e300000000800 */
[----:B------:R-:W2:Y:S01]  /*0050*/  LDC.64 R2, c[0x0][0x388] ;  /* 0x0000e200ff027b82 */ /* 0x000ea20000000a00 */
[----:B0-----:R-:W-:-:S04]  /*0060*/  IMAD R5, R6, UR4, R7 ;  /* 0x0000000406057c24 */ /* 0x001fc8000f8e0207 */
[----:B--2---:R-:W-:-:S06]  /*0070*/  IMAD.WIDE.U32 R2, R5, 0x4, R2 ;  /* 0x0000000405027825 */ /* 0x004fcc00078e0002 */
[----:B-1----:R-:W2:Y:S01]  /*0080*/  LDG.E R2, desc[UR6][R2.64] ;  /* 0x0000000602027981 */ /* 0x002ea2000c1e1900 */
[----:B------:R-:W0:Y:S01]  /*0090*/  S2UR UR5, SR_CgaCtaId ;  /* 0x00000000000579c3 */ /* 0x000e220000008800 */
[----:B------:R-:W-:Y:S01]  /*00a0*/  UMOV UR4, 0x400 ;  /* 0x0000040000047882 */ /* 0x000fe20000000000 */
[----:B------:R-:W-:Y:S01]  /*00b0*/  ISETP.GE.U32.AND P0, PT, R6, 0x2, PT ;  /* 0x000000020600780c */ /* 0x000fe20003f06070 */
[----:B0-----:R-:W-:-:S06]  /*00c0*/  ULEA UR4, UR5, UR4, 0x18 ;  /* 0x0000000405047291 */ /* 0x001fcc000f8ec0ff */
[----:B------:R-:W-:-:S05]  /*00d0*/  LEA R5, R7, UR4, 0x2 ;  /* 0x0000000407057c11 */ /* 0x000fca000f8e10ff */
[----:B--2---:R0:W-:Y:S01]  /*00e0*/  STS [R5], R2 ;  /* 0x0000000205007388 */ /* 0x0041e20000000800 */
[----:B------:R-:W-:Y:S05]  /*00f0*/  @!P0 BRA `(.L_x_1) ;  /* 0x0000000000408947 */ /* 0x000fea0003800000 */
[----:B------:R-:W-:-:S07]  /*0100*/  IMAD.MOV.U32 R0, RZ, RZ, 0x1 ;  /* 0x00000001ff007424 */ /* 0x000fce00078e00ff */
.L_x_2:
[----:B------:R-:W-:Y:S01]  /*0110*/  IMAD.SHL.U32 R9, R0, 0x2, RZ ;  /* 0x0000000200097824 */ /* 0x000fe200078e00ff */
[----:B------:R-:W-:Y:S01]  /*0120*/  BAR.SYNC.DEFER_BLOCKING 0x0 ;  /* 0x0000000000007b1d */ /* 0x000fe20000010000 */
[----:B------:R-:W-:Y:S02]  /*0130*/  IADD3 R3, PT, PT, R7, R0, RZ ;  /* 0x0000000007037210 */ /* 0x000fe40007ffe0ff */
[----:B0-----:R-:W-:-:S05]  /*0140*/  VIADD R2, R9, 0xffffffff ;  /* 0xffffffff09027836 */ /* 0x001fca0000000000 */
[----:B------:R-:W-:-:S04]  /*0150*/  LOP3.LUT P0, RZ, R2, R7, RZ, 0xc0, !PT ;  /* 0x0000000702ff7212 */ /* 0x000fc8000780c0ff */
[----:B------:R-:W-:-:S13]  /*0160*/  ISETP.GE.U32.OR P0, PT, R3, R6, P0 ;  /* 0x000000060300720c */ /* 0x000fda0000706470 */
[----:B------:R-:W-:Y:S02]  /*0170*/  @!P0 IMAD R2, R0, 0x4, R5 ;  /* 0x0000000400028824 */ /* 0x000fe400078e0205 */
[----:B------:R-:W-:Y:S04]  /*0180*/  @!P0 LDS R0, [R5] ;  /* 0x0000000005008984 */ /* 0x000fe80000000800 */
[----:B------:R-:W0:Y:S02]  /*0190*/  @!P0 LDS R3, [R2] ;  /* 0x0000000002038984 */ /* 0x000e240000000800 */
[----:B0-----:R-:W-:-:S04]  /*01a0*/  @!P0 FSETP.GEU.AND P1, PT, R0, R3, PT ;  /* 0x000000030000820b */ /* 0x001fc80003f2e000 */
[----:B------:R-:W-:Y:S02]  /*01b0*/  @!P0 FSEL R4, R0, R3, !P1 ;  /* 0x0000000300048208 */ /* 0x000fe40004800000 */
[----:B------:R-:W-:-:S03]  /*01c0*/  MOV R0, R9 ;  /* 0x0000000900007202 */ /* 0x000fc60000000f00 */
[----:B------:R1:W-:Y:S01]  /*01d0*/  @!P0 STS [R5], R4 ;  /* 0x0000000405008388 */ /* 0x0003e20000000800 */
[----:B------:R-:W-:-:S13]  /*01e0*/  ISETP.GE.U32.AND P0, PT, R9, R6, PT ;  /* 0x000000060900720c */ /* 0x000fda0003f06070 */
[----:B-1----:R-:W-:Y:S05]  /*01f0*/  @!P0 BRA `(.L_x_2) ;  /* 0xfffffffc00c48947 */ /* 0x002fea000383ffff */
.L_x_1:
[----:B------:R-:W1:Y:S01]  /*0200*/  S2UR UR5, SR_CgaCtaId ;  /* 0x00000000000579c3 */ /* 0x000e620000008800 */
[----:B------:R-:W-:-:S07]  /*0210*/  UMOV UR4, 0x400 ;  /* 0x0000040000047882 */ /* 0x000fce0000000000 */
[----:B0-----:R-:W0:Y:S01]  /*0220*/  LDC.64 R2, c[0x0][0x380] ;  /* 0x0000e000ff027b82 */ /* 0x001e220000000a00 */
[----:B-1----:R-:W-:-:S09]  /*0230*/  ULEA UR4, UR5, UR4, 0x18 ;  /* 0x0000000405047291 */ /* 0x002fd2000f8ec0ff */
[----:B------:R-:W0:Y:S04]  /*0240*/  LDS R5, [UR4] ;  /* 0x00000004ff057984 */ /* 0x000e280008000800 */
[----:B0-----:R-:W-:Y:S01]  /*0250*/  STG.E desc[UR6][R2.64], R5 ;  /* 0x0000000502007986 */ /* 0x001fe2000c101906 */
[----:B------:R-:W-:Y:S05]  /*0260*/  EXIT ;  /* 0x000000000000794d */ /* 0x000fea0003800000 */
.L_x_3:
        /* <DEDUP_REMOVED lines=9> */
.L_x_457:


//--------------------- .text._Z13detectMaximalPfS_jjf --------------------------
	.section	.text._Z13detectMaximalPfS_jjf,"ax",@progbits
	.align	128
        .global         _Z13detectMaximalPfS_jjf
        .type           _Z13detectMaximalPfS_jjf,@function
        .size           _Z13detectMaximalPfS_jjf,(.L_x_458 - _Z13detectMaximalPfS_jjf)
        .other          _Z13detectMaximalPfS_jjf,@"STO_CUDA_ENTRY STV_DEFAULT"
_Z13detectMaximalPfS_jjf:
.text._Z13detectMaximalPfS_jjf:
[----:B------:R-:W-:Y:S01]  /*0000*/  LDC R1, c[0x0][0x37c] ;  /* 0x0000df00ff017b82 */ /* 0x000fe20000000800 */
[----:B------:R-:W0:Y:S07]  /*0010*/  S2R R2, SR_TID.Y ;  /* 0x0000000000027919 */ /* 0x000e2e0000002200 */
[----:B------:R-:W1:Y:S01]  /*0020*/  LDC R13, c[0x0][0x360] ;  /* 0x0000d800ff0d7b82 */ /* 0x000e620000000800 */
[----:B------:R-:W1:Y:S07]  /*0030*/  S2R R0, SR_TID.X ;  /* 0x0000000000007919 */ /* 0x000e6e0000002100 */
[----:B------:R-:W0:Y:S08]  /*0040*/  S2UR UR5, SR_CTAID.Y ;  /* 0x00000000000579c3 */ /* 0x000e300000002600 */
[----:B------:R-:W0:Y:S08]  /*0050*/  LDC R15, c[0x0][0x364] ;  /* 0x0000d900ff0f7b82 */ /* 0x000e300000000800 */
[----:B------:R-:W2:Y:S08]  /*0060*/  LDC.64 R4, c[0x0][0x390] ;  /* 0x0000e400ff047b82 */ /* 0x000eb00000000a00 */
[----:B------:R-:W1:Y:S01]  /*0070*/  S2UR UR4, SR_CTAID.X ;  /* 0x00000000000479c3 */ /* 0x000e620000002500 */
[----:B0-----:R-:W-:Y:S01]  /*0080*/  IMAD R15, R15, UR5, R2 ;  /* 0x000000050f0f7c24 */ /* 0x001fe2000f8e0202 */
[----:B--2---:R-:W-:-:S04]  /*0090*/  IADD3 R2, PT, PT, R5, -0x1, RZ ;  /* 0xffffffff05027810 */ /* 0x004fc80007ffe0ff */
[----:B------:R-:W-:Y:S01]  /*00a0*/  ISETP.GE.U32.AND P0, PT, R15, R2, PT ;  /* 0x000000020f00720c */ /* 0x000fe20003f06070 */
[----:B-1----:R-:W-:Y:S02]  /*00b0*/  IMAD R13, R13, UR4, R0 ;  /* 0x000000040d0d7c24 */ /* 0x002fe4000f8e0200 */
[----:B------:R-:W-:-:S05]  /*00c0*/  VIADD R0, R4, 0xffffffff ;  /* 0xffffffff04007836 */ /* 0x000fca0000000000 */
[----:B------:R-:W-:-:S04]  /*00d0*/  ISETP.GE.U32.OR P0, PT, R13, R0, P0 ;  /* 0x000000000d00720c */ /* 0x000fc80000706470 */
[----:B------:R-:W-:-:S04]  /*00e0*/  ISETP.EQ.OR P0, PT, R13, RZ, P0 ;  /* 0x000000ff0d00720c */ /* 0x000fc80000702670 */
[----:B------:R-:W-:-:S13]  /*00f0*/  ISETP.EQ.OR P0, PT, R15, RZ, P0 ;  /* 0x000000ff0f00720c */ /* 0x000fda0000702670 */
[----:B------:R-:W-:Y:S05]  /*0100*/  @P0 EXIT ;  /* 0x000000000000094d */ /* 0x000fea0003800000 */
[----:B------:R-:W0:Y:S01]  /*0110*/  LDC.64 R2, c[0x0][0x388] ;  /* 0x0000e200ff027b82 */ /* 0x000e220000000a00 */
[----:B------:R-:W1:Y:S01]  /*0120*/  LDCU.64 UR4, c[0x0][0x358] ;  /* 0x00006b00ff0477ac */ /* 0x000e620008000a00 */
[----:B------:R-:W-:Y:S01]  /*0130*/  IMAD R5, R15, R4, R13 ;  /* 0x000000040f057224 */ /* 0x000fe200078e020d */
[----:B------:R-:W2:Y:S03]  /*0140*/  LDCU UR6, c[0x0][0x398] ;  /* 0x00007300ff0677ac */ /* 0x000ea60008000800 */
[----:B0-----:R-:W-:-:S05]  /*0150*/  IMAD.WIDE.U32 R6, R5, 0x4, R2 ;  /* 0x0000000405067825 */ /* 0x001fca00078e0002 */
[----:B-1----:R-:W3:Y:S01]  /*0160*/  LDG.E R0, desc[UR4][R6.64] ;  /* 0x0000000406007981 */ /* 0x002ee2000c1e1900 */
[----:B--2---:R-:W0:Y:S01]  /*0170*/  F2F.F64.F32 R10, UR6 ;  /* 0x00000006000a7d10 */ /* 0x004e220008201800 */
[----:B------:R-:W-:Y:S01]  /*0180*/  UMOV UR6, 0x9999999a ;  /* 0x9999999a00067882 */ /* 0x000fe20000000000 */
[----:B------:R-:W-:Y:S02]  /*0190*/  UMOV UR7, 0x3fe99999 ;  /* 0x3fe9999900077882 */ /* 0x000fe40000000000 */
[----:B0-----:R-:W-:-:S04]  /*01a0*/  DMUL R10, R10, UR6 ;  /* 0x000000060a0a7c28 */ /* 0x001fc80008000000 */
[----:B---3--:R-:W0:Y:S04]  /*01b0*/  F2F.F64.F32 R8, R0 ;  /* 0x0000000000087310 */ /* 0x008e280000201800 */
[----:B0-----:R-:W-:-:S14]  /*01c0*/  DSETP.GEU.AND P0, PT, R10, R8, PT ;  /* 0x000000080a00722a */ /* 0x001fdc0003f0e000 */
[----:B------:R-:W-:Y:S05]  /*01d0*/  @P0 EXIT ;  /* 0x000000000000094d */ /* 0x000fea0003800000 */
[----:B------:R-:W-:-:S05]  /*01e0*/  IMAD R6, R15, R4, -R4 ;  /* 0x000000040f067224 */ /* 0x000fca00078e0a04 */
[----:B------:R-:W-:-:S05]  /*01f0*/  IADD3 R13, PT, PT, R13, R6, RZ ;  /* 0x000000060d0d7210 */ /* 0x000fca0007ffe0ff */
[----:B------:R-:W-:-:S04]  /*0200*/  VIADD R7, R13, 0xffffffff ;  /* 0xffffffff0d077836 */ /* 0x000fc80000000000 */
[----:B------:R-:W-:-:S06]  /*0210*/  IMAD.WIDE.U32 R6, R7, 0x4, R2 ;  /* 0x0000000407067825 */ /* 0x000fcc00078e0002 */
[----:B------:R-:W2:Y:S02]  /*0220*/  LDG.E R7, desc[UR4][R6.64] ;  /* 0x0000000406077981 */ /* 0x000ea4000c1e1900 */
[----:B--2---:R-:W-:-:S13]  /*0230*/  FSETP.GT.AND P0, PT, R0, R7, PT ;  /* 0x000000070000720b */ /* 0x004fda0003f04000 */
[----:B------:R-:W-:Y:S05]  /*0240*/  @!P0 EXIT ;  /* 0x000000000000894d */ /* 0x000fea0003800000 */
[----:B------:R-:W-:-:S06]  /*0250*/  IMAD.WIDE.U32 R6, R13, 0x4, R2 ;  /* 0x000000040d067825 */ /* 0x000fcc00078e0002 */
[----:B------:R-:W2:Y:S02]  /*0260*/  LDG.E R7, desc[UR4][R6.64] ;  /* 0x0000000406077981 */ /* 0x000ea4000c1e1900 */
[----:B--2---:R-:W-:-:S13]  /*0270*/  FSETP.GT.AND P0, PT, R0, R7, PT ;  /* 0x000000070000720b */ /* 0x004fda0003f04000 */
[----:B------:R-:W-:Y:S05]  /*0280*/  @!P0 EXIT ;  /* 0x000000000000894d */ /* 0x000fea0003800000 */
[----:B------:R-:W-:-:S05]  /*0290*/  IADD3 R7, PT, PT, R13, 0x1, RZ ;  /* 0x000000010d077810 */ /* 0x000fca0007ffe0ff */
[----:B------:R-:W-:-:S06]  /*02a0*/  IMAD.WIDE.U32 R6, R7, 0x4, R2 ;  /* 0x0000000407067825 */ /* 0x000fcc00078e0002 */
[----:B------:R-:W2:Y:S02]  /*02b0*/  LDG.E R7, desc[UR4][R6.64] ;  /* 0x0000000406077981 */ /* 0x000ea4000c1e1900 */
[----:B--2---:R-:W-:-:S13]  /*02c0*/  FSETP.GT.AND P0, PT, R0, R7, PT ;  /* 0x000000070000720b */ /* 0x004fda0003f04000 */
[----:B------:R-:W-:Y:S05]  /*02d0*/  @!P0 EXIT ;  /* 0x000000000000894d */ /* 0x000fea0003800000 */
[----:B------:R-:W-:-:S04]  /*02e0*/  VIADD R9, R5, 0xffffffff ;  /* 0xffffffff05097836 */ /* 0x000fc80000000000 */
        /* <DEDUP_REMOVED lines=9> */
[----:B------:R-:W-:-:S04]  /*0380*/  IMAD.IADD R9, R9, 0x1, R4 ;  /* 0x0000000109097824 */ /* 0x000fc800078e0204 */
[----:B------:R-:W-:-:S06]  /*0390*/  IMAD.WIDE.U32 R6, R9, 0x4, R2 ;  /* 0x0000000409067825 */ /* 0x000fcc00078e0002 */
[----:B------:R-:W2:Y:S02]  /*03a0*/  LDG.E R7, desc[UR4][R6.64] ;  /* 0x0000000406077981 */ /* 0x000ea4000c1e1900 */
[----:B--2---:R-:W-:-:S13]  /*03b0*/  FSETP.GT.AND P0, PT, R0, R7, PT ;  /* 0x000000070000720b */ /* 0x004fda0003f04000 */
[----:B------:R-:W-:Y:S05]  /*03c0*/  @!P0 EXIT ;  /* 0x000000000000894d */ /* 0x000fea0003800000 */
[----:B------:R-:W-:-:S05]  /*03d0*/  IADD3 R7, PT, PT, R5, R4, RZ ;  /* 0x0000000405077210 */ /* 0x000fca0007ffe0ff */
        /* <DEDUP_REMOVED lines=9> */
[----:B------:R-:W0:Y:S01]  /*0470*/  LDC.64 R2, c[0x0][0x380] ;  /* 0x0000e000ff027b82 */ /* 0x000e220000000a00 */
[----:B------:R-:W-:Y:S01]  /*0480*/  I2FP.F32.U32 R11, R11 ;  /* 0x0000000b000b7245 */ /* 0x000fe20000201000 */
[----:B0-----:R-:W-:-:S05]  /*0490*/  IMAD.WIDE.U32 R2, R5, 0x4, R2 ;  /* 0x0000000405027825 */ /* 0x001fca00078e0002 */
[----:B------:R-:W-:Y:S01]  /*04a0*/  STG.E desc[UR4][R2.64], R11 ;  /* 0x0000000b02007986 */ /* 0x000fe2000c101904 */
[----:B------:R-:W-:Y:S05]  /*04b0*/  EXIT ;  /* 0x000000000000794d */ /* 0x000fea0003800000 */
.L_x_4:
        /* <DEDUP_REMOVED lines=12> */
.L_x_458:


//--------------------- .text._Z14gaussianFilterPfS_S_jj --------------------------
	.section	.text._Z14gaussianFilterPfS_S_jj,"ax",@progbits
	.align	128
        .global         _Z14gaussianFilterPfS_S_jj
        .type           _Z14gaussianFilterPfS_S_jj,@function
        .size           _Z14gaussianFilterPfS_S_jj,(.L_x_459 - _Z14gaussianFilterPfS_S_jj)
        .other          _Z14gaussianFilterPfS_S_jj,@"STO_CUDA_ENTRY STV_DEFAULT"
_Z14gaussianFilterPfS_S_jj:
.text._Z14gaussianFilterPfS_S_jj:
[----:B------:R-:W-:Y:S01]  /*0000*/  LDC R1, c[0x0][0x37c] ;  /* 0x0000df00ff017b82 */ /* 0x000fe20000000800 */
[----:B------:R-:W0:Y:S07]  /*0010*/  S2R R3, SR_TID.Y ;  /* 0x0000000000037919 */ /* 0x000e2e0000002200 */
[----:B------:R-:W1:Y:S01]  /*0020*/  LDC R15, c[0x0][0x360] ;  /* 0x0000d800ff0f7b82 */ /* 0x000e620000000800 */
[----:B------:R-:W2:Y:S01]  /*0030*/  LDCU.64 UR8, c[0x0][0x398] ;  /* 0x00007300ff0877ac */ /* 0x000ea20008000a00 */
[----:B------:R-:W1:Y:S06]  /*0040*/  S2R R2, SR_TID.X ;  /* 0x0000000000027919 */ /* 0x000e6c0000002100 */
[----:B------:R-:W0:Y:S08]  /*0050*/  S2UR UR5, SR_CTAID.Y ;  /* 0x00000000000579c3 */ /* 0x000e300000002600 */
[----:B------:R-:W0:Y:S08]  /*0060*/  LDC R0, c[0x0][0x364] ;  /* 0x0000d900ff007b82 */ /* 0x000e300000000800 */
[----:B------:R-:W1:Y:S01]  /*0070*/  S2UR UR4, SR_CTAID.X ;  /* 0x00000000000479c3 */ /* 0x000e620000002500 */
[----:B0-----:R-:W-:-:S05]  /*0080*/  IMAD R0, R0, UR5, R3 ;  /* 0x0000000500007c24 */ /* 0x001fca000f8e0203 */
[----:B--2---:R-:W-:Y:S01]  /*0090*/  ISETP.GE.U32.AND P0, PT, R0, UR9, PT ;  /* 0x0000000900007c0c */ /* 0x004fe2000bf06070 */
[----:B-1----:R-:W-:-:S05]  /*00a0*/  IMAD R15, R15, UR4, R2 ;  /* 0x000000040f0f7c24 */ /* 0x002fca000f8e0202 */
[----:B------:R-:W-:-:S13]  /*00b0*/  ISETP.GE.U32.OR P0, PT, R15, UR8, P0 ;  /* 0x000000080f007c0c */ /* 0x000fda0008706470 */
[----:B------:R-:W-:Y:S05]  /*00c0*/  @P0 EXIT ;  /* 0x000000000000094d */ /* 0x000fea0003800000 */
[----:B------:R-:W0:Y:S01]  /*00d0*/  LDC.64 R2, c[0x0][0x380] ;  /* 0x0000e000ff027b82 */ /* 0x000e220000000a00 */
[----:B------:R-:W1:Y:S01]  /*00e0*/  LDCU.64 UR6, c[0x0][0x390] ;  /* 0x00007200ff0677ac */ /* 0x000e620008000a00 */
[----:B------:R-:W-:Y:S02]  /*00f0*/  IMAD R5, R0, UR8, R15 ;  /* 0x0000000800057c24 */ /* 0x000fe4000f8e020f */
[----:B------:R-:W-:Y:S01]  /*0100*/  HFMA2 R21, -RZ, RZ, 0, 0 ;  /* 0x00000000ff157431 */ /* 0x000fe200000001ff */
[----:B------:R-:W-:Y:S01]  /*0110*/  I2FP.F32.U32 R14, UR8 ;  /* 0x00000008000e7c45 */ /* 0x000fe20008201000 */
[----:B------:R-:W2:Y:S01]  /*0120*/  LDCU.64 UR10, c[0x0][0x358] ;  /* 0x00006b00ff0a77ac */ /* 0x000ea20008000a00 */
[----:B------:R-:W-:Y:S01]  /*0130*/  IADD3 R15, PT, PT, R15, 0x3, RZ ;  /* 0x000000030f0f7810 */ /* 0x000fe20007ffe0ff */
[----:B------:R-:W-:Y:S01]  /*0140*/  UIMAD UR5, UR9, UR8, URZ ;  /* 0x00000008090572a4 */ /* 0x000fe2000f8e02ff */
[----:B------:R-:W-:Y:S01]  /*0150*/  UMOV UR4, URZ ;  /* 0x000000ff00047c82 */ /* 0x000fe20008000000 */
[----:B-1----:R-:W-:-:S04]  /*0160*/  UIADD3 UR6, UP0, UPT, UR6, 0x8, URZ ;  /* 0x0000000806067890 */ /* 0x002fc8000ff1e0ff */
[----:B------:R-:W-:Y:S01]  /*0170*/  UIADD3.X UR7, UPT, UPT, URZ, UR7, URZ, UP0, !UPT ;  /* 0x00000007ff077290 */ /* 0x000fe200087fe4ff */
[----:B0-2---:R-:W-:-:S11]  /*0180*/  IMAD.WIDE.U32 R2, R5, 0x4, R2 ;  /* 0x0000000405027825 */ /* 0x005fd600078e0002 */
.L_x_9:
[----:B0-----:R-:W0:Y:S01]  /*0190*/  LDC.64 R4, c[0x0][0x388] ;  /* 0x0000e200ff047b82 */ /* 0x001e220000000a00 */
[----:B------:R-:W-:Y:S01]  /*01a0*/  IADD3 R6, PT, PT, R0, UR4, RZ ;  /* 0x0000000400067c10 */ /* 0x000fe2000fffe0ff */
[----:B------:R-:W-:Y:S01]  /*01b0*/  UIMAD UR8, UR4, 0x1f, URZ ;  /* 0x0000001f040878a4 */ /* 0x000fe2000f8e02ff */
[----:B------:R-:W-:Y:S01]  /*01c0*/  MOV R17, R15 ;  /* 0x0000000f00117202 */ /* 0x000fe20000000f00 */
[----:B------:R-:W-:Y:S01]  /*01d0*/  UIADD3 UR4, UPT, UPT, UR4, 0x1, URZ ;  /* 0x0000000104047890 */ /* 0x000fe2000fffe0ff */
[----:B------:R-:W-:-:S03]  /*01e0*/  I2FP.F32.U32 R6, R6 ;  /* 0x0000000600067245 */ /* 0x000fc60000201000 */
[----:B------:R-:W-:Y:S01]  /*01f0*/  MOV R19, UR8 ;  /* 0x0000000800137c02 */ /* 0x000fe20008000f00 */
[----:B------:R-:W-:Y:S01]  /*0200*/  UISETP.NE.AND UP1, UPT, UR4, 0x1f, UPT ;  /* 0x0000001f0400788c */ /* 0x000fe2000bf25270 */
[----:B------:R-:W-:Y:S01]  /*0210*/  FADD R7, R6, -15 ;  /* 0xc170000006077421 */ /* 0x000fe20000000000 */
[----:B------:R-:W-:-:S03]  /*0220*/  UMOV UR8, 0x3 ;  /* 0x0000000300087882 */ /* 0x000fc60000000000 */
[----:B-1----:R-:W-:-:S07]  /*0230*/  FMUL R16, R14, R7 ;  /* 0x000000070e107220 */ /* 0x002fce0000400000 */
.L_x_8:
[C---:B------:R-:W-:Y:S01]  /*0240*/  VIADD R6, R17.reuse, 0xfffffffd ;  /* 0xfffffffd11067836 */ /* 0x040fe20000000000 */
[----:B------:R-:W-:Y:S01]  /*0250*/  IADD3 R8, PT, PT, R17, -0x2, RZ ;  /* 0xfffffffe11087810 */ /* 0x000fe20007ffe0ff */
[----:B------:R-:W-:Y:S01]  /*0260*/  IMAD.U32 R10, RZ, RZ, UR6 ;  /* 0x00000006ff0a7e24 */ /* 0x000fe2000f8e00ff */
[----:B------:R-:W-:Y:S02]  /*0270*/  MOV R11, UR7 ;  /* 0x00000007000b7c02 */ /* 0x000fe40008000f00 */
[----:B------:R-:W-:Y:S01]  /*0280*/  I2FP.F32.U32 R6, R6 ;  /* 0x0000000600067245 */ /* 0x000fe20000201000 */
[----:B------:R-:W-:-:S04]  /*0290*/  IMAD.WIDE.U32 R10, R19, 0x4, R10 ;  /* 0x00000004130a7825 */ /* 0x000fc800078e000a */
[----:B------:R-:W-:Y:S01]  /*02a0*/  FADD R7, R6, -15 ;  /* 0xc170000006077421 */ /* 0x000fe20000000000 */
[----:B------:R-:W-:Y:S02]  /*02b0*/  I2FP.F32.U32 R6, R8 ;  /* 0x0000000800067245 */ /* 0x000fe40000201000 */
[----:B------:R-:W-:Y:S01]  /*02c0*/  IADD3 R8, PT, PT, R17, -0x1, RZ ;  /* 0xffffffff11087810 */ /* 0x000fe20007ffe0ff */
[----:B------:R-:W-:Y:S02]  /*02d0*/  FADD R7, R16, R7 ;  /* 0x0000000710077221 */ /* 0x000fe40000000000 */
[----:B------:R-:W-:Y:S01]  /*02e0*/  FADD R9, R6, -15 ;  /* 0xc170000006097421 */ /* 0x000fe20000000000 */
[----:B------:R-:W-:Y:S01]  /*02f0*/  I2FP.F32.U32 R8, R8 ;  /* 0x0000000800087245 */ /* 0x000fe20000201000 */
[----:B------:R-:W1:Y:S02]  /*0300*/  F2I.TRUNC.NTZ R25, R7 ;  /* 0x0000000700197305 */ /* 0x000e64000020f100 */
[----:B------:R-:W-:-:S02]  /*0310*/  FADD R6, R16, R9 ;  /* 0x0000000910067221 */ /* 0x000fc40000000000 */
[----:B------:R-:W-:-:S04]  /*0320*/  FADD R9, R8, -15 ;  /* 0xc170000008097421 */ /* 0x000fc80000000000 */
[----:B------:R-:W-:Y:S01]  /*0330*/  FADD R23, R16, R9 ;  /* 0x0000000910177221 */ /* 0x000fe20000000000 */
[----:B------:R-:W2:Y:S01]  /*0340*/  F2I.TRUNC.NTZ R27, R6 ;  /* 0x00000006001b7305 */ /* 0x000ea2000020f100 */
[----:B-1----:R-:W-:-:S07]  /*0350*/  ISETP.GE.U32.AND P0, PT, R25, UR5, PT ;  /* 0x0000000519007c0c */ /* 0x002fce000bf06070 */
[----:B------:R-:W1:Y:S01]  /*0360*/  F2I.TRUNC.NTZ R23, R23 ;  /* 0x0000001700177305 */ /* 0x000e62000020f100 */
[----:B------:R-:W-:Y:S02]  /*0370*/  ISETP.LT.OR P0, PT, R25, 0x1, P0 ;  /* 0x000000011900780c */ /* 0x000fe40000701670 */
[----:B--2---:R-:W-:-:S04]  /*0380*/  ISETP.GE.U32.AND P1, PT, R27, UR5, PT ;  /* 0x000000051b007c0c */ /* 0x004fc8000bf26070 */
[----:B------:R-:W-:Y:S02]  /*0390*/  ISETP.LT.OR P1, PT, R27, 0x1, P1 ;  /* 0x000000011b00780c */ /* 0x000fe40000f21670 */
[----:B-1----:R-:W-:-:S05]  /*03a0*/  ISETP.GE.U32.AND P2, PT, R23, UR5, PT ;  /* 0x0000000517007c0c */ /* 0x002fca000bf46070 */
[----:B------:R-:W1:Y:S01]  /*03b0*/  @!P0 LDC.64 R8, c[0x0][0x388] ;  /* 0x0000e200ff088b82 */ /* 0x000e620000000a00 */
[----:B------:R-:W2:Y:S01]  /*03c0*/  @!P0 LDG.E R18, desc[UR10][R10.64+-0x8] ;  /* 0xfffff80a0a128981 */ /* 0x000ea2000c1e1900 */
[----:B------:R-:W-:-:S06]  /*03d0*/  ISETP.LT.OR P2, PT, R23, 0x1, P2 ;  /* 0x000000011700780c */ /* 0x000fcc0001741670 */
[----:B------:R-:W3:Y:S01]  /*03e0*/  @!P1 LDC.64 R12, c[0x0][0x388] ;  /* 0x0000e200ff0c9b82 */ /* 0x000ee20000000a00 */
[----:B------:R-:W4:Y:S07]  /*03f0*/  @!P1 LDG.E R20, desc[UR10][R10.64+-0x4] ;  /* 0xfffffc0a0a149981 */ /* 0x000f2e000c1e1900 */
[----:B------:R-:W5:Y:S01]  /*0400*/  @!P2 LDC.64 R6, c[0x0][0x388] ;  /* 0x0000e200ff06ab82 */ /* 0x000f620000000a00 */
[----:B------:R-:W4:Y:S01]  /*0410*/  @!P2 LDG.E R22, desc[UR10][R10.64] ;  /* 0x0000000a0a16a981 */ /* 0x000f22000c1e1900 */
[----:B-1----:R-:W-:-:S06]  /*0420*/  @!P0 IMAD.WIDE.U32 R8, R25, 0x4, R8 ;  /* 0x0000000419088825 */ /* 0x002fcc00078e0008 */
[----:B------:R-:W2:Y:S01]  /*0430*/  @!P0 LDG.E R8, desc[UR10][R8.64] ;  /* 0x0000000a08088981 */ /* 0x000ea2000c1e1900 */
[----:B---3--:R-:W-:-:S06]  /*0440*/  @!P1 IMAD.WIDE.U32 R12, R27, 0x4, R12 ;  /* 0x000000041b0c9825 */ /* 0x008fcc00078e000c */
[----:B------:R-:W4:Y:S01]  /*0450*/  @!P1 LDG.E R12, desc[UR10][R12.64] ;  /* 0x0000000a0c0c9981 */ /* 0x000f22000c1e1900 */
[----:B-----5:R-:W-:-:S06]  /*0460*/  @!P2 IMAD.WIDE.U32 R6, R23, 0x4, R6 ;  /* 0x000000041706a825 */ /* 0x020fcc00078e0006 */
[----:B------:R-:W3:Y:S01]  /*0470*/  @!P2 LDG.E R6, desc[UR10][R6.64] ;  /* 0x0000000a0606a981 */ /* 0x000ee2000c1e1900 */
[----:B------:R-:W-:Y:S01]  /*0480*/  UISETP.NE.AND UP0, UPT, UR8, 0x1f, UPT ;  /* 0x0000001f0800788c */ /* 0x000fe2000bf05270 */
[----:B--2---:R-:W-:-:S04]  /*0490*/  @!P0 FFMA R21, R18, R8, R21 ;  /* 0x0000000812158223 */ /* 0x004fc80000000015 */
[----:B----4-:R-:W-:-:S04]  /*04a0*/  @!P1 FFMA R21, R20, R12, R21 ;  /* 0x0000000c14159223 */ /* 0x010fc80000000015 */
[----:B---3--:R-:W-:Y:S01]  /*04b0*/  @!P2 FFMA R21, R22, R6, R21 ;  /* 0x000000061615a223 */ /* 0x008fe20000000015 */
[----:B------:R-:W-:Y:S06]  /*04c0*/  BRA.U !UP0, `(.L_x_5) ;  /* 0x0000000108447547 */ /* 0x000fec000b800000 */
[----:B------:R-:W-:Y:S01]  /*04d0*/  I2FP.F32.U32 R6, R17 ;  /* 0x0000001100067245 */ /* 0x000fe20000201000 */
[----:B------:R-:W-:Y:S04]  /*04e0*/  BSSY.RECONVERGENT B0, `(.L_x_6) ;  /* 0x000000b000007945 */ /* 0x000fe80003800200 */
[----:B------:R-:W-:-:S04]  /*04f0*/  FADD R7, R6, -15 ;  /* 0xc170000006077421 */ /* 0x000fc80000000000 */
[----:B------:R-:W-:-:S06]  /*0500*/  FADD R7, R16, R7 ;  /* 0x0000000710077221 */ /* 0x000fcc0000000000 */
[----:B------:R-:W1:Y:S02]  /*0510*/  F2I.TRUNC.NTZ R7, R7 ;  /* 0x0000000700077305 */ /* 0x000e64000020f100 */
[----:B-1----:R-:W-:-:S04]  /*0520*/  ISETP.GE.U32.AND P0, PT, R7, UR5, PT ;  /* 0x0000000507007c0c */ /* 0x002fc8000bf06070 */
[----:B------:R-:W-:-:S13]  /*0530*/  ISETP.LT.OR P0, PT, R7, 0x1, P0 ;  /* 0x000000010700780c */ /* 0x000fda0000701670 */
[----:B------:R-:W-:Y:S05]  /*0540*/  @P0 BRA `(.L_x_7) ;  /* 0x0000000000100947 */ /* 0x000fea0003800000 */
[----:B0-----:R-:W-:Y:S01]  /*0550*/  IMAD.WIDE.U32 R6, R7, 0x4, R4 ;  /* 0x0000000407067825 */ /* 0x001fe200078e0004 */
[----:B------:R-:W2:Y:S05]  /*0560*/  LDG.E R10, desc[UR10][R10.64+0x4] ;  /* 0x0000040a0a0a7981 */ /* 0x000eaa000c1e1900 */
[----:B------:R-:W2:Y:S02]  /*0570*/  LDG.E R6, desc[UR10][R6.64] ;  /* 0x0000000a06067981 */ /* 0x000ea4000c1e1900 */
[----:B--2---:R-:W-:-:S07]  /*0580*/  FFMA R21, R10, R6, R21 ;  /* 0x000000060a157223 */ /* 0x004fce0000000015 */
.L_x_7:
[----:B------:R-:W-:Y:S05]  /*0590*/  BSYNC.RECONVERGENT B0 ;  /* 0x0000000000007941 */ /* 0x000fea0003800200 */
.L_x_6:
[----:B------:R-:W-:Y:S01]  /*05a0*/  IADD3 R19, PT, PT, R19, 0x4, RZ ;  /* 0x0000000413137810 */ /* 0x000fe20007ffe0ff */
[----:B------:R-:W-:Y:S01]  /*05b0*/  UIADD3 UR8, UPT, UPT, UR8, 0x4, URZ ;  /* 0x0000000408087890 */ /* 0x000fe2000fffe0ff */
[----:B------:R-:W-:Y:S01]  /*05c0*/  IADD3 R17, PT, PT, R17, 0x4, RZ ;  /* 0x0000000411117810 */ /* 0x000fe20007ffe0ff */
[----:B------:R-:W-:Y:S10]  /*05d0*/  BRA `(.L_x_8) ;  /* 0xfffffffc00187947 */ /* 0x000ff4000383ffff */
.L_x_5:
[----:B------:R1:W-:Y:S01]  /*05e0*/  STG.E desc[UR10][R2.64], R21 ;  /* 0x0000001502007986 */ /* 0x0003e2000c10190a */
[----:B------:R-:W-:Y:S05]  /*05f0*/  BRA.U UP1, `(.L_x_9) ;  /* 0xfffffff901e47547 */ /* 0x000fea000b83ffff */
[----:B------:R-:W-:Y:S05]  /*0600*/  EXIT ;  /* 0x000000000000794d */ /* 0x000fea0003800000 */
.L_x_10:
        /* <DEDUP_REMOVED lines=15> */
.L_x_459:


//--------------------- .text._Z17genGaussianFilterPf --------------------------
	.section	.text._Z17genGaussianFilterPf,"ax",@progbits
	.align	128
        .global         _Z17genGaussianFilterPf
        .type           _Z17genGaussianFilterPf,@function
        .size           _Z17genGaussianFilterPf,(.L_x_447 - _Z17genGaussianFilterPf)
        .other          _Z17genGaussianFilterPf,@"STO_CUDA_ENTRY STV_DEFAULT"
_Z17genGaussianFilterPf:
.text._Z17genGaussianFilterPf:
[----:B------:R-:W-:Y:S01]  /*0000*/  LDC R1, c[0x0][0x37c] ;  /* 0x0000df00ff017b82 */ /* 0x000fe20000000800 */
[----:B------:R-:W0:Y:S07]  /*0010*/  S2R R0, SR_TID.X ;  /* 0x0000000000007919 */ /* 0x000e2e0000002100 */
[----:B------:R-:W0:Y:S01]  /*0020*/  S2UR UR4, SR_CTAID.X ;  /* 0x00000000000479c3 */ /* 0x000e220000002500 */
[----:B------:R-:W-:Y:S01]  /*0030*/  HFMA2 R5, -RZ, RZ, 1.1591796875, -112.625 ;  /* 0x3ca3d70aff057431 */ /* 0x000fe200000001ff */
[----:B------:R-:W-:Y:S01]  /*0040*/  MOV R4, 0x42480000 ;  /* 0x4248000000047802 */ /* 0x000fe20000000f00 */
[----:B------:R-:W1:Y:S01]  /*0050*/  S2R R8, SR_TID.Y ;  /* 0x0000000000087919 */ /* 0x000e620000002200 */
[----:B------:R-:W-:Y:S04]  /*0060*/  BSSY.RECONVERGENT B0, `(.L_x_11) ;  /* 0x0000014000007945 */ /* 0x000fe80003800200 */
[----:B------:R-:W0:Y:S08]  /*0070*/  LDC R3, c[0x0][0x360] ;  /* 0x0000d800ff037b82 */ /* 0x000e300000000800 */
[----:B------:R-:W1:Y:S01]  /*0080*/  LDC R7, c[0x0][0x364] ;  /* 0x0000d900ff077b82 */ /* 0x000e620000000800 */
[----:B0-----:R-:W-:-:S07]  /*0090*/  IMAD R3, R3, UR4, R0 ;  /* 0x0000000403037c24 */ /* 0x001fce000f8e0200 */
[----:B------:R-:W1:Y:S01]  /*00a0*/  S2UR UR4, SR_CTAID.Y ;  /* 0x00000000000479c3 */ /* 0x000e620000002600 */
[----:B------:R-:W-:-:S05]  /*00b0*/  IADD3 R0, PT, PT, R3, -0xf, RZ ;  /* 0xfffffff103007810 */ /* 0x000fca0007ffe0ff */
[----:B------:R-:W-:Y:S02]  /*00c0*/  IMAD R2, R0, R0, RZ ;  /* 0x0000000000027224 */ /* 0x000fe400078e02ff */
[----:B------:R-:W-:-:S03]  /*00d0*/  FFMA R0, R5, -R4, 1 ;  /* 0x3f80000005007423 */ /* 0x000fc60000000804 */
[----:B------:R-:W-:Y:S01]  /*00e0*/  I2FP.F32.U32 R2, R2 ;  /* 0x0000000200027245 */ /* 0x000fe20000201000 */
[----:B------:R-:W-:-:S03]  /*00f0*/  FFMA R5, R0, R5, 0.019999999552965164185 ;  /* 0x3ca3d70a00057423 */ /* 0x000fc60000000005 */
[----:B------:R-:W0:Y:S01]  /*0100*/  FCHK P0, R2, 50 ;  /* 0x4248000002007902 */ /* 0x000e220000000000 */
[----:B------:R-:W-:-:S04]  /*0110*/  FFMA R4, R2, R5, RZ ;  /* 0x0000000502047223 */ /* 0x000fc800000000ff */
[----:B------:R-:W-:Y:S01]  /*0120*/  FFMA R6, R4, -50, R2 ;  /* 0xc248000004067823 */ /* 0x000fe20000000002 */
[----:B-1----:R-:W-:-:S03]  /*0130*/  IMAD R0, R7, UR4, R8 ;  /* 0x0000000407007c24 */ /* 0x002fc6000f8e0208 */
[----:B------:R-:W-:Y:S01]  /*0140*/  FFMA R4, R5, R6, R4 ;  /* 0x0000000605047223 */ /* 0x000fe20000000004 */
[----:B0-----:R-:W-:Y:S06]  /*0150*/  @!P0 BRA `(.L_x_12) ;  /* 0x0000000000108947 */ /* 0x001fec0003800000 */
[----:B------:R-:W-:Y:S02]  /*0160*/  MOV R5, 0x42480000 ;  /* 0x4248000000057802 */ /* 0x000fe40000000f00 */
[----:B------:R-:W-:-:S07]  /*0170*/  MOV R6, 0x190 ;  /* 0x0000019000067802 */ /* 0x000fce0000000f00 */
[----:B------:R-:W-:Y:S05]  /*0180*/  CALL.REL.NOINC `($__internal_0_$__cuda_sm3x_div_rn_noftz_f32_slowpath) ;  /* 0x00000010001c7944 */ /* 0x000fea0003c00000 */
[----:B------:R-:W-:-:S07]  /*0190*/  MOV R4, R2 ;  /* 0x0000000200047202 */ /* 0x000fce0000000f00 */
.L_x_12:
[----:B------:R-:W-:Y:S05]  /*01a0*/  BSYNC.RECONVERGENT B0 ;  /* 0x0000000000007941 */ /* 0x000fea0003800200 */
.L_x_11:
[----:B------:R-:W-:Y:S01]  /*01b0*/  HFMA2 R6, -RZ, RZ, 1.1591796875, -112.625 ;  /* 0x3ca3d70aff067431 */ /* 0x000fe200000001ff */
[----:B------:R-:W-:Y:S01]  /*01c0*/  IADD3 R2, PT, PT, R0, -0xf, RZ ;  /* 0xfffffff100027810 */ /* 0x000fe20007ffe0ff */
[----:B------:R-:W-:Y:S01]  /*01d0*/  BSSY.RECONVERGENT B0, `(.L_x_13) ;  /* 0x0000010000007945 */ /* 0x000fe20003800200 */
[----:B------:R-:W-:-:S03]  /*01e0*/  MOV R5, 0x42480000 ;  /* 0x4248000000057802 */ /* 0x000fc60000000f00 */
[----:B------:R-:W-:Y:S02]  /*01f0*/  IMAD R2, R2, R2, RZ ;  /* 0x0000000202027224 */ /* 0x000fe400078e02ff */
[----:B------:R-:W-:-:S03]  /*0200*/  FFMA R7, R6, -R5, 1 ;  /* 0x3f80000006077423 */ /* 0x000fc60000000805 */
[----:B------:R-:W-:Y:S01]  /*0210*/  I2FP.F32.U32 R5, R2 ;  /* 0x0000000200057245 */ /* 0x000fe20000201000 */
[----:B------:R-:W-:-:S03]  /*0220*/  FFMA R2, R7, R6, 0.019999999552965164185 ;  /* 0x3ca3d70a07027423 */ /* 0x000fc60000000006 */
[----:B------:R-:W0:Y:S01]  /*0230*/  FCHK P0, R5, 50 ;  /* 0x4248000005007902 */ /* 0x000e220000000000 */
[----:B------:R-:W-:-:S04]  /*0240*/  FFMA R6, R2, R5, RZ ;  /* 0x0000000502067223 */ /* 0x000fc800000000ff */
[----:B------:R-:W-:-:S04]  /*0250*/  FFMA R7, R6, -50, R5 ;  /* 0xc248000006077823 */ /* 0x000fc80000000005 */
[----:B------:R-:W-:Y:S01]  /*0260*/  FFMA R7, R2, R7, R6 ;  /* 0x0000000702077223 */ /* 0x000fe20000000006 */
[----:B0-----:R-:W-:Y:S06]  /*0270*/  @!P0 BRA `(.L_x_14) ;  /* 0x0000000000148947 */ /* 0x001fec0003800000 */
[----:B------:R-:W-:Y:S02]  /*0280*/  MOV R2, R5 ;  /* 0x0000000500027202 */ /* 0x000fe40000000f00 */
[----:B------:R-:W-:Y:S02]  /*0290*/  MOV R5, 0x42480000 ;  /* 0x4248000000057802 */ /* 0x000fe40000000f00 */
[----:B------:R-:W-:-:S07]  /*02a0*/  MOV R6, 0x2c0 ;  /* 0x000002c000067802 */ /* 0x000fce0000000f00 */
[----:B------:R-:W-:Y:S05]  /*02b0*/  CALL.REL.NOINC `($__internal_0_$__cuda_sm3x_div_rn_noftz_f32_slowpath) ;  /* 0x0000000c00d07944 */ /* 0x000fea0003c00000 */
[----:B------:R-:W-:-:S07]  /*02c0*/  MOV R7, R2 ;  /* 0x0000000200077202 */ /* 0x000fce0000000f00 */
.L_x_14:
[----:B------:R-:W-:Y:S05]  /*02d0*/  BSYNC.RECONVERGENT B0 ;  /* 0x0000000000007941 */ /* 0x000fea0003800200 */
.L_x_13:
[----:B------:R-:W-:Y:S01]  /*02e0*/  FADD R4, R7, R4 ;  /* 0x0000000407047221 */ /* 0x000fe20000000000 */
[----:B------:R-:W-:Y:S01]  /*02f0*/  BSSY.RECONVERGENT B0, `(.L_x_15) ;  /* 0x0000027000007945 */ /* 0x000fe20003800200 */
[----:B------:R-:W-:-:S03]  /*0300*/  HFMA2 R21, -RZ, RZ, 1.875, 0 ;  /* 0x3f800000ff157431 */ /* 0x000fc600000001ff */
[----:B------:R-:W-:-:S13]  /*0310*/  FSETP.NEU.AND P0, PT, R4, RZ, PT ;  /* 0x000000ff0400720b */ /* 0x000fda0003f0d000 */
[----:B------:R-:W-:Y:S05]  /*0320*/  @!P0 BRA `(.L_x_16) ;  /* 0x00000000008c8947 */ /* 0x000fea0003800000 */
[----:B------:R-:W-:Y:S02]  /*0330*/  MOV R5, 0x32c891c3 ;  /* 0x32c891c300057802 */ /* 0x000fe40000000f00 */
[----:B------:R-:W-:Y:S02]  /*0340*/  MOV R2, 0x3fb8aa3b ;  /* 0x3fb8aa3b00027802 */ /* 0x000fe40000000f00 */
[----:B------:R-:W-:Y:S02]  /*0350*/  MOV R7, 0x3e9be317 ;  /* 0x3e9be31700077802 */ /* 0x000fe40000000f00 */
[----:B------:R-:W-:Y:S01]  /*0360*/  FSETP.NAN.AND P2, PT, |R4|, |R4|, PT ;  /* 0x400000040400720b */ /* 0x000fe20003f48200 */
[----:B------:R-:W-:-:S04]  /*0370*/  FFMA R2, -R5, R2, -4.4095667561805385049e-08 ;  /* 0xb33d63b305027423 */ /* 0x000fc80000000102 */
[----:B------:R-:W-:-:S04]  /*0380*/  FFMA R2, R7, 1.9251366722983220825e-08, R2 ;  /* 0x32a55e3407027823 */ /* 0x000fc80000000002 */
[----:B------:R-:W-:-:S04]  /*0390*/  FFMA R2, -R5, 0.033907242119312286377, R2 ;  /* 0x3d0ae25205027823 */ /* 0x000fc80000000102 */
[----:B------:R-:W-:-:S04]  /*03a0*/  FFMA R2, R7, 0.011302414350211620331, R2 ;  /* 0x3c392dc307027823 */ /* 0x000fc80000000002 */
[----:B------:R-:W-:-:S04]  /*03b0*/  FADD R5, R2, 1.4392529726028442383 ;  /* 0x3fb8397102057421 */ /* 0x000fc80000000000 */
[----:B------:R-:W-:Y:S01]  /*03c0*/  FMUL R7, R4, -R5 ;  /* 0x8000000504077220 */ /* 0x000fe20000400000 */
[----:B------:R-:W-:-:S03]  /*03d0*/  FADD R9, R5, -1.4392529726028442383 ;  /* 0xbfb8397105097421 */ /* 0x000fc60000000000 */
[----:B------:R-:W0:Y:S01]  /*03e0*/  FRND R6, R7 ;  /* 0x0000000700067307 */ /* 0x000e220000201000 */
[----:B------:R-:W-:Y:S01]  /*03f0*/  FADD R2, R2, -R9 ;  /* 0x8000000902027221 */ /* 0x000fe20000000000 */
[C---:B------:R-:W-:Y:S01]  /*0400*/  FFMA R5, -R4.reuse, R5, -R7 ;  /* 0x0000000504057223 */ /* 0x040fe20000000907 */
[----:B------:R-:W-:Y:S02]  /*0410*/  MOV R9, 0x391fcb8e ;  /* 0x391fcb8e00097802 */ /* 0x000fe40000000f00 */
[C---:B------:R-:W-:Y:S01]  /*0420*/  FSETP.GT.AND P0, PT, |R7|.reuse, 152, PT ;  /* 0x431800000700780b */ /* 0x040fe20003f04200 */
[----:B------:R-:W-:Y:S02]  /*0430*/  FFMA R5, -R4, R2, R5 ;  /* 0x0000000204057223 */ /* 0x000fe40000000105 */
[----:B------:R-:W1:Y:S01]  /*0440*/  F2I.NTZ R8, R7 ;  /* 0x0000000700087305 */ /* 0x000e620000203100 */
[----:B0-----:R-:W-:Y:S01]  /*0450*/  FADD R2, R7, -R6 ;  /* 0x8000000607027221 */ /* 0x001fe20000000000 */
[----:B------:R-:W-:-:S03]  /*0460*/  FSETP.GT.AND P1, PT, R6, RZ, PT ;  /* 0x000000ff0600720b */ /* 0x000fc60003f24000 */
[----:B------:R-:W-:-:S04]  /*0470*/  FADD R2, R2, R5 ;  /* 0x0000000502027221 */ /* 0x000fc80000000000 */
[----:B------:R-:W-:-:S04]  /*0480*/  FFMA R5, R2, R9, 0.0013391353422775864601 ;  /* 0x3aaf85ed02057423 */ /* 0x000fc80000000009 */
[----:B------:R-:W-:-:S04]  /*0490*/  FFMA R5, R2, R5, 0.0096188392490148544312 ;  /* 0x3c1d985602057423 */ /* 0x000fc80000000005 */
[----:B------:R-:W-:-:S04]  /*04a0*/  FFMA R5, R2, R5, 0.055503588169813156128 ;  /* 0x3d6357bb02057423 */ /* 0x000fc80000000005 */
[C---:B------:R-:W-:Y:S01]  /*04b0*/  FFMA R9, R2.reuse, R5, 0.24022644758224487305 ;  /* 0x3e75fdec02097423 */ /* 0x040fe20000000005 */
[----:B------:R-:W-:Y:S02]  /*04c0*/  SEL R5, RZ, 0x83000000, P1 ;  /* 0x83000000ff057807 */ /* 0x000fe40000800000 */
[----:B------:R-:W-:Y:S01]  /*04d0*/  FSETP.GEU.AND P1, PT, R7, RZ, PT ;  /* 0x000000ff0700720b */ /* 0x000fe20003f2e000 */
[----:B------:R-:W-:Y:S01]  /*04e0*/  FFMA R9, R2, R9, 0.69314718246459960938 ;  /* 0x3f31721802097423 */ /* 0x000fe20000000009 */
[----:B------:R-:W-:Y:S02]  /*04f0*/  IADD3 R6, PT, PT, R5, 0x7f000000, RZ ;  /* 0x7f00000005067810 */ /* 0x000fe40007ffe0ff */
[----:B-1----:R-:W-:Y:S01]  /*0500*/  LEA R8, R8, -R5, 0x17 ;  /* 0x8000000508087211 */ /* 0x002fe200078eb8ff */
[----:B------:R-:W-:Y:S01]  /*0510*/  FFMA R9, R2, R9, 1 ;  /* 0x3f80000002097423 */ /* 0x000fe20000000009 */
[----:B------:R-:W-:-:S03]  /*0520*/  FSEL R21, RZ, +INF , !P1 ;  /* 0x7f800000ff157808 */ /* 0x000fc60004800000 */
[----:B------:R-:W-:-:S04]  /*0530*/  FMUL R9, R6, R9 ;  /* 0x0000000906097220 */ /* 0x000fc80000400000 */
[----:B------:R-:W-:Y:S01]  /*0540*/  @!P0 FMUL R21, R8, R9 ;  /* 0x0000000908158220 */ /* 0x000fe20000400000 */
[----:B------:R-:W-:-:S07]  /*0550*/  @P2 FADD R21, -R4, 2.7182800769805908203 ;  /* 0x402df84d04152421 */ /* 0x000fce0000000100 */
.L_x_16:
[----:B------:R-:W-:Y:S05]  /*0560*/  BSYNC.RECONVERGENT B0 ;  /* 0x0000000000007941 */ /* 0x000fea0003800200 */
.L_x_15:
[----:B------:R-:W0:Y:S01]  /*0570*/  S2UR UR5, SR_CgaCtaId ;  /* 0x00000000000579c3 */ /* 0x000e220000008800 */
[----:B------:R-:W-:Y:S02]  /*0580*/  UMOV UR4, 0x400 ;  /* 0x0000040000047882 */ /* 0x000fe40000000000 */
[----:B0-----:R-:W-:-:S04]  /*0590*/  ULEA UR4, UR5, UR4, 0x18 ;  /* 0x0000000405047291 */ /* 0x001fc8000f8ec0ff */
[----:B------:R-:W-:Y:S02]  /*05a0*/  UIADD3 UR5, UPT, UPT, UR4, 0x7c, URZ ;  /* 0x0000007c04057890 */ /* 0x000fe4000fffe0ff */
[----:B------:R-:W-:-:S05]  /*05b0*/  MOV R5, UR4 ;  /* 0x0000000400057c02 */ /* 0x000fca0008000f00 */
[----:B------:R-:W-:-:S05]  /*05c0*/  IMAD R2, R0, 0x7c, R5 ;  /* 0x0000007c00027824 */ /* 0x000fca00078e0205 */
[----:B------:R-:W-:-:S05]  /*05d0*/  LEA R2, R3, R2, 0x2 ;  /* 0x0000000203027211 */ /* 0x000fca00078e10ff */
[----:B------:R-:W-:Y:S01]  /*05e0*/  STS [R2], R21 ;  /* 0x0000001502007388 */ /* 0x000fe20000000800 */
[----:B------:R-:W-:Y:S06]  /*05f0*/  BAR.SYNC.DEFER_BLOCKING 0x0 ;  /* 0x0000000000007b1d */ /* 0x000fec0000010000 */
[----:B------:R-:W0:Y:S04]  /*0600*/  LDS.128 R4, [UR4] ;  /* 0x00000004ff047984 */ /* 0x000e280008000c00 */
[----:B------:R-:W1:Y:S04]  /*0610*/  LDS.128 R8, [UR4+0x10] ;  /* 0x00001004ff087984 */ /* 0x000e680008000c00 */
[----:B------:R-:W2:Y:S04]  /*0620*/  LDS.128 R12, [UR4+0x20] ;  /* 0x00002004ff0c7984 */ /* 0x000ea80008000c00 */
[----:B------:R-:W3:Y:S01]  /*0630*/  LDS.128 R16, [UR4+0x30] ;  /* 0x00003004ff107984 */ /* 0x000ee20008000c00 */
[----:B0-----:R-:W-:-:S04]  /*0640*/  FADD R4, RZ, R4 ;  /* 0x00000004ff047221 */ /* 0x001fc80000000000 */
[----:B------:R-:W-:-:S04]  /*0650*/  FADD R5, R4, R5 ;  /* 0x0000000504057221 */ /* 0x000fc80000000000 */
[----:B------:R-:W-:-:S04]  /*0660*/  FADD R6, R5, R6 ;  /* 0x0000000605067221 */ /* 0x000fc80000000000 */
[----:B------:R-:W-:-:S04]  /*0670*/  FADD R7, R6, R7 ;  /* 0x0000000706077221 */ /* 0x000fc80000000000 */
[----:B-1----:R-:W-:Y:S02]  /*0680*/  FADD R8, R7, R8 ;  /* 0x0000000807087221 */ /* 0x002fe40000000000 */
[----:B------:R-:W0:Y:S02]  /*0690*/  LDS.128 R4, [UR4+0x40] ;  /* 0x00004004ff047984 */ /* 0x000e240008000c00 */
[----:B------:R-:W-:-:S04]  /*06a0*/  FADD R9, R8, R9 ;  /* 0x0000000908097221 */ /* 0x000fc80000000000 */
[----:B------:R-:W-:-:S04]  /*06b0*/  FADD R10, R9, R10 ;  /* 0x0000000a090a7221 */ /* 0x000fc80000000000 */
[----:B------:R-:W-:-:S04]  /*06c0*/  FADD R11, R10, R11 ;  /* 0x0000000b0a0b7221 */ /* 0x000fc80000000000 */
[----:B--2---:R-:W-:Y:S02]  /*06d0*/  FADD R12, R11, R12 ;  /* 0x0000000c0b0c7221 */ /* 0x004fe40000000000 */
[----:B------:R-:W1:Y:S02]  /*06e0*/  LDS.128 R8, [UR4+0x50] ;  /* 0x00005004ff087984 */ /* 0x000e640008000c00 */
[----:B------:R-:W-:-:S04]  /*06f0*/  FADD R13, R12, R13 ;  /* 0x0000000d0c0d7221 */ /* 0x000fc80000000000 */
[----:B------:R-:W-:-:S04]  /*0700*/  FADD R14, R13, R14 ;  /* 0x0000000e0d0e7221 */ /* 0x000fc80000000000 */
[----:B------:R-:W-:-:S04]  /*0710*/  FADD R15, R14, R15 ;  /* 0x0000000f0e0f7221 */ /* 0x000fc80000000000 */
[----:B---3--:R-:W-:Y:S02]  /*0720*/  FADD R16, R15, R16 ;  /* 0x000000100f107221 */ /* 0x008fe40000000000 */
[----:B------:R-:W2:Y:S02]  /*0730*/  LDS.128 R12, [UR4+0x60] ;  /* 0x00006004ff0c7984 */ /* 0x000ea40008000c00 */
[----:B------:R-:W-:-:S04]  /*0740*/  FADD R17, R16, R17 ;  /* 0x0000001110117221 */ /* 0x000fc80000000000 */
[----:B------:R-:W-:-:S04]  /*0750*/  FADD R18, R17, R18 ;  /* 0x0000001211127221 */ /* 0x000fc80000000000 */
[----:B------:R-:W-:-:S04]  /*0760*/  FADD R19, R18, R19 ;  /* 0x0000001312137221 */ /* 0x000fc80000000000 */
[----:B0-----:R-:W-:Y:S02]  /*0770*/  FADD R4, R19, R4 ;  /* 0x0000000413047221 */ /* 0x001fe40000000000 */
[----:B------:R-:W0:Y:S02]  /*0780*/  LDS.128 R16, [UR4+0x70] ;  /* 0x00007004ff107984 */ /* 0x000e240008000c00 */
[----:B------:R-:W-:-:S04]  /*0790*/  FADD R5, R4, R5 ;  /* 0x0000000504057221 */ /* 0x000fc80000000000 */
[----:B------:R-:W-:Y:S01]  /*07a0*/  FADD R6, R5, R6 ;  /* 0x0000000605067221 */ /* 0x000fe20000000000 */
[----:B------:R-:W-:Y:S01]  /*07b0*/  MOV R5, UR5 ;  /* 0x0000000500057c02 */ /* 0x000fe20008000f00 */
[----:B------:R-:W-:Y:S02]  /*07c0*/  UMOV UR5, 0x7c ;  /* 0x0000007c00057882 */ /* 0x000fe40000000000 */
[----:B------:R-:W-:-:S04]  /*07d0*/  FADD R7, R6, R7 ;  /* 0x0000000706077221 */ /* 0x000fc80000000000 */
[----:B-1----:R-:W-:-:S04]  /*07e0*/  FADD R8, R7, R8 ;  /* 0x0000000807087221 */ /* 0x002fc80000000000 */
[----:B------:R-:W-:-:S04]  /*07f0*/  FADD R9, R8, R9 ;  /* 0x0000000908097221 */ /* 0x000fc80000000000 */
[----:B------:R-:W-:-:S04]  /*0800*/  FADD R10, R9, R10 ;  /* 0x0000000a090a7221 */ /* 0x000fc80000000000 */
[----:B------:R-:W-:-:S04]  /*0810*/  FADD R11, R10, R11 ;  /* 0x0000000b0a0b7221 */ /* 0x000fc80000000000 */
[----:B--2---:R-:W-:-:S04]  /*0820*/  FADD R12, R11, R12 ;  /* 0x0000000c0b0c7221 */ /* 0x004fc80000000000 */
[----:B------:R-:W-:-:S04]  /*0830*/  FADD R13, R12, R13 ;  /* 0x0000000d0c0d7221 */ /* 0x000fc80000000000 */
[----:B------:R-:W-:-:S04]  /*0840*/  FADD R14, R13, R14 ;  /* 0x0000000e0d0e7221 */ /* 0x000fc80000000000 */
[----:B------:R-:W-:-:S04]  /*0850*/  FADD R15, R14, R15 ;  /* 0x0000000f0e0f7221 */ /* 0x000fc80000000000 */
[----:B0-----:R-:W-:-:S04]  /*0860*/  FADD R16, R15, R16 ;  /* 0x000000100f107221 */ /* 0x001fc80000000000 */
[----:B------:R-:W-:-:S04]  /*0870*/  FADD R17, R16, R17 ;  /* 0x0000001110117221 */ /* 0x000fc80000000000 */
[----:B------:R-:W-:-:S07]  /*0880*/  FADD R17, R17, R18 ;  /* 0x0000001211117221 */ /* 0x000fce0000000000 */
.L_x_17:
[----:B------:R-:W0:Y:S04]  /*0890*/  LDS R8, [R5] ;  /* 0x0000000005087984 */ /* 0x000e280000000800 */
[----:B------:R-:W1:Y:S04]  /*08a0*/  LDS R9, [R5+0x4] ;  /* 0x0000040005097984 */ /* 0x000e680000000800 */
[----:B------:R-:W2:Y:S04]  /*08b0*/  LDS R10, [R5+0x8] ;  /* 0x00000800050a7984 */ /* 0x000ea80000000800 */
[----:B------:R-:W3:Y:S04]  /*08c0*/  LDS R11, [R5+0xc] ;  /* 0x00000c00050b7984 */ /* 0x000ee80000000800 */
[----:B------:R-:W4:Y:S04]  /*08d0*/  LDS R12, [R5+0x10] ;  /* 0x00001000050c7984 */ /* 0x000f280000000800 */
[----:B------:R-:W5:Y:S04]  /*08e0*/  LDS R13, [R5+0x14] ;  /* 0x00001400050d7984 */ /* 0x000f680000000800 */
[----:B------:R-:W5:Y:S04]  /*08f0*/  LDS R14, [R5+0x18] ;  /* 0x00001800050e7984 */ /* 0x000f680000000800 */
[----:B------:R-:W5:Y:S04]  /*0900*/  LDS R15, [R5+0x1c] ;  /* 0x00001c00050f7984 */ /* 0x000f680000000800 */
[----:B------:R-:W5:Y:S04]  /*0910*/  LDS R6, [R5+0x20] ;  /* 0x0000200005067984 */ /* 0x000f680000000800 */
[----:B------:R-:W5:Y:S01]  /*0920*/  LDS R4, [R5+0x24] ;  /* 0x0000240005047984 */ /* 0x000f620000000800 */
[----:B0-----:R-:W-:-:S03]  /*0930*/  FADD R8, R8, R17 ;  /* 0x0000001108087221 */ /* 0x001fc60000000000 */
[----:B------:R-:W0:Y:S01]  /*0940*/  LDS R7, [R5+0x28] ;  /* 0x0000280005077984 */ /* 0x000e220000000800 */
[----:B-1----:R-:W-:-:S03]  /*0950*/  FADD R9, R8, R9 ;  /* 0x0000000908097221 */ /* 0x002fc60000000000 */
[----:B------:R-:W1:Y:S01]  /*0960*/  LDS R8, [R5+0x2c] ;  /* 0x00002c0005087984 */ /* 0x000e620000000800 */
[----:B--2---:R-:W-:-:S03]  /*0970*/  FADD R10, R9, R10 ;  /* 0x0000000a090a7221 */ /* 0x004fc60000000000 */
[----:B------:R-:W2:Y:S01]  /*0980*/  LDS R9, [R5+0x30] ;  /* 0x0000300005097984 */ /* 0x000ea20000000800 */
[----:B---3--:R-:W-:-:S03]  /*0990*/  FADD R11, R10, R11 ;  /* 0x0000000b0a0b7221 */ /* 0x008fc60000000000 */
[----:B------:R-:W3:Y:S01]  /*09a0*/  LDS R10, [R5+0x34] ;  /* 0x00003400050a7984 */ /* 0x000ee20000000800 */
[----:B----4-:R-:W-:-:S03]  /*09b0*/  FADD R12, R11, R12 ;  /* 0x0000000c0b0c7221 */ /* 0x010fc60000000000 */
[----:B------:R-:W4:Y:S01]  /*09c0*/  LDS R11, [R5+0x38] ;  /* 0x00003800050b7984 */ /* 0x000f220000000800 */
[----:B-----5:R-:W-:-:S03]  /*09d0*/  FADD R13, R12, R13 ;  /* 0x0000000d0c0d7221 */ /* 0x020fc60000000000 */
[----:B------:R-:W5:Y:S01]  /*09e0*/  LDS R12, [R5+0x3c] ;  /* 0x00003c00050c7984 */ /* 0x000f620000000800 */
[----:B------:R-:W-:-:S03]  /*09f0*/  FADD R14, R13, R14 ;  /* 0x0000000e0d0e7221 */ /* 0x000fc60000000000 */
[----:B------:R-:W5:Y:S01]  /*0a00*/  LDS R13, [R5+0x40] ;  /* 0x00004000050d7984 */ /* 0x000f620000000800 */
[----:B------:R-:W-:-:S03]  /*0a10*/  FADD R15, R14, R15 ;  /* 0x0000000f0e0f7221 */ /* 0x000fc60000000000 */
[----:B------:R-:W5:Y:S01]  /*0a20*/  LDS R14, [R5+0x44] ;  /* 0x00004400050e7984 */ /* 0x000f620000000800 */
[----:B------:R-:W-:-:S03]  /*0a30*/  FADD R15, R15, R6 ;  /* 0x000000060f0f7221 */ /* 0x000fc60000000000 */
[----:B------:R-:W5:Y:S01]  /*0a40*/  LDS R6, [R5+0x48] ;  /* 0x0000480005067984 */ /* 0x000f620000000800 */
[----:B------:R-:W-:-:S03]  /*0a50*/  FADD R16, R15, R4 ;  /* 0x000000040f107221 */ /* 0x000fc60000000000 */
        /* <DEDUP_REMOVED lines=21> */
[----:B0-----:R-:W-:Y:S01]  /*0bb0*/  FADD R16, R4, R15 ;  /* 0x0000000f04107221 */ /* 0x001fe20000000000 */
[----:B------:R-:W-:Y:S02]  /*0bc0*/  MOV R4, UR5 ;  /* 0x0000000500047c02 */ /* 0x000fe40008000f00 */
[----:B------:R-:W0:Y:S01]  /*0bd0*/  LDS R15, [R5+0x78] ;  /* 0x00007800050f7984 */ /* 0x000e220000000800 */
[----:B------:R-:W-:Y:S01]  /*0be0*/  UIADD3 UR5, UPT, UPT, UR5, 0xf8, URZ ;  /* 0x000000f805057890 */ /* 0x000fe2000fffe0ff */
[----:B-1----:R-:W-:Y:S02]  /*0bf0*/  FADD R17, R16, R7 ;  /* 0x0000000710117221 */ /* 0x002fe40000000000 */
[----:B------:R-:W-:Y:S01]  /*0c00*/  LDS R5, [R4+UR4+0x8c] ;  /* 0x00008c0404057984 */ /* 0x000fe20008000800 */
[----:B------:R-:W-:Y:S01]  /*0c10*/  UISETP.NE.AND UP0, UPT, UR5, 0xf04, UPT ;  /* 0x00000f040500788c */ /* 0x000fe2000bf05270 */
[----:B--2---:R-:W-:-:S02]  /*0c20*/  FADD R16, R17, R8 ;  /* 0x0000000811107221 */ /* 0x004fc40000000000 */
[----:B------:R-:W1:Y:S02]  /*0c30*/  LDS R7, [R4+UR4+0x7c] ;  /* 0x00007c0404077984 */ /* 0x000e640008000800 */
[----:B---3--:R-:W-:Y:S02]  /*0c40*/  FADD R17, R16, R9 ;  /* 0x0000000910117221 */ /* 0x008fe40000000000 */
[----:B------:R-:W2:Y:S02]  /*0c50*/  LDS R8, [R4+UR4+0x80] ;  /* 0x0000800404087984 */ /* 0x000ea40008000800 */
[----:B----4-:R-:W-:Y:S02]  /*0c60*/  FADD R16, R17, R10 ;  /* 0x0000000a11107221 */ /* 0x010fe40000000000 */
[----:B------:R-:W3:Y:S02]  /*0c70*/  LDS R9, [R4+UR4+0x84] ;  /* 0x0000840404097984 */ /* 0x000ee40008000800 */
[----:B-----5:R-:W-:-:S02]  /*0c80*/  FADD R11, R16, R11 ;  /* 0x0000000b100b7221 */ /* 0x020fc40000000000 */
[----:B------:R-:W4:Y:S02]  /*0c90*/  LDS R10, [R4+UR4+0x88] ;  /* 0x00008804040a7984 */ /* 0x000f240008000800 */
[----:B------:R-:W-:Y:S02]  /*0ca0*/  FADD R12, R11, R12 ;  /* 0x0000000c0b0c7221 */ /* 0x000fe40000000000 */
[----:B------:R-:W-:Y:S02]  /*0cb0*/  LDS R18, [R4+UR4+0xe8] ;  /* 0x0000e80404127984 */ /* 0x000fe40008000800 */
[----:B------:R-:W-:Y:S02]  /*0cc0*/  FADD R13, R12, R13 ;  /* 0x0000000d0c0d7221 */ /* 0x000fe40000000000 */
[----:B------:R-:W5:Y:S02]  /*0cd0*/  LDS R11, [R4+UR4+0x90] ;  /* 0x00009004040b7984 */ /* 0x000f640008000800 */
[----:B------:R-:W-:-:S02]  /*0ce0*/  FADD R13, R13, R6 ;  /* 0x000000060d0d7221 */ /* 0x000fc40000000000 */
[----:B------:R-:W5:Y:S02]  /*0cf0*/  LDS R12, [R4+UR4+0x94] ;  /* 0x00009404040c7984 */ /* 0x000f640008000800 */
[----:B------:R-:W-:Y:S02]  /*0d00*/  FADD R14, R13, R14 ;  /* 0x0000000e0d0e7221 */ /* 0x000fe40000000000 */
[----:B------:R-:W5:Y:S02]  /*0d10*/  LDS R6, [R4+UR4+0x98] ;  /* 0x0000980404067984 */ /* 0x000f640008000800 */
[----:B0-----:R-:W-:Y:S02]  /*0d20*/  FADD R16, R14, R15 ;  /* 0x0000000f0e107221 */ /* 0x001fe40000000000 */
[----:B------:R-:W0:Y:S04]  /*0d30*/  LDS R13, [R4+UR4+0x9c] ;  /* 0x00009c04040d7984 */ /* 0x000e280008000800 */
[----:B------:R-:W0:Y:S01]  /*0d40*/  LDS R14, [R4+UR4+0xa0] ;  /* 0x0000a004040e7984 */ /* 0x000e220008000800 */
[----:B-1----:R-:W-:-:S03]  /*0d50*/  FADD R15, R16, R7 ;  /* 0x00000007100f7221 */ /* 0x002fc60000000000 */
[----:B------:R-:W-:Y:S01]  /*0d60*/  LDS R20, [R4+UR4+0xf0] ;  /* 0x0000f00404147984 */ /* 0x000fe20008000800 */
[----:B--2---:R-:W-:-:S03]  /*0d70*/  FADD R16, R15, R8 ;  /* 0x000000080f107221 */ /* 0x004fc60000000000 */
[----:B------:R-:W1:Y:S01]  /*0d80*/  LDS R7, [R4+UR4+0xa4] ;  /* 0x0000a40404077984 */ /* 0x000e620008000800 */
[----:B---3--:R-:W-:-:S03]  /*0d90*/  FADD R15, R16, R9 ;  /* 0x00000009100f7221 */ /* 0x008fc60000000000 */
[----:B------:R-:W2:Y:S01]  /*0da0*/  LDS R8, [R4+UR4+0xa8] ;  /* 0x0000a80404087984 */ /* 0x000ea20008000800 */
[----:B----4-:R-:W-:-:S03]  /*0db0*/  FADD R16, R15, R10 ;  /* 0x0000000a0f107221 */ /* 0x010fc60000000000 */
[----:B------:R-:W3:Y:S01]  /*0dc0*/  LDS R9, [R4+UR4+0xac] ;  /* 0x0000ac0404097984 */ /* 0x000ee20008000800 */
[----:B------:R-:W-:-:S03]  /*0dd0*/  FADD R16, R16, R5 ;  /* 0x0000000510107221 */ /* 0x000fc60000000000 */
[----:B------:R-:W4:Y:S01]  /*0de0*/  LDS R10, [R4+UR4+0xb0] ;  /* 0x0000b004040a7984 */ /* 0x000f220008000800 */
[----:B-----5:R-:W-:-:S03]  /*0df0*/  FADD R15, R16, R11 ;  /* 0x0000000b100f7221 */ /* 0x020fc60000000000 */
[----:B------:R-:W5:Y:S01]  /*0e00*/  LDS R5, [R4+UR4+0xb4] ;  /* 0x0000b40404057984 */ /* 0x000f620008000800 */
[----:B------:R-:W-:-:S03]  /*0e10*/  FADD R15, R15, R12 ;  /* 0x0000000c0f0f7221 */ /* 0x000fc60000000000 */
[----:B------:R-:W5:Y:S01]  /*0e20*/  LDS R11, [R4+UR4+0xb8] ;  /* 0x0000b804040b7984 */ /* 0x000f620008000800 */
[----:B------:R-:W-:-:S03]  /*0e30*/  FADD R16, R15, R6 ;  /* 0x000000060f107221 */ /* 0x000fc60000000000 */
[----:B------:R-:W5:Y:S01]  /*0e40*/  LDS R12, [R4+UR4+0xbc] ;  /* 0x0000bc04040c7984 */ /* 0x000f620008000800 */
[----:B0-----:R-:W-:-:S03]  /*0e50*/  FADD R15, R16, R13 ;  /* 0x0000000d100f7221 */ /* 0x001fc60000000000 */
[----:B------:R-:W0:Y:S01]  /*0e60*/  LDS R6, [R4+UR4+0xc0] ;  /* 0x0000c00404067984 */ /* 0x000e220008000800 */
[----:B------:R-:W-:-:S03]  /*0e70*/  FADD R16, R15, R14 ;  /* 0x0000000e0f107221 */ /* 0x000fc60000000000 */
        /* <DEDUP_REMOVED lines=10> */
[----:B-----5:R-:W-:-:S03]  /*0f20*/  FADD R16, R16, R5 ;  /* 0x0000000510107221 */ /* 0x020fc60000000000 */
[----:B------:R-:W4:Y:S01]  /*0f30*/  LDS R10, [R4+UR4+0xd8] ;  /* 0x0000d804040a7984 */ /* 0x000f220008000800 */
[----:B------:R-:W-:-:S03]  /*0f40*/  FADD R11, R16, R11 ;  /* 0x0000000b100b7221 */ /* 0x000fc60000000000 */
[----:B------:R-:W5:Y:S01]  /*0f50*/  LDS R5, [R4+UR4+0xdc] ;  /* 0x0000dc0404057984 */ /* 0x000f620008000800 */
[----:B------:R-:W-:-:S03]  /*0f60*/  FADD R11, R11, R12 ;  /* 0x0000000c0b0b7221 */ /* 0x000fc60000000000 */
[----:B------:R-:W5:Y:S01]  /*0f70*/  LDS R16, [R4+UR4+0xe0] ;  /* 0x0000e00404107984 */ /* 0x000f620008000800 */
[----:B0-----:R-:W-:-:S03]  /*0f80*/  FADD R6, R11, R6 ;  /* 0x000000060b067221 */ /* 0x001fc60000000000 */
[----:B------:R-:W0:Y:S01]  /*0f90*/  LDS R12, [R4+UR4+0xe4] ;  /* 0x0000e404040c7984 */ /* 0x000e220008000800 */
[----:B------:R-:W-:-:S03]  /*0fa0*/  FADD R13, R6, R13 ;  /* 0x0000000d060d7221 */ /* 0x000fc60000000000 */
[----:B------:R1:W0:Y:S01]  /*0fb0*/  LDS R6, [R4+UR4+0xec] ;  /* 0x0000ec0404067984 */ /* 0x0002220008000800 */
[----:B------:R-:W-:Y:S01]  /*0fc0*/  FADD R14, R13, R14 ;  /* 0x0000000e0d0e7221 */ /* 0x000fe20000000000 */
[----:B-1----:R-:W-:-:S03]  /*0fd0*/  IADD3 R4, PT, PT, R4, UR4, RZ ;  /* 0x0000000404047c10 */ /* 0x002fc6000fffe0ff */
[----:B------:R-:W-:-:S04]  /*0fe0*/  FADD R7, R14, R7 ;  /* 0x000000070e077221 */ /* 0x000fc80000000000 */
[----:B--2---:R-:W-:-:S04]  /*0ff0*/  FADD R8, R7, R8 ;  /* 0x0000000807087221 */ /* 0x004fc80000000000 */
[----:B---3--:R-:W-:-:S04]  /*1000*/  FADD R9, R8, R9 ;  /* 0x0000000908097221 */ /* 0x008fc80000000000 */
[----:B----4-:R-:W-:-:S04]  /*1010*/  FADD R10, R9, R10 ;  /* 0x0000000a090a7221 */ /* 0x010fc80000000000 */
[----:B-----5:R-:W-:-:S04]  /*1020*/  FADD R5, R10, R5 ;  /* 0x000000050a057221 */ /* 0x020fc80000000000 */
[----:B------:R-:W-:-:S04]  /*1030*/  FADD R5, R5, R16 ;  /* 0x0000001005057221 */ /* 0x000fc80000000000 */
[----:B0-----:R-:W-:-:S04]  /*1040*/  FADD R5, R5, R12 ;  /* 0x0000000c05057221 */ /* 0x001fc80000000000 */
[----:B------:R-:W-:-:S04]  /*1050*/  FADD R5, R5, R18 ;  /* 0x0000001205057221 */ /* 0x000fc80000000000 */
[----:B------:R-:W-:-:S04]  /*1060*/  FADD R5, R5, R6 ;  /* 0x0000000605057221 */ /* 0x000fc80000000000 */
[----:B------:R-:W-:Y:S01]  /*1070*/  FADD R20, R5, R20 ;  /* 0x0000001405147221 */ /* 0x000fe20000000000 */
[----:B------:R-:W-:-:S03]  /*1080*/  IADD3 R5, PT, PT, R4, 0xf8, RZ ;  /* 0x000000f804057810 */ /* 0x000fc60007ffe0ff */
[----:B------:R-:W-:Y:S01]  /*1090*/  FADD R17, R20, R17 ;  /* 0x0000001114117221 */ /* 0x000fe20000000000 */
[----:B------:R-:W-:Y:S06]  /*10a0*/  BRA.U UP0, `(.L_x_17) ;  /* 0xfffffff500f87547 */ /* 0x000fec000b83ffff */
[----:B------:R-:W0:Y:S01]  /*10b0*/  LDS R2, [R2] ;  /* 0x0000000002027984 */ /* 0x000e220000000800 */
[----:B------:R-:W1:Y:S01]  /*10c0*/  MUFU.RCP R4, R17 ;  /* 0x0000001100047308 */ /* 0x000e620000001000 */
[----:B------:R-:W2:Y:S01]  /*10d0*/  LDCU.64 UR4, c[0x0][0x358] ;  /* 0x00006b00ff0477ac */ /* 0x000ea20008000a00 */
[----:B------:R-:W-:Y:S01]  /*10e0*/  BSSY.RECONVERGENT B0, `(.L_x_18) ;  /* 0x000000c000007945 */ /* 0x000fe20003800200 */
[----:B-1----:R-:W-:-:S04]  /*10f0*/  FFMA R5, -R17, R4, 1 ;  /* 0x3f80000011057423 */ /* 0x002fc80000000104 */
[----:B------:R-:W-:Y:S01]  /*1100*/  FFMA R5, R4, R5, R4 ;  /* 0x0000000504057223 */ /* 0x000fe20000000004 */
[----:B0-----:R-:W0:Y:S03]  /*1110*/  FCHK P0, R2, R17 ;  /* 0x0000001102007302 */ /* 0x001e260000000000 */
[----:B------:R-:W-:-:S04]  /*1120*/  FFMA R4, R2, R5, RZ ;  /* 0x0000000502047223 */ /* 0x000fc800000000ff */
[----:B------:R-:W-:-:S04]  /*1130*/  FFMA R6, -R17, R4, R2 ;  /* 0x0000000411067223 */ /* 0x000fc80000000102 */
[----:B------:R-:W-:Y:S01]  /*1140*/  FFMA R7, R5, R6, R4 ;  /* 0x0000000605077223 */ /* 0x000fe20000000004 */
[----:B0-2---:R-:W-:Y:S06]  /*1150*/  @!P0 BRA `(.L_x_19) ;  /* 0x0000000000108947 */ /* 0x005fec0003800000 */
[----:B------:R-:W-:Y:S02]  /*1160*/  MOV R5, R17 ;  /* 0x0000001100057202 */ /* 0x000fe40000000f00 */
[----:B------:R-:W-:-:S07]  /*1170*/  MOV R6, 0x1190 ;  /* 0x0000119000067802 */ /* 0x000fce0000000f00 */
[----:B------:R-:W-:Y:S05]  /*1180*/  CALL.REL.NOINC `($__internal_0_$__cuda_sm3x_div_rn_noftz_f32_slowpath) ;  /* 0x00000000001c7944 */ /* 0x000fea0003c00000 */
[----:B------:R-:W-:-:S07]  /*1190*/  MOV R7, R2 ;  /* 0x0000000200077202 */ /* 0x000fce0000000f00 */
.L_x_19:
[----:B------:R-:W-:Y:S05]  /*11a0*/  BSYNC.RECONVERGENT B0 ;  /* 0x0000000000007941 */ /* 0x000fea0003800200 */
.L_x_18:
[----:B------:R-:W0:Y:S01]  /*11b0*/  LDC.64 R4, c[0x0][0x380] ;  /* 0x0000e000ff047b82 */ /* 0x000e220000000a00 */
[----:B------:R-:W-:-:S04]  /*11c0*/  IMAD R3, R0, 0x1f, R3 ;  /* 0x0000001f00037824 */ /* 0x000fc800078e0203 */
[----:B0-----:R-:W-:-:S05]  /*11d0*/  IMAD.WIDE.U32 R2, R3, 0x4, R4 ;  /* 0x0000000403027825 */ /* 0x001fca00078e0004 */
[----:B------:R-:W-:Y:S01]  /*11e0*/  STG.E desc[UR4][R2.64], R7 ;  /* 0x0000000702007986 */ /* 0x000fe2000c101904 */
[----:B------:R-:W-:Y:S05]  /*11f0*/  EXIT ;  /* 0x000000000000794d */ /* 0x000fea0003800000 */
        .weak           $__internal_0_$__cuda_sm3x_div_rn_noftz_f32_slowpath
        .type           $__internal_0_$__cuda_sm3x_div_rn_noftz_f32_slowpath,@function
        .size           $__internal_0_$__cuda_sm3x_div_rn_noftz_f32_slowpath,(.L_x_447 - $__internal_0_$__cuda_sm3x_div_rn_noftz_f32_slowpath)
$__internal_0_$__cuda_sm3x_div_rn_noftz_f32_slowpath:
[----:B------:R-:W-:Y:S01]  /*1200*/  SHF.R.U32.HI R8, RZ, 0x17, R5 ;  /* 0x00000017ff087819 */ /* 0x000fe20000011605 */
[----:B------:R-:W-:Y:S01]  /*1210*/  BSSY.RECONVERGENT B1, `(.L_x_20) ;  /* 0x0000062000017945 */ /* 0x000fe20003800200 */
[----:B------:R-:W-:Y:S02]  /*1220*/  SHF.R.U32.HI R7, RZ, 0x17, R2 ;  /* 0x00000017ff077819 */ /* 0x000fe40000011602 */
[----:B------:R-:W-:Y:S02]  /*1230*/  LOP3.LUT R12, R8, 0xff, RZ, 0xc0, !PT ;  /* 0x000000ff080c7812 */ /* 0x000fe400078ec0ff */
[----:B------:R-:W-:Y:S02]  /*1240*/  LOP3.LUT R10, R7, 0xff, RZ, 0xc0, !PT ;  /* 0x000000ff070a7812 */ /* 0x000fe400078ec0ff */
[----:B------:R-:W-:Y:S02]  /*1250*/  IADD3 R9, PT, PT, R12, -0x1, RZ ;  /* 0xffffffff0c097810 */ /* 0x000fe40007ffe0ff */
[----:B------:R-:W-:-:S02]  /*1260*/  IADD3 R8, PT, PT, R10, -0x1, RZ ;  /* 0xffffffff0a087810 */ /* 0x000fc40007ffe0ff */
[----:B------:R-:W-:-:S04]  /*1270*/  ISETP.GT.U32.AND P0, PT, R9, 0xfd, PT ;  /* 0x000000fd0900780c */ /* 0x000fc80003f04070 */
[----:B------:R-:W-:-:S13]  /*1280*/  ISETP.GT.U32.OR P0, PT, R8, 0xfd, P0 ;  /* 0x000000fd0800780c */ /* 0x000fda0000704470 */
[----:B------:R-:W-:Y:S01]  /*1290*/  @!P0 MOV R7, RZ ;  /* 0x000000ff00078202 */ /* 0x000fe20000000f00 */
[----:B------:R-:W-:Y:S06]  /*12a0*/  @!P0 BRA `(.L_x_21) ;  /* 0x00000000005c8947 */ /* 0x000fec0003800000 */
[----:B------:R-:W-:Y:S02]  /*12b0*/  FSETP.GTU.FTZ.AND P0, PT, |R2|, +INF , PT ;  /* 0x7f8000000200780b */ /* 0x000fe40003f1c200 */
[----:B------:R-:W-:-:S04]  /*12c0*/  FSETP.GTU.FTZ.AND P1, PT, |R5|, +INF , PT ;  /* 0x7f8000000500780b */ /* 0x000fc80003f3c200 */
[----:B------:R-:W-:-:S13]  /*12d0*/  PLOP3.LUT P0, PT, P0, P1, PT, 0xf8, 0x8f ;  /* 0x00000000008f781c */ /* 0x000fda0000703f70 */
[----:B------:R-:W-:Y:S05]  /*12e0*/  @P0 BRA `(.L_x_22) ;  /* 0x00000004004c0947 */ /* 0x000fea0003800000 */
[----:B------:R-:W-:-:S13]  /*12f0*/  LOP3.LUT P0, RZ, R5, 0x7fffffff, R2, 0xc8, !PT ;  /* 0x7fffffff05ff7812 */ /* 0x000fda000780c802 */
[----:B------:R-:W-:Y:S05]  /*1300*/  @!P0 BRA `(.L_x_23) ;  /* 0x00000004003c8947 */ /* 0x000fea0003800000 */
[C---:B------:R-:W-:Y:S02]  /*1310*/  FSETP.NEU.FTZ.AND P2, PT, |R2|.reuse, +INF , PT ;  /* 0x7f8000000200780b */ /* 0x040fe40003f5d200 */
[----:B------:R-:W-:Y:S02]  /*1320*/  FSETP.NEU.FTZ.AND P1, PT, |R5|, +INF , PT ;  /* 0x7f8000000500780b */ /* 0x000fe40003f3d200 */
[----:B------:R-:W-:-:S11]  /*1330*/  FSETP.NEU.FTZ.AND P0, PT, |R2|, +INF , PT ;  /* 0x7f8000000200780b */ /* 0x000fd60003f1d200 */
[----:B------:R-:W-:Y:S05]  /*1340*/  @!P1 BRA !P2, `(.L_x_23) ;  /* 0x00000004002c9947 */ /* 0x000fea0005000000 */
[----:B------:R-:W-:-:S04]  /*1350*/  LOP3.LUT P2, RZ, R2, 0x7fffffff, RZ, 0xc0, !PT ;  /* 0x7fffffff02ff7812 */ /* 0x000fc8000784c0ff */
[----:B------:R-:W-:-:S13]  /*1360*/  PLOP3.LUT P1, PT, P1, P2, PT, 0x2f, 0xf2 ;  /* 0x0000000000f2781c */ /* 0x000fda0000f24577 */
[----:B------:R-:W-:Y:S05]  /*1370*/  @P1 BRA `(.L_x_24) ;  /* 0x0000000400181947 */ /* 0x000fea0003800000 */
[----:B------:R-:W-:-:S04]  /*1380*/  LOP3.LUT P1, RZ, R5, 0x7fffffff, RZ, 0xc0, !PT ;  /* 0x7fffffff05ff7812 */ /* 0x000fc8000782c0ff */
[----:B------:R-:W-:-:S13]  /*1390*/  PLOP3.LUT P0, PT, P0, P1, PT, 0x2f, 0xf2 ;  /* 0x0000000000f2781c */ /* 0x000fda0000702577 */
[----:B------:R-:W-:Y:S05]  /*13a0*/  @P0 BRA `(.L_x_25) ;  /* 0x0000000400000947 */ /* 0x000fea0003800000 */
[----:B------:R-:W-:Y:S02]  /*13b0*/  ISETP.GE.AND P0, PT, R8, RZ, PT ;  /* 0x000000ff0800720c */ /* 0x000fe40003f06270 */
[----:B------:R-:W-:-:S11]  /*13c0*/  ISETP.GE.AND P1, PT, R9, RZ, PT ;  /* 0x000000ff0900720c */ /* 0x000fd60003f26270 */
[----:B------:R-:W-:Y:S01]  /*13d0*/  @P0 MOV R7, RZ ;  /* 0x000000ff00070202 */ /* 0x000fe20000000f00 */
[----:B------:R-:W-:Y:S01]  /*13e0*/  @!P0 FFMA R2, R2, 1.84467440737095516160e+19, RZ ;  /* 0x5f80000002028823 */ /* 0x000fe200000000ff */
[----:B------:R-:W-:Y:S01]  /*13f0*/  @!P0 MOV R7, 0xffffffc0 ;  /* 0xffffffc000078802 */ /* 0x000fe20000000f00 */
[----:B------:R-:W-:-:S03]  /*1400*/  @!P1 FFMA R5, R5, 1.84467440737095516160e+19, RZ ;  /* 0x5f80000005059823 */ /* 0x000fc600000000ff */
[----:B------:R-:W-:-:S07]  /*1410*/  @!P1 IADD3 R7, PT, PT, R7, 0x40, RZ ;  /* 0x0000004007079810 */ /* 0x000fce0007ffe0ff */
.L_x_21:
[----:B------:R-:W-:Y:S01]  /*1420*/  LEA R8, R12, 0xc0800000, 0x17 ;  /* 0xc08000000c087811 */ /* 0x000fe200078eb8ff */
[----:B------:R-:W-:Y:S03]  /*1430*/  BSSY.RECONVERGENT B2, `(.L_x_26) ;  /* 0x0000036000027945 */ /* 0x000fe60003800200 */
[----:B------:R-:W-:Y:S02]  /*1440*/  IADD3 R8, PT, PT, -R8, R5, RZ ;  /* 0x0000000508087210 */ /* 0x000fe40007ffe1ff */
[----:B------:R-:W-:Y:S02]  /*1450*/  IADD3 R5, PT, PT, R10, -0x7f, RZ ;  /* 0xffffff810a057810 */ /* 0x000fe40007ffe0ff */
[----:B------:R0:W1:Y:S01]  /*1460*/  MUFU.RCP R9, R8 ;  /* 0x0000000800097308 */ /* 0x0000620000001000 */
[----:B------:R-:W-:Y:S02]  /*1470*/  FADD.FTZ R11, -R8, -RZ ;  /* 0x800000ff080b7221 */ /* 0x000fe40000010100 */
[C---:B------:R-:W-:Y:S01]  /*1480*/  IMAD R2, R5.reuse, -0x800000, R2 ;  /* 0xff80000005027824 */ /* 0x040fe200078e0202 */
[----:B0-----:R-:W-:-:S04]  /*1490*/  IADD3 R8, PT, PT, R5, 0x7f, -R12 ;  /* 0x0000007f05087810 */ /* 0x001fc80007ffe80c */
[----:B------:R-:W-:Y:S01]  /*14a0*/  IADD3 R8, PT, PT, R8, R7, RZ ;  /* 0x0000000708087210 */ /* 0x000fe20007ffe0ff */
[----:B-1----:R-:W-:-:S04]  /*14b0*/  FFMA R10, R9, R11, 1 ;  /* 0x3f800000090a7423 */ /* 0x002fc8000000000b */
[----:B------:R-:W-:-:S04]  /*14c0*/  FFMA R14, R9, R10, R9 ;  /* 0x0000000a090e7223 */ /* 0x000fc80000000009 */
[----:B------:R-:W-:-:S04]  /*14d0*/  FFMA R9, R2, R14, RZ ;  /* 0x0000000e02097223 */ /* 0x000fc800000000ff */
[----:B------:R-:W-:-:S04]  /*14e0*/  FFMA R10, R11, R9, R2 ;  /* 0x000000090b0a7223 */ /* 0x000fc80000000002 */
[----:B------:R-:W-:-:S04]  /*14f0*/  FFMA R9, R14, R10, R9 ;  /* 0x0000000a0e097223 */ /* 0x000fc80000000009 */
[----:B------:R-:W-:-:S04]  /*1500*/  FFMA R10, R11, R9, R2 ;  /* 0x000000090b0a7223 */ /* 0x000fc80000000002 */
[----:B------:R-:W-:-:S05]  /*1510*/  FFMA R2, R14, R10, R9 ;  /* 0x0000000a0e027223 */ /* 0x000fca0000000009 */
[----:B------:R-:W-:-:S04]  /*1520*/  SHF.R.U32.HI R5, RZ, 0x17, R2 ;  /* 0x00000017ff057819 */ /* 0x000fc80000011602 */
[----:B------:R-:W-:-:S04]  /*1530*/  LOP3.LUT R5, R5, 0xff, RZ, 0xc0, !PT ;  /* 0x000000ff05057812 */ /* 0x000fc800078ec0ff */
[----:B------:R-:W-:-:S04]  /*1540*/  IADD3 R11, PT, PT, R5, R8, RZ ;  /* 0x00000008050b7210 */ /* 0x000fc80007ffe0ff */
[----:B------:R-:W-:-:S04]  /*1550*/  IADD3 R5, PT, PT, R11, -0x1, RZ ;  /* 0xffffffff0b057810 */ /* 0x000fc80007ffe0ff */
[----:B------:R-:W-:-:S13]  /*1560*/  ISETP.GE.U32.AND P0, PT, R5, 0xfe, PT ;  /* 0x000000fe0500780c */ /* 0x000fda0003f06070 */
[----:B------:R-:W-:Y:S05]  /*1570*/  @!P0 BRA `(.L_x_27) ;  /* 0x0000000000808947 */ /* 0x000fea0003800000 */
[----:B------:R-:W-:-:S13]  /*1580*/  ISETP.GT.AND P0, PT, R11, 0xfe, PT ;  /* 0x000000fe0b00780c */ /* 0x000fda0003f04270 */
[----:B------:R-:W-:Y:S05]  /*1590*/  @P0 BRA `(.L_x_28) ;  /* 0x00000000006c0947 */ /* 0x000fea0003800000 */
[----:B------:R-:W-:-:S13]  /*15a0*/  ISETP.GE.AND P0, PT, R11, 0x1, PT ;  /* 0x000000010b00780c */ /* 0x000fda0003f06270 */
[----:B------:R-:W-:Y:S05]  /*15b0*/  @P0 BRA `(.L_x_29) ;  /* 0x0000000000740947 */ /* 0x000fea0003800000 */
[----:B------:R-:W-:Y:S02]  /*15c0*/  ISETP.GE.AND P0, PT, R11, -0x18, PT ;  /* 0xffffffe80b00780c */ /* 0x000fe40003f06270 */
[----:B------:R-:W-:-:S11]  /*15d0*/  LOP3.LUT R2, R2, 0x80000000, RZ, 0xc0, !PT ;  /* 0x8000000002027812 */ /* 0x000fd600078ec0ff */
[----:B------:R-:W-:Y:S05]  /*15e0*/  @!P0 BRA `(.L_x_29) ;  /* 0x0000000000688947 */ /* 0x000fea0003800000 */
[CCC-:B------:R-:W-:Y:S01]  /*15f0*/  FFMA.RZ R5, R14.reuse, R10.reuse, R9.reuse ;  /* 0x0000000a0e057223 */ /* 0x1c0fe2000000c009 */
[CCC-:B------:R-:W-:Y:S01]  /*1600*/  FFMA.RM R8, R14.reuse, R10.reuse, R9.reuse ;  /* 0x0000000a0e087223 */ /* 0x1c0fe20000004009 */
[C---:B------:R-:W-:Y:S02]  /*1610*/  ISETP.NE.AND P2, PT, R11.reuse, RZ, PT ;  /* 0x000000ff0b00720c */ /* 0x040fe40003f45270 */
[----:B------:R-:W-:Y:S02]  /*1620*/  ISETP.NE.AND P1, PT, R11, RZ, PT ;  /* 0x000000ff0b00720c */ /* 0x000fe40003f25270 */
[----:B------:R-:W-:Y:S01]  /*1630*/  LOP3.LUT R7, R5, 0x7fffff, RZ, 0xc0, !PT ;  /* 0x007fffff05077812 */ /* 0x000fe200078ec0ff */
[----:B------:R-:W-:Y:S01]  /*1640*/  FFMA.RP R5, R14, R10, R9 ;  /* 0x0000000a0e057223 */ /* 0x000fe20000008009 */
[----:B------:R-:W-:Y:S02]  /*1650*/  IADD3 R10, PT, PT, R11, 0x20, RZ ;  /* 0x000000200b0a7810 */ /* 0x000fe40007ffe0ff */
[----:B------:R-:W-:-:S02]  /*1660*/  LOP3.LUT R7, R7, 0x800000, RZ, 0xfc, !PT ;  /* 0x0080000007077812 */ /* 0x000fc400078efcff */
[----:B------:R-:W-:Y:S02]  /*1670*/  IADD3 R9, PT, PT, -R11, RZ, RZ ;  /* 0x000000ff0b097210 */ /* 0x000fe40007ffe1ff */
[----:B------:R-:W-:Y:S02]  /*1680*/  SHF.L.U32 R10, R7, R10, RZ ;  /* 0x0000000a070a7219 */ /* 0x000fe400000006ff */
[----:B------:R-:W-:Y:S02]  /*1690*/  FSETP.NEU.FTZ.AND P0, PT, R5, R8, PT ;  /* 0x000000080500720b */ /* 0x000fe40003f1d000 */
[----:B------:R-:W-:Y:S02]  /*16a0*/  SEL R8, R9, RZ, P2 ;  /* 0x000000ff09087207 */ /* 0x000fe40001000000 */
[----:B------:R-:W-:Y:S02]  /*16b0*/  ISETP.NE.AND P1, PT, R10, RZ, P1 ;  /* 0x000000ff0a00720c */ /* 0x000fe40000f25270 */
[----:B------:R-:W-:-:S02]  /*16c0*/  SHF.R.U32.HI R8, RZ, R8, R7 ;  /* 0x00000008ff087219 */ /* 0x000fc40000011607 */
[----:B------:R-:W-:Y:S02]  /*16d0*/  PLOP3.LUT P0, PT, P0, P1, PT, 0xf8, 0x8f ;  /* 0x00000000008f781c */ /* 0x000fe40000703f70 */
[----:B------:R-:W-:Y:S02]  /*16e0*/  SHF.R.U32.HI R10, RZ, 0x1, R8 ;  /* 0x00000001ff0a7819 */ /* 0x000fe40000011608 */
[----:B------:R-:W-:-:S04]  /*16f0*/  SEL R5, RZ, 0x1, !P0 ;  /* 0x00000001ff057807 */ /* 0x000fc80004000000 */
[----:B------:R-:W-:-:S04]  /*1700*/  LOP3.LUT R5, R5, 0x1, R10, 0xf8, !PT ;  /* 0x0000000105057812 */ /* 0x000fc800078ef80a */
[----:B------:R-:W-:-:S04]  /*1710*/  LOP3.LUT R5, R5, R8, RZ, 0xc0, !PT ;  /* 0x0000000805057212 */ /* 0x000fc800078ec0ff */
[----:B------:R-:W-:-:S04]  /*1720*/  IADD3 R5, PT, PT, R10, R5, RZ ;  /* 0x000000050a057210 */ /* 0x000fc80007ffe0ff */
[----:B------:R-:W-:Y:S01]  /*1730*/  LOP3.LUT R2, R5, R2, RZ, 0xfc, !PT ;  /* 0x0000000205027212 */ /* 0x000fe200078efcff */
[----:B------:R-:W-:Y:S06]  /*1740*/  BRA `(.L_x_29) ;  /* 0x0000000000107947 */ /* 0x000fec0003800000 */
.L_x_28:
[----:B------:R-:W-:-:S04]  /*1750*/  LOP3.LUT R2, R2, 0x80000000, RZ, 0xc0, !PT ;  /* 0x8000000002027812 */ /* 0x000fc800078ec0ff */
[----:B------:R-:W-:Y:S01]  /*1760*/  LOP3.LUT R2, R2, 0x7f800000, RZ, 0xfc, !PT ;  /* 0x7f80000002027812 */ /* 0x000fe200078efcff */
[----:B------:R-:W-:Y:S06]  /*1770*/  BRA `(.L_x_29) ;  /* 0x0000000000047947 */ /* 0x000fec0003800000 */
.L_x_27:
[----:B------:R-:W-:-:S07]  /*1780*/  LEA R2, R8, R2, 0x17 ;  /* 0x0000000208027211 */ /* 0x000fce00078eb8ff */
.L_x_29:
[----:B------:R-:W-:Y:S05]  /*1790*/  BSYNC.RECONVERGENT B2 ;  /* 0x0000000000027941 */ /* 0x000fea0003800200 */
.L_x_26:
[----:B------:R-:W-:Y:S05]  /*17a0*/  BRA `(.L_x_30) ;  /* 0x0000000000207947 */ /* 0x000fea0003800000 */
.L_x_25:
[----:B------:R-:W-:-:S04]  /*17b0*/  LOP3.LUT R2, R5, 0x80000000, R2, 0x48, !PT ;  /* 0x8000000005027812 */ /* 0x000fc800078e4802 */
[----:B------:R-:W-:Y:S01]  /*17c0*/  LOP3.LUT R2, R2, 0x7f800000, RZ, 0xfc, !PT ;  /* 0x7f80000002027812 */ /* 0x000fe200078efcff */
[----:B------:R-:W-:Y:S06]  /*17d0*/  BRA `(.L_x_30) ;  /* 0x0000000000147947 */ /* 0x000fec0003800000 */
.L_x_24:
[----:B------:R-:W-:Y:S01]  /*17e0*/  LOP3.LUT R2, R5, 0x80000000, R2, 0x48, !PT ;  /* 0x8000000005027812 */ /* 0x000fe200078e4802 */
[----:B------:R-:W-:Y:S06]  /*17f0*/  BRA `(.L_x_30) ;  /* 0x00000000000c7947 */ /* 0x000fec0003800000 */
.L_x_23:
[----:B------:R-:W0:Y:S01]  /*1800*/  MUFU.RSQ R2, -QNAN ;  /* 0xffc0000000027908 */ /* 0x000e220000001400 */
[----:B------:R-:W-:Y:S05]  /*1810*/  BRA `(.L_x_30) ;  /* 0x0000000000047947 */ /* 0x000fea0003800000 */
.L_x_22:
[----:B------:R-:W-:-:S07]  /*1820*/  FADD.FTZ R2, R2, R5 ;  /* 0x0000000502027221 */ /* 0x000fce0000010000 */
.L_x_30:
[----:B------:R-:W-:Y:S05]  /*1830*/  BSYNC.RECONVERGENT B1 ;  /* 0x0000000000017941 */ /* 0x000fea0003800200 */
.L_x_20:
[----:B------:R-:W-:-:S04]  /*1840*/  HFMA2 R7, -RZ, RZ, 0, 0 ;  /* 0x00000000ff077431 */ /* 0x000fc800000001ff */
[----:B0-----:R-:W-:Y:S05]  /*1850*/  RET.REL.NODEC R6 `(_Z17genGaussianFilterPf) ;  /* 0xffffffe406e87950 */ /* 0x001fea0003c3ffff */
.L_x_31:
        /* <DEDUP_REMOVED lines=10> */
.L_x_447:


//--------------------- .text._Z4votePfS_S_PiS0_jjjj --------------------------
	.section	.text._Z4votePfS_S_PiS0_jjjj,"ax",@progbits
	.align	128
        .global         _Z4votePfS_S_PiS0_jjjj
        .type           _Z4votePfS_S_PiS0_jjjj,@function
        .size           _Z4votePfS_S_PiS0_jjjj,(.L_x_448 - _Z4votePfS_S_PiS0_jjjj)
        .other          _Z4votePfS_S_PiS0_jjjj,@"STO_CUDA_ENTRY STV_DEFAULT"
_Z4votePfS_S_PiS0_jjjj:
.text._Z4votePfS_S_PiS0_jjjj:
        /* <DEDUP_REMOVED lines=15> */
[----:B------:R-:W-:-:S04]  /*00f0*/  IMAD R5, R9, UR6, R0 ;  /* 0x0000000609057c24 */ /* 0x000fc8000f8e0200 */
[----:B0-----:R-:W-:-:S05]  /*0100*/  IMAD.WIDE.U32 R2, R5, 0x4, R2 ;  /* 0x0000000405027825 */ /* 0x001fca00078e0002 */
[----:B-1----:R-:W2:Y:S02]  /*0110*/  LDG.E R12, desc[UR4][R2.64] ;  /* 0x00000004020c7981 */ /* 0x002ea4000c1e1900 */
[----:B--2---:R-:W-:-:S13]  /*0120*/  FSETP.GTU.AND P0, PT, R12, 2, PT ;  /* 0x400000000c00780b */ /* 0x004fda0003f0c000 */
[----:B------:R-:W-:Y:S05]  /*0130*/  @P0 EXIT ;  /* 0x000000000000094d */ /* 0x000fea0003800000 */
[----:B------:R-:W0:Y:S01]  /*0140*/  LDC.64 R4, c[0x0][0x3a0] ;  /* 0x0000e800ff047b82 */ /* 0x000e220000000a00 */
[----:B------:R-:W-:Y:S01]  /*0150*/  IMAD.SHL.U32 R9, R9, 0x2, RZ ;  /* 0x0000000209097824 */ /* 0x000fe200078e00ff */
[----:B------:R-:W1:Y:S01]  /*0160*/  LDCU.64 UR6, c[0x0][0x3b0] ;  /* 0x00007600ff0677ac */ /* 0x000e620008000a00 */
[----:B------:R-:W-:-:S05]  /*0170*/  IMAD.SHL.U32 R3, R0, 0x2, RZ ;  /* 0x0000000200037824 */ /* 0x000fca00078e00ff */
[----:B------:R-:W2:Y:S01]  /*0180*/  LDC.64 R6, c[0x0][0x398] ;  /* 0x0000e600ff067b82 */ /* 0x000ea20000000a00 */
[----:B0-----:R-:W-:-:S05]  /*0190*/  IMAD.WIDE.U32 R4, R9, 0x4, R4 ;  /* 0x0000000409047825 */ /* 0x001fca00078e0004 */
[----:B------:R-:W3:Y:S01]  /*01a0*/  LDG.E R2, desc[UR4][R4.64+0x4] ;  /* 0x0000040404027981 */ /* 0x000ee2000c1e1900 */
[----:B--2---:R-:W-:-:S03]  /*01b0*/  IMAD.WIDE.U32 R6, R3, 0x4, R6 ;  /* 0x0000000403067825 */ /* 0x004fc600078e0006 */
[----:B------:R-:W2:Y:S04]  /*01c0*/  LDG.E R3, desc[UR4][R4.64] ;  /* 0x0000000404037981 */ /* 0x000ea8000c1e1900 */
[----:B------:R-:W3:Y:S04]  /*01d0*/  LDG.E R9, desc[UR4][R6.64+0x4] ;  /* 0x0000040406097981 */ /* 0x000ee8000c1e1900 */
[----:B------:R-:W2:Y:S01]  /*01e0*/  LDG.E R8, desc[UR4][R6.64] ;  /* 0x0000000406087981 */ /* 0x000ea2000c1e1900 */
[----:B---3--:R-:W-:Y:S01]  /*01f0*/  IADD3 R2, PT, PT, R2, R9, RZ ;  /* 0x0000000902027210 */ /* 0x008fe20007ffe0ff */
[----:B--2---:R-:W-:-:S03]  /*0200*/  IMAD.IADD R3, R3, 0x1, R8 ;  /* 0x0000000103037824 */ /* 0x004fc600078e0208 */
[----:B-1----:R-:W-:Y:S02]  /*0210*/  ISETP.GE.U32.AND P0, PT, R2, UR7, PT ;  /* 0x0000000702007c0c */ /* 0x002fe4000bf06070 */
[C---:B------:R-:W-:Y:S02]  /*0220*/  LOP3.LUT R8, R3.reuse, R2, RZ, 0xfc, !PT ;  /* 0x0000000203087212 */ /* 0x040fe400078efcff */
[----:B------:R-:W-:-:S04]  /*0230*/  ISETP.GE.U32.OR P0, PT, R3, UR6, P0 ;  /* 0x0000000603007c0c */ /* 0x000fc80008706470 */
[----:B------:R-:W-:-:S13]  /*0240*/  ISETP.LT.OR P0, PT, R8, RZ, P0 ;  /* 0x000000ff0800720c */ /* 0x000fda0000701670 */
[----:B------:R-:W-:Y:S05]  /*0250*/  @P0 EXIT ;  /* 0x000000000000094d */ /* 0x000fea0003800000 */
[----:B------:R-:W0:Y:S01]  /*0260*/  F2F.F64.F32 R4, R12 ;  /* 0x0000000c00047310 */ /* 0x000e220000201800 */
[----:B------:R-:W-:Y:S01]  /*0270*/  UMOV UR6, 0x88e368f1 ;  /* 0x88e368f100067882 */ /* 0x000fe20000000000 */
[----:B------:R-:W-:Y:S01]  /*0280*/  UMOV UR7, 0x3ee4f8b5 ;  /* 0x3ee4f8b500077882 */ /* 0x000fe20000000000 */
[----:B------:R-:W-:Y:S01]  /*0290*/  BSSY.RECONVERGENT B0, `(.L_x_32) ;  /* 0x0000010000007945 */ /* 0x000fe20003800200 */
[----:B0-----:R-:W-:-:S08]  /*02a0*/  DADD R4, R4, UR6 ;  /* 0x0000000604047e29 */ /* 0x001fd00008000000 */
[----:B------:R-:W-:-:S06]  /*02b0*/  DADD R6, R4, 1 ;  /* 0x3ff0000004067429 */ /* 0x000fcc0000000000 */
[----:B------:R-:W0:Y:S04]  /*02c0*/  MUFU.RCP64H R5, R7 ;  /* 0x0000000700057308 */ /* 0x000e280000001800 */
[----:B------:R-:W-:-:S05]  /*02d0*/  VIADD R4, R7, 0x300402 ;  /* 0x0030040207047836 */ /* 0x000fca0000000000 */
[----:B------:R-:W-:Y:S01]  /*02e0*/  FSETP.GEU.AND P0, PT, |R4|, 5.8789094863358348022e-39, PT ;  /* 0x004004020400780b */ /* 0x000fe20003f0e200 */
[----:B0-----:R-:W-:-:S08]  /*02f0*/  DFMA R8, -R6, R4, 1 ;  /* 0x3ff000000608742b */ /* 0x001fd00000000104 */
[----:B------:R-:W-:-:S08]  /*0300*/  DFMA R8, R8, R8, R8 ;  /* 0x000000080808722b */ /* 0x000fd00000000008 */
[----:B------:R-:W-:-:S08]  /*0310*/  DFMA R8, R4, R8, R4 ;  /* 0x000000080408722b */ /* 0x000fd00000000004 */
[----:B------:R-:W-:-:S08]  /*0320*/  DFMA R10, -R6, R8, 1 ;  /* 0x3ff00000060a742b */ /* 0x000fd00000000108 */
[----:B------:R-:W-:Y:S01]  /*0330*/  DFMA R8, R8, R10, R8 ;  /* 0x0000000a0808722b */ /* 0x000fe20000000008 */
[----:B------:R-:W-:Y:S10]  /*0340*/  @P0 BRA `(.L_x_33) ;  /* 0x0000000000100947 */ /* 0x000ff40003800000 */
[----:B------:R-:W-:-:S04]  /*0350*/  LOP3.LUT R4, R7, 0x7fffffff, RZ, 0xc0, !PT ;  /* 0x7fffffff07047812 */ /* 0x000fc800078ec0ff */
[----:B------:R-:W-:Y:S02]  /*0360*/  IADD3 R10, PT, PT, R4, -0x100000, RZ ;  /* 0xfff00000040a7810 */ /* 0x000fe40007ffe0ff */
[----:B------:R-:W-:-:S07]  /*0370*/  MOV R4, 0x390 ;  /* 0x0000039000047802 */ /* 0x000fce0000000f00 */
[----:B------:R-:W-:Y:S05]  /*0380*/  CALL.REL.NOINC `($__internal_1_$__cuda_sm20_dblrcp_rn_slowpath_v3) ;  /* 0x00000000003c7944 */ /* 0x000fea0003c00000 */
.L_x_33:
[----:B------:R-:W-:Y:S05]  /*0390*/  BSYNC.RECONVERGENT B0 ;  /* 0x0000000000007941 */ /* 0x000fea0003800200 */
.L_x_32:
[----:B------:R-:W0:Y:S01]  /*03a0*/  LDC.64 R4, c[0x0][0x390] ;  /* 0x0000e400ff047b82 */ /* 0x000e220000000a00 */
[----:B------:R-:W1:Y:S07]  /*03b0*/  LDCU UR6, c[0x0][0x3b0] ;  /* 0x00007600ff0677ac */ /* 0x000e6e0008000800 */
[----:B------:R-:W2:Y:S01]  /*03c0*/  LDC.64 R6, c[0x0][0x380] ;  /* 0x0000e000ff067b82 */ /* 0x000ea20000000a00 */
[----:B-1----:R-:W-:Y:S02]  /*03d0*/  IMAD R11, R2, UR6, R3 ;  /* 0x00000006020b7c24 */ /* 0x002fe4000f8e0203 */
[----:B0-----:R-:W-:-:S06]  /*03e0*/  IMAD.WIDE.U32 R2, R0, 0x4, R4 ;  /* 0x0000000400027825 */ /* 0x001fcc00078e0004 */
[----:B------:R-:W3:Y:S01]  /*03f0*/  LDG.E R2, desc[UR4][R2.64] ;  /* 0x0000000402027981 */ /* 0x000ee2000c1e1900 */
[----:B--2---:R-:W-:-:S05]  /*0400*/  IMAD.WIDE.U32 R6, R11, 0x4, R6 ;  /* 0x000000040b067825 */ /* 0x004fca00078e0006 */
[----:B------:R-:W2:Y:S01]  /*0410*/  LDG.E R10, desc[UR4][R6.64] ;  /* 0x00000004060a7981 */ /* 0x000ea2000c1e1900 */
[----:B---3--:R-:W-:Y:S08]  /*0420*/  F2F.F64.F32 R4, R2 ;  /* 0x0000000200047310 */ /* 0x008ff00000201800 */
[----:B--2---:R-:W0:Y:S02]  /*0430*/  F2F.F64.F32 R10, R10 ;  /* 0x0000000a000a7310 */ /* 0x004e240000201800 */
[----:B0-----:R-:W-:-:S10]  /*0440*/  DFMA R4, R4, R8, R10 ;  /* 0x000000080404722b */ /* 0x001fd4000000000a */
[----:B------:R-:W0:Y:S02]  /*0450*/  F2F.F32.F64 R5, R4 ;  /* 0x0000000400057310 */ /* 0x000e240000301000 */
[----:B0-----:R-:W-:Y:S01]  /*0460*/  STG.E desc[UR4][R6.64], R5 ;  /* 0x0000000506007986 */ /* 0x001fe2000c101904 */
[----:B------:R-:W-:Y:S05]  /*0470*/  EXIT ;  /* 0x000000000000794d */ /* 0x000fea0003800000 */
        .weak           $__internal_1_$__cuda_sm20_dblrcp_rn_slowpath_v3
        .type           $__internal_1_$__cuda_sm20_dblrcp_rn_slowpath_v3,@function
        .size           $__internal_1_$__cuda_sm20_dblrcp_rn_slowpath_v3,(.L_x_448 - $__internal_1_$__cuda_sm20_dblrcp_rn_slowpath_v3)
$__internal_1_$__cuda_sm20_dblrcp_rn_slowpath_v3:
[----:B------:R-:W-:Y:S01]  /*0480*/  DSETP.GTU.AND P0, PT, |R6|, +INF , PT ;  /* 0x7ff000000600742a */ /* 0x000fe20003f0c200 */
[----:B------:R-:W-:-:S13]  /*0490*/  BSSY.RECONVERGENT B1, `(.L_x_34) ;  /* 0x0000023000017945 */ /* 0x000fda0003800200 */
[----:B------:R-:W-:Y:S05]  /*04a0*/  @P0 BRA `(.L_x_35) ;  /* 0x00000000007c0947 */ /* 0x000fea0003800000 */
[----:B------:R-:W-:-:S05]  /*04b0*/  LOP3.LUT R5, R7, 0x7fffffff, RZ, 0xc0, !PT ;  /* 0x7fffffff07057812 */ /* 0x000fca00078ec0ff */
[----:B------:R-:W-:-:S05]  /*04c0*/  VIADD R8, R5, 0xffffffff ;  /* 0xffffffff05087836 */ /* 0x000fca0000000000 */
[----:B------:R-:W-:-:S13]  /*04d0*/  ISETP.GE.U32.AND P0, PT, R8, 0x7fefffff, PT ;  /* 0x7fefffff0800780c */ /* 0x000fda0003f06070 */
[----:B------:R-:W-:Y:S01]  /*04e0*/  @P0 LOP3.LUT R9, R7, 0x7ff00000, RZ, 0x3c, !PT ;  /* 0x7ff0000007090812 */ /* 0x000fe200078e3cff */
[----:B------:R-:W-:Y:S01]  /*04f0*/  @P0 IMAD.MOV.U32 R8, RZ, RZ, RZ ;  /* 0x000000ffff080224 */ /* 0x000fe200078e00ff */
[----:B------:R-:W-:Y:S06]  /*0500*/  @P0 BRA `(.L_x_36) ;  /* 0x00000000006c0947 */ /* 0x000fec0003800000 */
[----:B------:R-:W-:-:S13]  /*0510*/  ISETP.GE.U32.AND P0, PT, R5, 0x1000001, PT ;  /* 0x010000010500780c */ /* 0x000fda0003f06070 */
[----:B------:R-:W-:Y:S05]  /*0520*/  @!P0 BRA `(.L_x_37) ;  /* 0x0000000000348947 */ /* 0x000fea0003800000 */
[----:B------:R-:W-:Y:S01]  /*0530*/  IADD3 R9, PT, PT, R7, -0x3fe00000, RZ ;  /* 0xc020000007097810 */ /* 0x000fe20007ffe0ff */
[----:B------:R-:W-:-:S03]  /*0540*/  IMAD.MOV.U32 R8, RZ, RZ, R6 ;  /* 0x000000ffff087224 */ /* 0x000fc600078e0006 */
[----:B------:R-:W0:Y:S03]  /*0550*/  MUFU.RCP64H R11, R9 ;  /* 0x00000009000b7308 */ /* 0x000e260000001800 */
[----:B0-----:R-:W-:-:S08]  /*0560*/  DFMA R12, -R8, R10, 1 ;  /* 0x3ff00000080c742b */ /* 0x001fd0000000010a */
[----:B------:R-:W-:-:S08]  /*0570*/  DFMA R12, R12, R12, R12 ;  /* 0x0000000c0c0c722b */ /* 0x000fd0000000000c */
[----:B------:R-:W-:-:S08]  /*0580*/  DFMA R12, R10, R12, R10 ;  /* 0x0000000c0a0c722b */ /* 0x000fd0000000000a */
[----:B------:R-:W-:-:S08]  /*0590*/  DFMA R10, -R8, R12, 1 ;  /* 0x3ff00000080a742b */ /* 0x000fd0000000010c */
[----:B------:R-:W-:-:S08]  /*05a0*/  DFMA R10, R12, R10, R12 ;  /* 0x0000000a0c0a722b */ /* 0x000fd0000000000c */
[----:B------:R-:W-:-:S08]  /*05b0*/  DMUL R10, R10, 2.2250738585072013831e-308 ;  /* 0x001000000a0a7828 */ /* 0x000fd00000000000 */
[----:B------:R-:W-:-:S08]  /*05c0*/  DFMA R6, -R6, R10, 1 ;  /* 0x3ff000000606742b */ /* 0x000fd0000000010a */
[----:B------:R-:W-:-:S08]  /*05d0*/  DFMA R6, R6, R6, R6 ;  /* 0x000000060606722b */ /* 0x000fd00000000006 */
[----:B------:R-:W-:Y:S01]  /*05e0*/  DFMA R8, R10, R6, R10 ;  /* 0x000000060a08722b */ /* 0x000fe2000000000a */
[----:B------:R-:W-:Y:S10]  /*05f0*/  BRA `(.L_x_36) ;  /* 0x0000000000307947 */ /* 0x000ff40003800000 */
.L_x_37:
[----:B------:R-:W-:Y:S01]  /*0600*/  DMUL R6, R6, 8.11296384146066816958e+31 ;  /* 0x4690000006067828 */ /* 0x000fe20000000000 */
[----:B------:R-:W-:-:S05]  /*0610*/  MOV R8, R10 ;  /* 0x0000000a00087202 */ /* 0x000fca0000000f00 */
[----:B------:R-:W0:Y:S02]  /*0620*/  MUFU.RCP64H R9, R7 ;  /* 0x0000000700097308 */ /* 0x000e240000001800 */
[----:B0-----:R-:W-:-:S08]  /*0630*/  DFMA R10, -R6, R8, 1 ;  /* 0x3ff00000060a742b */ /* 0x001fd00000000108 */
[----:B------:R-:W-:-:S08]  /*0640*/  DFMA R10, R10, R10, R10 ;  /* 0x0000000a0a0a722b */ /* 0x000fd0000000000a */
[----:B------:R-:W-:-:S08]  /*0650*/  DFMA R10, R8, R10, R8 ;  /* 0x0000000a080a722b */ /* 0x000fd00000000008 */
[----:B------:R-:W-:-:S08]  /*0660*/  DFMA R8, -R6, R10, 1 ;  /* 0x3ff000000608742b */ /* 0x000fd0000000010a */
[----:B------:R-:W-:-:S08]  /*0670*/  DFMA R8, R10, R8, R10 ;  /* 0x000000080a08722b */ /* 0x000fd0000000000a */
[----:B------:R-:W-:Y:S01]  /*0680*/  DMUL R8, R8, 8.11296384146066816958e+31 ;  /* 0x4690000008087828 */ /* 0x000fe20000000000 */
[----:B------:R-:W-:Y:S10]  /*0690*/  BRA `(.L_x_36) ;  /* 0x0000000000087947 */ /* 0x000ff40003800000 */
.L_x_35:
[----:B------:R-:W-:Y:S01]  /*06a0*/  LOP3.LUT R9, R7, 0x80000, RZ, 0xfc, !PT ;  /* 0x0008000007097812 */ /* 0x000fe200078efcff */
[----:B------:R-:W-:-:S07]  /*06b0*/  IMAD.MOV.U32 R8, RZ, RZ, R6 ;  /* 0x000000ffff087224 */ /* 0x000fce00078e0006 */
.L_x_36:
[----:B------:R-:W-:Y:S05]  /*06c0*/  BSYNC.RECONVERGENT B1 ;  /* 0x0000000000017941 */ /* 0x000fea0003800200 */
.L_x_34:
[----:B------:R-:W-:-:S04]  /*06d0*/  MOV R5, 0x0 ;  /* 0x0000000000057802 */ /* 0x000fc80000000f00 */
[----:B------:R-:W-:Y:S05]  /*06e0*/  RET.REL.NODEC R4 `(_Z4votePfS_S_PiS0_jjjj) ;  /* 0xfffffff804447950 */ /* 0x000fea0003c3ffff */
.L_x_38:
        /* <DEDUP_REMOVED lines=9> */
.L_x_448:


//--------------------- .text._Z15computeDistancePfS_S_jj --------------------------
	.section	.text._Z15computeDistancePfS_S_jj,"ax",@progbits
	.align	128
        .global         _Z15computeDistancePfS_S_jj
        .type           _Z15computeDistancePfS_S_jj,@function
        .size           _Z15computeDistancePfS_S_jj,(.L_x_449 - _Z15computeDistancePfS_S_jj)
        .other          _Z15computeDistancePfS_S_jj,@"STO_CUDA_ENTRY STV_DEFAULT"
_Z15computeDistancePfS_S_jj:
.text._Z15computeDistancePfS_S_jj:
        /* <DEDUP_REMOVED lines=14> */
[----:B------:R-:W-:Y:S01]  /*00e0*/  IMAD.MOV.U32 R5, RZ, RZ, 0x51 ;  /* 0x00000051ff057424 */ /* 0x000fe200078e00ff */
[----:B------:R-:W1:Y:S01]  /*00f0*/  LDCU.64 UR6, c[0x0][0x358] ;  /* 0x00006b00ff0677ac */ /* 0x000e620008000a00 */
[----:B------:R-:W-:Y:S02]  /*0100*/  IMAD.MOV.U32 R26, RZ, RZ, RZ ;  /* 0x000000ffff1a7224 */ /* 0x000fe400078e00ff */
[-C--:B------:R-:W-:Y:S01]  /*0110*/  IMAD R4, R2, R5.reuse, 0x3 ;  /* 0x0000000302047424 */ /* 0x080fe200078e0205 */
[----:B------:R-:W-:Y:S01]  /*0120*/  UMOV UR4, 0x3 ;  /* 0x0000000300047882 */ /* 0x000fe20000000000 */
[----:B------:R-:W-:Y:S01]  /*0130*/  IMAD R5, R3, R5, 0x3 ;  /* 0x0000000303057424 */ /* 0x000fe200078e0205 */
[----:B------:R-:W2:Y:S06]  /*0140*/  LDC.64 R8, c[0x0][0x390] ;  /* 0x0000e400ff087b82 */ /* 0x000eac0000000a00 */
.L_x_48:
[----:B------:R-:W-:Y:S01]  /*0150*/  IADD3 R7, PT, PT, R5, -0x3, RZ ;  /* 0xfffffffd05077810 */ /* 0x000fe20007ffe0ff */
[----:B------:R-:W-:-:S04]  /*0160*/  VIADD R15, R4, 0xfffffffd ;  /* 0xfffffffd040f7836 */ /* 0x000fc80000000000 */
[----:B0-----:R-:W-:-:S04]  /*0170*/  IMAD.WIDE.U32 R6, R7, 0x4, R10 ;  /* 0x0000000407067825 */ /* 0x001fc800078e000a */
[----:B--2---:R-:W-:Y:S02]  /*0180*/  IMAD.WIDE.U32 R14, R15, 0x4, R8 ;  /* 0x000000040f0e7825 */ /* 0x004fe400078e0008 */
[----:B-1----:R-:W2:Y:S04]  /*0190*/  LDG.E R6, desc[UR6][R6.64] ;  /* 0x0000000606067981 */ /* 0x002ea8000c1e1900 */
[----:B------:R-:W2:Y:S01]  /*01a0*/  LDG.E R15, desc[UR6][R14.64] ;  /* 0x000000060e0f7981 */ /* 0x000ea2000c1e1900 */
[----:B------:R-:W-:Y:S01]  /*01b0*/  UMOV UR8, 0x88e368f1 ;  /* 0x88e368f100087882 */ /* 0x000fe20000000000 */
[----:B------:R-:W-:Y:S01]  /*01c0*/  UMOV UR9, 0x3ee4f8b5 ;  /* 0x3ee4f8b500097882 */ /* 0x000fe20000000000 */
[----:B------:R-:W-:Y:S01]  /*01d0*/  IMAD.MOV.U32 R16, RZ, RZ, 0x1 ;  /* 0x00000001ff107424 */ /* 0x000fe200078e00ff */
[----:B---34-:R-:W-:Y:S01]  /*01e0*/  F2F.F64.F32 R26, R26 ;  /* 0x0000001a001a7310 */ /* 0x018fe20000201800 */
[----:B------:R-:W-:Y:S01]  /*01f0*/  BSSY.RECONVERGENT B0, `(.L_x_39) ;  /* 0x000001d000007945 */ /* 0x000fe20003800200 */
[----:B------:R-:W-:Y:S01]  /*0200*/  IADD3 R31, PT, PT, R5, -0x2, RZ ;  /* 0xfffffffe051f7810 */ /* 0x000fe20007ffe0ff */
[----:B------:R-:W-:-:S02]  /*0210*/  VIADD R33, R4, 0xfffffffe ;  /* 0xfffffffe04217836 */ /* 0x000fc40000000000 */
[C-C-:B--2---:R-:W-:Y:S01]  /*0220*/  FADD R0, R6.reuse, R15.reuse ;  /* 0x0000000f06007221 */ /* 0x144fe20000000000 */
[----:B------:R-:W-:-:S03]  /*0230*/  FADD R6, R6, -R15 ;  /* 0x8000000f06067221 */ /* 0x000fc60000000000 */
[----:B------:R-:W0:Y:S01]  /*0240*/  F2F.F64.F32 R12, R0 ;  /* 0x00000000000c7310 */ /* 0x000e220000201800 */
[----:B------:R-:W-:-:S07]  /*0250*/  FMUL R14, R6, R6 ;  /* 0x00000006060e7220 */ /* 0x000fce0000400000 */
[----:B------:R-:W1:Y:S01]  /*0260*/  F2F.F64.F32 R14, R14 ;  /* 0x0000000e000e7310 */ /* 0x000e620000201800 */
[----:B0-----:R-:W-:-:S07]  /*0270*/  DADD R12, R12, UR8 ;  /* 0x000000080c0c7e29 */ /* 0x001fce0008000000 */
[----:B------:R-:W0:Y:S01]  /*0280*/  MUFU.RCP64H R17, R13 ;  /* 0x0000000d00117308 */ /* 0x000e220000001800 */
[----:B-1----:R-:W-:Y:S01]  /*0290*/  FSETP.GEU.AND P1, PT, |R15|, 6.5827683646048100446e-37, PT ;  /* 0x036000000f00780b */ /* 0x002fe20003f2e200 */
[----:B0-----:R-:W-:-:S08]  /*02a0*/  DFMA R18, -R12, R16, 1 ;  /* 0x3ff000000c12742b */ /* 0x001fd00000000110 */
[----:B------:R-:W-:-:S08]  /*02b0*/  DFMA R18, R18, R18, R18 ;  /* 0x000000121212722b */ /* 0x000fd00000000012 */
[----:B------:R-:W-:-:S08]  /*02c0*/  DFMA R18, R16, R18, R16 ;  /* 0x000000121012722b */ /* 0x000fd00000000010 */
[----:B------:R-:W-:-:S08]  /*02d0*/  DFMA R6, -R12, R18, 1 ;  /* 0x3ff000000c06742b */ /* 0x000fd00000000112 */
[----:B------:R-:W-:-:S08]  /*02e0*/  DFMA R6, R18, R6, R18 ;  /* 0x000000061206722b */ /* 0x000fd00000000012 */
[----:B------:R-:W-:-:S08]  /*02f0*/  DMUL R16, R14, R6 ;  /* 0x000000060e107228 */ /* 0x000fd00000000000 */
[----:B------:R-:W-:-:S08]  /*0300*/  DFMA R18, -R12, R16, R14 ;  /* 0x000000100c12722b */ /* 0x000fd0000000010e */
[----:B------:R-:W-:-:S10]  /*0310*/  DFMA R6, R6, R18, R16 ;  /* 0x000000120606722b */ /* 0x000fd40000000010 */
[----:B------:R-:W-:-:S05]  /*0320*/  FFMA R0, RZ, R13, R7 ;  /* 0x0000000dff007223 */ /* 0x000fca0000000007 */
[----:B------:R-:W-:-:S13]  /*0330*/  FSETP.GT.AND P0, PT, |R0|, 1.469367938527859385e-39, PT ;  /* 0x001000000000780b */ /* 0x000fda0003f04200 */
[----:B------:R-:W-:Y:S05]  /*0340*/  @P0 BRA P1, `(.L_x_40) ;  /* 0x00000000001c0947 */ /* 0x000fea0000800000 */
[----:B------:R-:W-:Y:S01]  /*0350*/  IMAD.MOV.U32 R6, RZ, RZ, R14 ;  /* 0x000000ffff067224 */ /* 0x000fe200078e000e */
[----:B------:R-:W-:Y:S01]  /*0360*/  MOV R14, R12 ;  /* 0x0000000c000e7202 */ /* 0x000fe20000000f00 */
[----:B------:R-:W-:Y:S01]  /*0370*/  IMAD.MOV.U32 R17, RZ, RZ, R13 ;  /* 0x000000ffff117224 */ /* 0x000fe200078e000d */
[----:B------:R-:W-:-:S07]  /*0380*/  MOV R0, 0x3a0 ;  /* 0x000003a000007802 */ /* 0x000fce0000000f00 */
[----:B------:R-:W-:Y:S05]  /*0390*/  CALL.REL.NOINC `($__internal_2_$__cuda_sm20_div_rn_f64_full) ;  /* 0x00000008001c7944 */ /* 0x000fea0003c00000 */
[----:B------:R-:W-:Y:S01]  /*03a0*/  IMAD.MOV.U32 R6, RZ, RZ, R12 ;  /* 0x000000ffff067224 */ /* 0x000fe200078e000c */
[----:B------:R-:W-:-:S07]  /*03b0*/  MOV R7, R13 ;  /* 0x0000000d00077202 */ /* 0x000fce0000000f00 */
.L_x_40:
[----:B------:R-:W-:Y:S05]  /*03c0*/  BSYNC.RECONVERGENT B0 ;  /* 0x0000000000007941 */ /* 0x000fea0003800200 */
.L_x_39:
[----:B------:R-:W-:Y:S01]  /*03d0*/  DADD R26, R26, R6 ;  /* 0x000000001a1a7229 */ /* 0x000fe20000000006 */
[----:B------:R-:W-:-:S09]  /*03e0*/  UISETP.NE.AND UP0, UPT, UR4, 0x53, UPT ;  /* 0x000000530400788c */ /* 0x000fd2000bf05270 */
[----:B------:R0:W1:Y:S01]  /*03f0*/  F2F.F32.F64 R26, R26 ;  /* 0x0000001a001a7310 */ /* 0x0000620000301000 */
[----:B------:R-:W-:Y:S05]  /*0400*/  BRA.U !UP0, `(.L_x_41) ;  /* 0x0000000508e47547 */ /* 0x000fea000b800000 */
[----:B------:R-:W-:-:S04]  /*0410*/  IMAD.WIDE.U32 R6, R31, 0x4, R10 ;  /* 0x000000041f067825 */ /* 0x000fc800078e000a */
[----:B------:R-:W-:Y:S02]  /*0420*/  IMAD.WIDE.U32 R14, R33, 0x4, R8 ;  /* 0x00000004210e7825 */ /* 0x000fe400078e0008 */
[----:B------:R-:W2:Y:S04]  /*0430*/  LDG.E R6, desc[UR6][R6.64] ;  /* 0x0000000606067981 */ /* 0x000ea8000c1e1900 */
[----:B------:R-:W2:Y:S01]  /*0440*/  LDG.E R15, desc[UR6][R14.64] ;  /* 0x000000060e0f7981 */ /* 0x000ea2000c1e1900 */
[----:B------:R-:W-:Y:S01]  /*0450*/  UMOV UR8, 0x88e368f1 ;  /* 0x88e368f100087882 */ /* 0x000fe20000000000 */
[----:B------:R-:W-:Y:S01]  /*0460*/  UMOV UR9, 0x3ee4f8b5 ;  /* 0x3ee4f8b500097882 */ /* 0x000fe20000000000 */
[----:B------:R-:W-:Y:S01]  /*0470*/  IMAD.MOV.U32 R16, RZ, RZ, 0x1 ;  /* 0x00000001ff107424 */ /* 0x000fe200078e00ff */
[----:B01----:R-:W-:Y:S01]  /*0480*/  F2F.F64.F32 R26, R26 ;  /* 0x0000001a001a7310 */ /* 0x003fe20000201800 */
[----:B------:R-:W-:Y:S01]  /*0490*/  BSSY.RECONVERGENT B0, `(.L_x_42) ;  /* 0x000001c000007945 */ /* 0x000fe20003800200 */
[C-C-:B--2---:R-:W-:Y:S01]  /*04a0*/  FADD R0, R6.reuse, R15.reuse ;  /* 0x0000000f06007221 */ /* 0x144fe20000000000 */
[----:B------:R-:W-:-:S05]  /*04b0*/  FADD R6, R6, -R15 ;  /* 0x8000000f06067221 */ /* 0x000fca0000000000 */
        /* <DEDUP_REMOVED lines=20> */
[----:B------:R-:W-:Y:S01]  /*0600*/  MOV R0, 0x630 ;  /* 0x0000063000007802 */ /* 0x000fe20000000f00 */
[----:B------:R-:W-:-:S07]  /*0610*/  IMAD.MOV.U32 R17, RZ, RZ, R13 ;  /* 0x000000ffff117224 */ /* 0x000fce00078e000d */
[----:B------:R-:W-:Y:S05]  /*0620*/  CALL.REL.NOINC `($__internal_2_$__cuda_sm20_div_rn_f64_full) ;  /* 0x0000000400787944 */ /* 0x000fea0003c00000 */
[----:B------:R-:W-:Y:S01]  /*0630*/  MOV R6, R12 ;  /* 0x0000000c00067202 */ /* 0x000fe20000000f00 */
[----:B------:R-:W-:-:S07]  /*0640*/  IMAD.MOV.U32 R7, RZ, RZ, R13 ;  /* 0x000000ffff077224 */ /* 0x000fce00078e000d */
.L_x_43:
[----:B------:R-:W-:Y:S05]  /*0650*/  BSYNC.RECONVERGENT B0 ;  /* 0x0000000000007941 */ /* 0x000fea0003800200 */
.L_x_42:
[----:B------:R-:W-:Y:S01]  /*0660*/  IADD3 R17, PT, PT, R4, -0x1, RZ ;  /* 0xffffffff04117810 */ /* 0x000fe20007ffe0ff */
[----:B------:R-:W-:-:S04]  /*0670*/  VIADD R15, R5, 0xffffffff ;  /* 0xffffffff050f7836 */ /* 0x000fc80000000000 */
[----:B------:R-:W-:-:S04]  /*0680*/  IMAD.WIDE.U32 R14, R15, 0x4, R10 ;  /* 0x000000040f0e7825 */ /* 0x000fc800078e000a */
[----:B------:R-:W-:Y:S02]  /*0690*/  IMAD.WIDE.U32 R16, R17, 0x4, R8 ;  /* 0x0000000411107825 */ /* 0x000fe400078e0008 */
[----:B------:R-:W2:Y:S04]  /*06a0*/  LDG.E R14, desc[UR6][R14.64] ;  /* 0x000000060e0e7981 */ /* 0x000ea8000c1e1900 */
[----:B------:R-:W2:Y:S01]  /*06b0*/  LDG.E R17, desc[UR6][R16.64] ;  /* 0x0000000610117981 */ /* 0x000ea2000c1e1900 */
[----:B------:R-:W-:Y:S01]  /*06c0*/  UMOV UR8, 0x88e368f1 ;  /* 0x88e368f100087882 */ /* 0x000fe20000000000 */
[----:B------:R-:W-:Y:S01]  /*06d0*/  UMOV UR9, 0x3ee4f8b5 ;  /* 0x3ee4f8b500097882 */ /* 0x000fe20000000000 */
[----:B------:R-:W-:Y:S01]  /*06e0*/  IMAD.MOV.U32 R18, RZ, RZ, 0x1 ;  /* 0x00000001ff127424 */ /* 0x000fe200078e00ff */
[----:B------:R-:W-:Y:S01]  /*06f0*/  BSSY.RECONVERGENT B0, `(.L_x_44) ;  /* 0x000001e000007945 */ /* 0x000fe20003800200 */
        /* <DEDUP_REMOVED lines=12> */
[----:B------:R-:W-:Y:S02]  /*07c0*/  DFMA R20, R20, R16, R20 ;  /* 0x000000101414722b */ /* 0x000fe40000000014 */
[----:B------:R-:W-:-:S06]  /*07d0*/  DADD R16, R26, R6 ;  /* 0x000000001a107229 */ /* 0x000fcc0000000006 */
[----:B------:R-:W-:-:S04]  /*07e0*/  DMUL R18, R14, R20 ;  /* 0x000000140e127228 */ /* 0x000fc80000000000 */
[----:B------:R-:W0:Y:S04]  /*07f0*/  F2F.F32.F64 R16, R16 ;  /* 0x0000001000107310 */ /* 0x000e280000301000 */
[----:B------:R-:W-:-:S08]  /*0800*/  DFMA R6, -R12, R18, R14 ;  /* 0x000000120c06722b */ /* 0x000fd0000000010e */
[----:B------:R-:W-:Y:S01]  /*0810*/  DFMA R6, R20, R6, R18 ;  /* 0x000000061406722b */ /* 0x000fe20000000012 */
[----:B0-----:R0:W1:Y:S09]  /*0820*/  F2F.F64.F32 R26, R16 ;  /* 0x00000010001a7310 */ /* 0x0010720000201800 */
[----:B------:R-:W-:-:S05]  /*0830*/  FFMA R0, RZ, R13, R7 ;  /* 0x0000000dff007223 */ /* 0x000fca0000000007 */
[----:B------:R-:W-:-:S13]  /*0840*/  FSETP.GT.AND P0, PT, |R0|, 1.469367938527859385e-39, PT ;  /* 0x001000000000780b */ /* 0x000fda0003f04200 */
[----:B01----:R-:W-:Y:S05]  /*0850*/  @P0 BRA P1, `(.L_x_45) ;  /* 0x00000000001c0947 */ /* 0x003fea0000800000 */
[----:B------:R-:W-:Y:S01]  /*0860*/  IMAD.MOV.U32 R6, RZ, RZ, R14 ;  /* 0x000000ffff067224 */ /* 0x000fe200078e000e */
[----:B------:R-:W-:Y:S01]  /*0870*/  MOV R14, R12 ;  /* 0x0000000c000e7202 */ /* 0x000fe20000000f00 */
[----:B------:R-:W-:Y:S01]  /*0880*/  IMAD.MOV.U32 R17, RZ, RZ, R13 ;  /* 0x000000ffff117224 */ /* 0x000fe200078e000d */
[----:B------:R-:W-:-:S07]  /*0890*/  MOV R0, 0x8b0 ;  /* 0x000008b000007802 */ /* 0x000fce0000000f00 */
[----:B------:R-:W-:Y:S05]  /*08a0*/  CALL.REL.NOINC `($__internal_2_$__cuda_sm20_div_rn_f64_full) ;  /* 0x0000000000d87944 */ /* 0x000fea0003c00000 */
[----:B------:R-:W-:Y:S01]  /*08b0*/  IMAD.MOV.U32 R6, RZ, RZ, R12 ;  /* 0x000000ffff067224 */ /* 0x000fe200078e000c */
[----:B------:R-:W-:-:S07]  /*08c0*/  MOV R7, R13 ;  /* 0x0000000d00077202 */ /* 0x000fce0000000f00 */
.L_x_45:
[----:B------:R-:W-:Y:S05]  /*08d0*/  BSYNC.RECONVERGENT B0 ;  /* 0x0000000000007941 */ /* 0x000fea0003800200 */
.L_x_44:
        /* <DEDUP_REMOVED lines=37> */
.L_x_47:
[----:B------:R-:W-:Y:S05]  /*0b30*/  BSYNC.RECONVERGENT B0 ;  /* 0x0000000000007941 */ /* 0x000fea0003800200 */
.L_x_46:
[----:B------:R-:W-:Y:S01]  /*0b40*/  DADD R26, R26, R6 ;  /* 0x000000001a1a7229 */ /* 0x000fe20000000006 */
[----:B------:R-:W-:Y:S01]  /*0b50*/  VIADD R4, R4, 0x4 ;  /* 0x0000000404047836 */ /* 0x000fe20000000000 */
[----:B------:R-:W-:Y:S01]  /*0b60*/  UIADD3 UR4, UPT, UPT, UR4, 0x4, URZ ;  /* 0x0000000404047890 */ /* 0x000fe2000fffe0ff */
[----:B------:R-:W-:-:S07]  /*0b70*/  VIADD R5, R5, 0x4 ;  /* 0x0000000405057836 */ /* 0x000fce0000000000 */
[----:B------:R3:W4:Y:S01]  /*0b80*/  F2F.F32.F64 R26, R26 ;  /* 0x0000001a001a7310 */ /* 0x0007220000301000 */
[----:B------:R-:W-:Y:S05]  /*0b90*/  BRA `(.L_x_48) ;  /* 0xfffffff4006c7947 */ /* 0x000fea000383ffff */
.L_x_41:
[----:B------:R-:W2:Y:S01]  /*0ba0*/  LDC.64 R4, c[0x0][0x380] ;  /* 0x0000e000ff047b82 */ /* 0x000ea20000000a00 */
[----:B------:R-:W3:Y:S01]  /*0bb0*/  LDCU UR5, c[0x0][0x398] ;  /* 0x00007300ff0577ac */ /* 0x000ee20008000800 */
[----:B-1----:R-:W-:Y:S01]  /*0bc0*/  FMUL R7, R26, 0.5 ;  /* 0x3f0000001a077820 */ /* 0x002fe20000400000 */
[----:B---3--:R-:W-:-:S04]  /*0bd0*/  IMAD R3, R2, UR5, R3 ;  /* 0x0000000502037c24 */ /* 0x008fc8000f8e0203 */
[----:B--2---:R-:W-:-:S05]  /*0be0*/  IMAD.WIDE.U32 R2, R3, 0x4, R4 ;  /* 0x0000000403027825 */ /* 0x004fca00078e0004 */
[----:B------:R-:W-:Y:S01]  /*0bf0*/  STG.E desc[UR6][R2.64], R7 ;  /* 0x0000000702007986 */ /* 0x000fe2000c101906 */
[----:B------:R-:W-:Y:S05]  /*0c00*/  EXIT ;  /* 0x000000000000794d */ /* 0x000fea0003800000 */
        .weak           $__internal_2_$__cuda_sm20_div_rn_f64_full
        .type           $__internal_2_$__cuda_sm20_div_rn_f64_full,@function
        .size           $__internal_2_$__cuda_sm20_div_rn_f64_full,(.L_x_449 - $__internal_2_$__cuda_sm20_div_rn_f64_full)
$__internal_2_$__cuda_sm20_div_rn_f64_full:
[----:B------:R-:W-:Y:S01]  /*0c10*/  IMAD.MOV.U32 R13, RZ, RZ, R15 ;  /* 0x000000ffff0d7224 */ /* 0x000fe200078e000f */
[C---:B------:R-:W-:Y:S01]  /*0c20*/  FSETP.GEU.AND P0, PT, |R17|.reuse, 1.469367938527859385e-39, PT ;  /* 0x001000001100780b */ /* 0x040fe20003f0e200 */
[----:B------:R-:W-:Y:S01]  /*0c30*/  IMAD.MOV.U32 R16, RZ, RZ, R14 ;  /* 0x000000ffff107224 */ /* 0x000fe200078e000e */
[----:B------:R-:W-:Y:S01]  /*0c40*/  LOP3.LUT R15, R17, 0x800fffff, RZ, 0xc0, !PT ;  /* 0x800fffff110f7812 */ /* 0x000fe200078ec0ff */
[----:B------:R-:W-:Y:S01]  /*0c50*/  BSSY.RECONVERGENT B1, `(.L_x_49) ;  /* 0x0000055000017945 */ /* 0x000fe20003800200 */
[----:B------:R-:W-:Y:S02]  /*0c60*/  FSETP.GEU.AND P2, PT, |R13|, 1.469367938527859385e-39, PT ;  /* 0x001000000d00780b */ /* 0x000fe40003f4e200 */
[----:B------:R-:W-:Y:S02]  /*0c70*/  MOV R12, R6 ;  /* 0x00000006000c7202 */ /* 0x000fe40000000f00 */
[----:B------:R-:W-:Y:S02]  /*0c80*/  LOP3.LUT R15, R15, 0x3ff00000, RZ, 0xfc, !PT ;  /* 0x3ff000000f0f7812 */ /* 0x000fe400078efcff */
[----:B------:R-:W-:Y:S01]  /*0c90*/  LOP3.LUT R6, R13, 0x7ff00000, RZ, 0xc0, !PT ;  /* 0x7ff000000d067812 */ /* 0x000fe200078ec0ff */
[----:B------:R-:W-:Y:S01]  /*0ca0*/  IMAD.MOV.U32 R18, RZ, RZ, R12 ;  /* 0x000000ffff127224 */ /* 0x000fe200078e000c */
[----:B------:R-:W-:Y:S01]  /*0cb0*/  LOP3.LUT R29, R17, 0x7ff00000, RZ, 0xc0, !PT ;  /* 0x7ff00000111d7812 */ /* 0x000fe200078ec0ff */
[----:B------:R-:W-:Y:S01]  /*0cc0*/  @!P0 DMUL R14, R16, 8.98846567431157953865e+307 ;  /* 0x7fe00000100e8828 */ /* 0x000fe20000000000 */
[----:B------:R-:W-:-:S02]  /*0cd0*/  MOV R20, 0x1 ;  /* 0x0000000100147802 */ /* 0x000fc40000000f00 */
[C---:B------:R-:W-:Y:S01]  /*0ce0*/  ISETP.GE.U32.AND P1, PT, R6.reuse, R29, PT ;  /* 0x0000001d0600720c */ /* 0x040fe20003f26070 */
[----:B------:R-:W-:Y:S01]  /*0cf0*/  @!P2 IMAD.MOV.U32 R22, RZ, RZ, RZ ;  /* 0x000000ffff16a224 */ /* 0x000fe200078e00ff */
[----:B------:R-:W-:Y:S01]  /*0d00*/  @!P2 LOP3.LUT R7, R17, 0x7ff00000, RZ, 0xc0, !PT ;  /* 0x7ff000001107a812 */ /* 0x000fe200078ec0ff */
[----:B------:R-:W0:Y:S03]  /*0d10*/  MUFU.RCP64H R21, R15 ;  /* 0x0000000f00157308 */ /* 0x000e260000001800 */
[----:B------:R-:W-:Y:S02]  /*0d20*/  @!P2 ISETP.GE.U32.AND P3, PT, R6, R7, PT ;  /* 0x000000070600a20c */ /* 0x000fe40003f66070 */
[----:B------:R-:W-:Y:S02]  /*0d30*/  MOV R7, 0x1ca00000 ;  /* 0x1ca0000000077802 */ /* 0x000fe40000000f00 */
[----:B------:R-:W-:-:S02]  /*0d40*/  @!P0 LOP3.LUT R29, R15, 0x7ff00000, RZ, 0xc0, !PT ;  /* 0x7ff000000f1d8812 */ /* 0x000fc400078ec0ff */
[C---:B------:R-:W-:Y:S02]  /*0d50*/  @!P2 SEL R23, R7.reuse, 0x63400000, !P3 ;  /* 0x634000000717a807 */ /* 0x040fe40005800000 */
[----:B------:R-:W-:Y:S02]  /*0d60*/  SEL R19, R7, 0x63400000, !P1 ;  /* 0x6340000007137807 */ /* 0x000fe40004800000 */
[--C-:B------:R-:W-:Y:S02]  /*0d70*/  @!P2 LOP3.LUT R23, R23, 0x80000000, R13.reuse, 0xf8, !PT ;  /* 0x800000001717a812 */ /* 0x100fe400078ef80d */
[----:B------:R-:W-:Y:S02]  /*0d80*/  LOP3.LUT R19, R19, 0x800fffff, R13, 0xf8, !PT ;  /* 0x800fffff13137812 */ /* 0x000fe400078ef80d */
[----:B------:R-:W-:-:S06]  /*0d90*/  @!P2 LOP3.LUT R23, R23, 0x100000, RZ, 0xfc, !PT ;  /* 0x001000001717a812 */ /* 0x000fcc00078efcff */
[----:B------:R-:W-:Y:S02]  /*0da0*/  @!P2 DFMA R18, R18, 2, -R22 ;  /* 0x400000001212a82b */ /* 0x000fe40000000816 */
[----:B0-----:R-:W-:-:S08]  /*0db0*/  DFMA R22, R20, -R14, 1 ;  /* 0x3ff000001416742b */ /* 0x001fd0000000080e */
[----:B------:R-:W-:-:S08]  /*0dc0*/  DFMA R22, R22, R22, R22 ;  /* 0x000000161616722b */ /* 0x000fd00000000016 */
[----:B------:R-:W-:-:S08]  /*0dd0*/  DFMA R22, R20, R22, R20 ;  /* 0x000000161416722b */ /* 0x000fd00000000014 */
[----:B------:R-:W-:-:S08]  /*0de0*/  DFMA R20, R22, -R14, 1 ;  /* 0x3ff000001614742b */ /* 0x000fd0000000080e */
[----:B------:R-:W-:-:S08]  /*0df0*/  DFMA R20, R22, R20, R22 ;  /* 0x000000141614722b */ /* 0x000fd00000000016 */
[----:B------:R-:W-:-:S08]  /*0e00*/  DMUL R22, R20, R18 ;  /* 0x0000001214167228 */ /* 0x000fd00000000000 */
[----:B------:R-:W-:-:S08]  /*0e10*/  DFMA R24, R22, -R14, R18 ;  /* 0x8000000e1618722b */ /* 0x000fd00000000012 */
[----:B------:R-:W-:Y:S01]  /*0e20*/  DFMA R24, R20, R24, R22 ;  /* 0x000000181418722b */ /* 0x000fe20000000016 */
[----:B------:R-:W-:Y:S01]  /*0e30*/  IMAD.MOV.U32 R20, RZ, RZ, R6 ;  /* 0x000000ffff147224 */ /* 0x000fe200078e0006 */
[----:B------:R-:W-:-:S05]  /*0e40*/  @!P2 LOP3.LUT R20, R19, 0x7ff00000, RZ, 0xc0, !PT ;  /* 0x7ff000001314a812 */ /* 0x000fca00078ec0ff */
[----:B------:R-:W-:-:S05]  /*0e50*/  VIADD R21, R20, 0xffffffff ;  /* 0xffffffff14157836 */ /* 0x000fca0000000000 */
[----:B------:R-:W-:Y:S02]  /*0e60*/  ISETP.GT.U32.AND P0, PT, R21, 0x7feffffe, PT ;  /* 0x7feffffe1500780c */ /* 0x000fe40003f04070 */
[----:B------:R-:W-:-:S04]  /*0e70*/  IADD3 R21, PT, PT, R29, -0x1, RZ ;  /* 0xffffffff1d157810 */ /* 0x000fc80007ffe0ff */
[----:B------:R-:W-:-:S13]  /*0e80*/  ISETP.GT.U32.OR P0, PT, R21, 0x7feffffe, P0 ;  /* 0x7feffffe1500780c */ /* 0x000fda0000704470 */
[----:B------:R-:W-:Y:S05]  /*0e90*/  @P0 BRA `(.L_x_50) ;  /* 0x00000000006c0947 */ /* 0x000fea0003800000 */
[----:B------:R-:W-:-:S04]  /*0ea0*/  LOP3.LUT R13, R17, 0x7ff00000, RZ, 0xc0, !PT ;  /* 0x7ff00000110d7812 */ /* 0x000fc800078ec0ff */
[CC--:B------:R-:W-:Y:S02]  /*0eb0*/  VIADDMNMX R12, R6.reuse, -R13.reuse, 0xb9600000, !PT ;  /* 0xb9600000060c7446 */ /* 0x0c0fe4000780090d */
[----:B------:R-:W-:Y:S02]  /*0ec0*/  ISETP.GE.U32.AND P0, PT, R6, R13, PT ;  /* 0x0000000d0600720c */ /* 0x000fe40003f06070 */
[----:B------:R-:W-:Y:S02]  /*0ed0*/  VIMNMX R12, PT, PT, R12, 0x46a00000, PT ;  /* 0x46a000000c0c7848 */ /* 0x000fe40003fe0100 */
[----:B------:R-:W-:-:S05]  /*0ee0*/  SEL R7, R7, 0x63400000, !P0 ;  /* 0x6340000007077807 */ /* 0x000fca0004000000 */
[----:B------:R-:W-:Y:S01]  /*0ef0*/  IMAD.IADD R20, R12, 0x1, -R7 ;  /* 0x000000010c147824 */ /* 0x000fe200078e0a07 */
[----:B------:R-:W-:-:S03]  /*0f00*/  MOV R12, RZ ;  /* 0x000000ff000c7202 */ /* 0x000fc60000000f00 */
[----:B------:R-:W-:-:S06]  /*0f10*/  VIADD R13, R20, 0x7fe00000 ;  /* 0x7fe00000140d7836 */ /* 0x000fcc0000000000 */
[----:B------:R-:W-:-:S10]  /*0f20*/  DMUL R6, R24, R12 ;  /* 0x0000000c18067228 */ /* 0x000fd40000000000 */
[----:B------:R-:W-:-:S13]  /*0f30*/  FSETP.GTU.AND P0, PT, |R7|, 1.469367938527859385e-39, PT ;  /* 0x001000000700780b */ /* 0x000fda0003f0c200 */
[----:B------:R-:W-:Y:S05]  /*0f40*/  @P0 BRA `(.L_x_51) ;  /* 0x0000000000940947 */ /* 0x000fea0003800000 */
[----:B------:R-:W-:Y:S01]  /*0f50*/  DFMA R14, R24, -R14, R18 ;  /* 0x8000000e180e722b */ /* 0x000fe20000000012 */
[----:B------:R-:W-:-:S09]  /*0f60*/  IMAD.MOV.U32 R12, RZ, RZ, RZ ;  /* 0x000000ffff0c7224 */ /* 0x000fd200078e00ff */
[C---:B------:R-:W-:Y:S02]  /*0f70*/  FSETP.NEU.AND P0, PT, R15.reuse, RZ, PT ;  /* 0x000000ff0f00720b */ /* 0x040fe40003f0d000 */
[----:B------:R-:W-:-:S04]  /*0f80*/  LOP3.LUT R17, R15, 0x80000000, R17, 0x48, !PT ;  /* 0x800000000f117812 */ /* 0x000fc800078e4811 */
[----:B------:R-:W-:-:S07]  /*0f90*/  LOP3.LUT R13, R17, R13, RZ, 0xfc, !PT ;  /* 0x0000000d110d7212 */ /* 0x000fce00078efcff */
[----:B------:R-:W-:Y:S05]  /*0fa0*/  @!P0 BRA `(.L_x_51) ;  /* 0x00000000007c8947 */ /* 0x000fea0003800000 */
[----:B------:R-:W-:Y:S01]  /*0fb0*/  IMAD.MOV R15, RZ, RZ, -R20 ;  /* 0x000000ffff0f7224 */ /* 0x000fe200078e0a14 */
[----:B------:R-:W-:Y:S01]  /*0fc0*/  MOV R14, RZ ;  /* 0x000000ff000e7202 */ /* 0x000fe20000000f00 */
[----:B------:R-:W-:-:S05]  /*0fd0*/  DMUL.RP R12, R24, R12 ;  /* 0x0000000c180c7228 */ /* 0x000fca0000008000 */
[----:B------:R-:W-:-:S05]  /*0fe0*/  DFMA R14, R6, -R14, R24 ;  /* 0x8000000e060e722b */ /* 0x000fca0000000018 */
[----:B------:R-:W-:Y:S02]  /*0ff0*/  LOP3.LUT R17, R13, R17, RZ, 0x3c, !PT ;  /* 0x000000110d117212 */ /* 0x000fe400078e3cff */
[----:B------:R-:W-:-:S04]  /*1000*/  IADD3 R14, PT, PT, -R20, -0x43300000, RZ ;  /* 0xbcd00000140e7810 */ /* 0x000fc80007ffe1ff */
[----:B------:R-:W-:-:S04]  /*1010*/  FSETP.NEU.AND P0, PT, |R15|, R14, PT ;  /* 0x0000000e0f00720b */ /* 0x000fc80003f0d200 */
[----:B------:R-:W-:Y:S02]  /*1020*/  FSEL R6, R12, R6, !P0 ;  /* 0x000000060c067208 */ /* 0x000fe40004000000 */
[----:B------:R-:W-:Y:S01]  /*1030*/  FSEL R7, R17, R7, !P0 ;  /* 0x0000000711077208 */ /* 0x000fe20004000000 */
[----:B------:R-:W-:Y:S06]  /*1040*/  BRA `(.L_x_51) ;  /* 0x0000000000547947 */ /* 0x000fec0003800000 */
.L_x_50:
[----:B------:R-:W-:-:S14]  /*1050*/  DSETP.NAN.AND P0, PT, R12, R12, PT ;  /* 0x0000000c0c00722a */ /* 0x000fdc0003f08000 */
[----:B------:R-:W-:Y:S05]  /*1060*/  @P0 BRA `(.L_x_52) ;  /* 0x0000000000440947 */ /* 0x000fea0003800000 */
[----:B------:R-:W-:-:S14]  /*1070*/  DSETP.NAN.AND P0, PT, R16, R16, PT ;  /* 0x000000101000722a */ /* 0x000fdc0003f08000 */
[----:B------:R-:W-:Y:S05]  /*1080*/  @P0 BRA `(.L_x_53) ;  /* 0x0000000000300947 */ /* 0x000fea0003800000 */
[----:B------:R-:W-:Y:S01]  /*1090*/  ISETP.NE.AND P0, PT, R20, R29, PT ;  /* 0x0000001d1400720c */ /* 0x000fe20003f05270 */
[----:B------:R-:W-:Y:S02]  /*10a0*/  IMAD.MOV.U32 R6, RZ, RZ, 0x0 ;  /* 0x00000000ff067424 */ /* 0x000fe400078e00ff */
[----:B------:R-:W-:-:S10]  /*10b0*/  IMAD.MOV.U32 R7, RZ, RZ, -0x80000 ;  /* 0xfff80000ff077424 */ /* 0x000fd400078e00ff */
[----:B------:R-:W-:Y:S05]  /*10c0*/  @!P0 BRA `(.L_x_51) ;  /* 0x0000000000348947 */ /* 0x000fea0003800000 */
[----:B------:R-:W-:Y:S02]  /*10d0*/  ISETP.NE.AND P0, PT, R20, 0x7ff00000, PT ;  /* 0x7ff000001400780c */ /* 0x000fe40003f05270 */
[----:B------:R-:W-:Y:S02]  /*10e0*/  LOP3.LUT R7, R13, 0x80000000, R17, 0x48, !PT ;  /* 0x800000000d077812 */ /* 0x000fe400078e4811 */
[----:B------:R-:W-:-:S13]  /*10f0*/  ISETP.EQ.OR P0, PT, R29, RZ, !P0 ;  /* 0x000000ff1d00720c */ /* 0x000fda0004702670 */
[----:B------:R-:W-:Y:S02]  /*1100*/  @P0 LOP3.LUT R12, R7, 0x7ff00000, RZ, 0xfc, !PT ;  /* 0x7ff00000070c0812 */ /* 0x000fe400078efcff */
[----:B------:R-:W-:Y:S01]  /*1110*/  @!P0 MOV R6, RZ ;  /* 0x000000ff00068202 */ /* 0x000fe20000000f00 */
[----:B------:R-:W-:Y:S02]  /*1120*/  @P0 IMAD.MOV.U32 R6, RZ, RZ, RZ ;  /* 0x000000ffff060224 */ /* 0x000fe400078e00ff */
[----:B------:R-:W-:Y:S01]  /*1130*/  @P0 IMAD.MOV.U32 R7, RZ, RZ, R12 ;  /* 0x000000ffff070224 */ /* 0x000fe200078e000c */
[----:B------:R-:W-:Y:S06]  /*1140*/  BRA `(.L_x_51) ;  /* 0x0000000000147947 */ /* 0x000fec0003800000 */
.L_x_53:
[----:B------:R-:W-:Y:S02]  /*1150*/  LOP3.LUT R7, R17, 0x80000, RZ, 0xfc, !PT ;  /* 0x0008000011077812 */ /* 0x000fe400078efcff */
[----:B------:R-:W-:Y:S01]  /*1160*/  MOV R6, R16 ;  /* 0x0000001000067202 */ /* 0x000fe20000000f00 */
[----:B------:R-:W-:Y:S06]  /*1170*/  BRA `(.L_x_51) ;  /* 0x0000000000087947 */ /* 0x000fec0003800000 */
.L_x_52:
[----:B------:R-:W-:Y:S01]  /*1180*/  LOP3.LUT R7, R13, 0x80000, RZ, 0xfc, !PT ;  /* 0x000800000d077812 */ /* 0x000fe200078efcff */
[----:B------:R-:W-:-:S07]  /*1190*/  IMAD.MOV.U32 R6, RZ, RZ, R12 ;  /* 0x000000ffff067224 */ /* 0x000fce00078e000c */
.L_x_51:
[----:B------:R-:W-:Y:S05]  /*11a0*/  BSYNC.RECONVERGENT B1 ;  /* 0x0000000000017941 */ /* 0x000fea0003800200 */
.L_x_49:
[----:B------:R-:W-:Y:S01]  /*11b0*/  MOV R13, R7 ;  /* 0x00000007000d7202 */ /* 0x000fe20000000f00 */
[----:B------:R-:W-:Y:S02]  /*11c0*/  HFMA2 R7, -RZ, RZ, 0, 0 ;  /* 0x00000000ff077431 */ /* 0x000fe400000001ff */
[----:B------:R-:W-:Y:S02]  /*11d0*/  IMAD.MOV.U32 R12, RZ, RZ, R6 ;  /* 0x000000ffff0c7224 */ /* 0x000fe400078e0006 */
[----:B------:R-:W-:-:S04]  /*11e0*/  IMAD.MOV.U32 R6, RZ, RZ, R0 ;  /* 0x000000ffff067224 */ /* 0x000fc800078e0000 */
[----:B------:R-:W-:Y:S05]  /*11f0*/  RET.REL.NODEC R6 `(_Z15computeDistancePfS_S_jj) ;  /* 0xffffffec06807950 */ /* 0x000fea0003c3ffff */
.L_x_54:
        /* <DEDUP_REMOVED lines=16> */
.L_x_449:


//--------------------- .text._Z16computeBinHOGTarPfPiS_S0_jjjj --------------------------
	.section	.text._Z16computeBinHOGTarPfPiS_S0_jjjj,"ax",@progbits
	.align	128
        .global         _Z16computeBinHOGTarPfPiS_S0_jjjj
        .type           _Z16computeBinHOGTarPfPiS_S0_jjjj,@function
        .size           _Z16computeBinHOGTarPfPiS_S0_jjjj,(.L_x_451 - _Z16computeBinHOGTarPfPiS_S0_jjjj)
        .other          _Z16computeBinHOGTarPfPiS_S0_jjjj,@"STO_CUDA_ENTRY STV_DEFAULT"
_Z16computeBinHOGTarPfPiS_S0_jjjj:
.text._Z16computeBinHOGTarPfPiS_S0_jjjj:
[----:B------:R-:W0:Y:S01]  /*0000*/  LDC R1, c[0x0][0x37c] ;  /* 0x0000df00ff017b82 */ /* 0x000e220000000800 */
[----:B------:R-:W1:Y:S07]  /*0010*/  S2R R5, SR_TID.Y ;  /* 0x0000000000057919 */ /* 0x000e6e0000002200 */
[----:B------:R-:W2:Y:S01]  /*0020*/  LDC R0, c[0x0][0x360] ;  /* 0x0000d800ff007b82 */ /* 0x000ea20000000800 */
[----:B------:R-:W3:Y:S01]  /*0030*/  LDCU.64 UR6, c[0x0][0x3a0] ;  /* 0x00007400ff0677ac */ /* 0x000ee20008000a00 */
[----:B0-----:R-:W-:Y:S01]  /*0040*/  IADD3 R1, PT, PT, R1, -0x148, RZ ;  /* 0xfffffeb801017810 */ /* 0x001fe20007ffe0ff */
[----:B------:R-:W2:Y:S05]  /*0050*/  S2R R3, SR_TID.X ;  /* 0x0000000000037919 */ /* 0x000eaa0000002100 */
[----:B------:R-:W1:Y:S08]  /*0060*/  S2UR UR5, SR_CTAID.Y ;  /* 0x00000000000579c3 */ /* 0x000e700000002600 */
[----:B------:R-:W1:Y:S08]  /*0070*/  LDC R4, c[0x0][0x364] ;  /* 0x0000d900ff047b82 */ /* 0x000e700000000800 */
[----:B------:R-:W2:Y:S01]  /*0080*/  S2UR UR4, SR_CTAID.X ;  /* 0x00000000000479c3 */ /* 0x000ea20000002500 */
[----:B-1----:R-:W-:-:S05]  /*0090*/  IMAD R4, R4, UR5, R5 ;  /* 0x0000000504047c24 */ /* 0x002fca000f8e0205 */
[----:B---3--:R-:W-:Y:S01]  /*00a0*/  ISETP.GE.U32.AND P0, PT, R4, UR7, PT ;  /* 0x0000000704007c0c */ /* 0x008fe2000bf06070 */
[----:B--2---:R-:W-:-:S05]  /*00b0*/  IMAD R0, R0, UR4, R3 ;  /* 0x0000000400007c24 */ /* 0x004fca000f8e0203 */
[----:B------:R-:W-:-:S13]  /*00c0*/  ISETP.GE.U32.OR P0, PT, R0, UR6, P0 ;  /* 0x0000000600007c0c */ /* 0x000fda0008706470 */
[----:B------:R-:W-:Y:S05]  /*00d0*/  @P0 EXIT ;  /* 0x000000000000094d */ /* 0x000fea0003800000 */
[----:B------:R-:W-:Y:S01]  /*00e0*/  LEA R6, R0, R0, 0x1 ;  /* 0x0000000000067211 */ /* 0x000fe200078e08ff */
[----:B------:R-:W-:Y:S01]  /*00f0*/  HFMA2 R5, -RZ, RZ, 0, 1.78813934326171875e-07 ;  /* 0x00000003ff057431 */ /* 0x000fe200000001ff */
[----:B------:R0:W-:Y:S01]  /*0100*/  STL.64 [R1], RZ ;  /* 0x000000ff01007387 */ /* 0x0001e20000100a00 */
[----:B------:R-:W1:Y:S01]  /*0110*/  LDCU.64 UR4, c[0x0][0x358] ;  /* 0x00006b00ff0477ac */ /* 0x000e620008000a00 */
[----:B------:R-:W2:Y:S02]  /*0120*/  I2F.F64.U32 R2, R6 ;  /* 0x0000000600027312 */ /* 0x000ea40000201800 */
[----:B------:R0:W-:Y:S01]  /*0130*/  STL.64 [R1+0x8], RZ ;  /* 0x000008ff01007387 */ /* 0x0001e20000100a00 */
[----:B------:R-:W3:Y:S03]  /*0140*/  LDCU UR6, c[0x0][0x3a8] ;  /* 0x00007500ff0677ac */ /* 0x000ee60008000800 */
[----:B------:R0:W-:Y:S01]  /*0150*/  STL.64 [R1+0x10], RZ ;  /* 0x000010ff01007387 */ /* 0x0001e20000100a00 */
[----:B------:R-:W-:-:S03]  /*0160*/  IMAD R4, R4, R5, 0x8 ;  /* 0x0000000804047424 */ /* 0x000fc600078e0205 */
[----:B------:R0:W-:Y:S03]  /*0170*/  STL.64 [R1+0x18], RZ ;  /* 0x000018ff01007387 */ /* 0x0001e60000100a00 */
[----:B------:R-:W4:Y:S01]  /*0180*/  I2F.F64.U32 R4, R4 ;  /* 0x0000000400047312 */ /* 0x000f220000201800 */
[----:B------:R0:W-:Y:S01]  /*0190*/  STL.64 [R1+0x20], RZ ;  /* 0x000020ff01007387 */ /* 0x0001e20000100a00 */
[----:B--2---:R-:W-:-:S03]  /*01a0*/  DADD R2, R2, 9 ;  /* 0x4022000002027429 */ /* 0x004fc60000000000 */
[----:B------:R0:W-:Y:S04]  /*01b0*/  STL.64 [R1+0x28], RZ ;  /* 0x000028ff01007387 */ /* 0x0001e80000100a00 */
[----:B------:R0:W-:Y:S01]  /*01c0*/  STL.64 [R1+0x30], RZ ;  /* 0x000030ff01007387 */ /* 0x0001e20000100a00 */
[----:B------:R-:W-:-:S03]  /*01d0*/  DADD R2, R2, -1 ;  /* 0xbff0000002027429 */ /* 0x000fc60000000000 */
[----:B------:R0:W-:Y:S01]  /*01e0*/  STL.64 [R1+0x38], RZ ;  /* 0x000038ff01007387 */ /* 0x0001e20000100a00 */
[----:B----4-:R-:W2:Y:S03]  /*01f0*/  F2I.F64.TRUNC R85, R4 ;  /* 0x0000000400557311 */ /* 0x010ea6000030d100 */
[----:B------:R0:W-:Y:S04]  /*0200*/  STL.64 [R1+0x40], RZ ;  /* 0x000040ff01007387 */ /* 0x0001e80000100a00 */
[----:B------:R0:W-:Y:S01]  /*0210*/  STL.64 [R1+0x48], RZ ;  /* 0x000048ff01007387 */ /* 0x0001e20000100a00 */
[----:B------:R-:W4:Y:S03]  /*0220*/  F2I.F64.TRUNC R0, R2 ;  /* 0x0000000200007311 */ /* 0x000f26000030d100 */
[----:B------:R0:W-:Y:S04]  /*0230*/  STL.64 [R1+0x50], RZ ;  /* 0x000050ff01007387 */ /* 0x0001e80000100a00 */
[----:B------:R0:W-:Y:S01]  /*0240*/  STL.64 [R1+0x58], RZ ;  /* 0x000058ff01007387 */ /* 0x0001e20000100a00 */
[----:B--2---:R-:W2:Y:S03]  /*0250*/  I2F.F64 R4, R85 ;  /* 0x0000005500047312 */ /* 0x004ea60000201c00 */
[----:B------:R0:W-:Y:S04]  /*0260*/  STL.64 [R1+0x60], RZ ;  /* 0x000060ff01007387 */ /* 0x0001e80000100a00 */
[----:B------:R0:W-:Y:S01]  /*0270*/  STL.64 [R1+0x68], RZ ;  /* 0x000068ff01007387 */ /* 0x0001e20000100a00 */
[----:B----4-:R-:W4:Y:S03]  /*0280*/  I2F.F64 R2, R0 ;  /* 0x0000000000027312 */ /* 0x010f260000201c00 */
[----:B------:R0:W-:Y:S04]  /*0290*/  STL.64 [R1+0x70], RZ ;  /* 0x000070ff01007387 */ /* 0x0001e80000100a00 */
[----:B------:R0:W-:Y:S01]  /*02a0*/  STL.64 [R1+0x78], RZ ;  /* 0x000078ff01007387 */ /* 0x0001e20000100a00 */
[----:B--2---:R-:W-:-:S03]  /*02b0*/  DADD R6, R4, -9 ;  /* 0xc022000004067429 */ /* 0x004fc60000000000 */
[----:B------:R0:W-:Y:S04]  /*02c0*/  STL.64 [R1+0x80], RZ ;  /* 0x000080ff01007387 */ /* 0x0001e80000100a00 */
[----:B------:R0:W-:Y:S01]  /*02d0*/  STL.64 [R1+0x88], RZ ;  /* 0x000088ff01007387 */ /* 0x0001e20000100a00 */
[----:B----4-:R-:W-:Y:S02]  /*02e0*/  DADD R4, R2, -9 ;  /* 0xc022000002047429 */ /* 0x010fe40000000000 */
[----:B------:R-:W-:Y:S01]  /*02f0*/  DADD R10, R6, 1 ;  /* 0x3ff00000060a7429 */ /* 0x000fe20000000000 */
[----:B------:R0:W-:Y:S01]  /*0300*/  STL.64 [R1+0x90], RZ ;  /* 0x000090ff01007387 */ /* 0x0001e20000100a00 */
[----:B------:R-:W-:-:S03]  /*0310*/  MOV R7, R1 ;  /* 0x0000000100077202 */ /* 0x000fc60000000f00 */
[----:B------:R0:W-:Y:S01]  /*0320*/  STL.64 [R1+0x98], RZ ;  /* 0x000098ff01007387 */ /* 0x0001e20000100a00 */
[----:B------:R-:W-:Y:S01]  /*0330*/  DADD R8, R4, 1 ;  /* 0x3ff0000004087429 */ /* 0x000fe20000000000 */
[----:B------:R0:W2:Y:S01]  /*0340*/  F2I.F64.TRUNC R2, R10 ;  /* 0x0000000a00027311 */ /* 0x0000a2000030d100 */
[----:B------:R-:W-:Y:S01]  /*0350*/  CS2R R4, SRZ ;  /* 0x0000000000047805 */ /* 0x000fe2000001ff00 */
[----:B------:R0:W-:Y:S04]  /*0360*/  STL.64 [R1+0xa0], RZ ;  /* 0x0000a0ff01007387 */ /* 0x0001e80000100a00 */
[----:B------:R0:W-:Y:S02]  /*0370*/  STL.64 [R1+0xa8], RZ ;  /* 0x0000a8ff01007387 */ /* 0x0001e40000100a00 */
[----:B------:R0:W4:Y:S02]  /*0380*/  F2I.F64.TRUNC R3, R8 ;  /* 0x0000000800037311 */ /* 0x000124000030d100 */
[----:B------:R0:W-:Y:S04]  /*0390*/  STL.64 [R1+0xb0], RZ ;  /* 0x0000b0ff01007387 */ /* 0x0001e80000100a00 */
        /* <DEDUP_REMOVED lines=17> */
[----:B-1234-:R0:W-:Y:S02]  /*04b0*/  STL [R1+0x140], RZ ;  /* 0x000140ff01007387 */ /* 0x01e1e40000100800 */
.L_x_55:
[----:B0-----:R-:W0:Y:S01]  /*04c0*/  LDC.64 R8, c[0x0][0x398] ;  /* 0x0000e600ff087b82 */ /* 0x001e220000000a00 */
[----:B-1----:R-:W-:-:S04]  /*04d0*/  IMAD R6, R5, 0x6, R2 ;  /* 0x0000000605067824 */ /* 0x002fc800078e0202 */
[----:B------:R-:W-:-:S03]  /*04e0*/  IMAD R13, R6, UR6, R3 ;  /* 0x00000006060d7c24 */ /* 0x000fc6000f8e0203 */
[----:B------:R-:W1:Y:S01]  /*04f0*/  LDC.64 R10, c[0x0][0x390] ;  /* 0x0000e400ff0a7b82 */ /* 0x000e620000000a00 */
[----:B0-----:R-:W-:-:S06]  /*0500*/  IMAD.WIDE.U32 R14, R13, 0x4, R8 ;  /* 0x000000040d0e7825 */ /* 0x001fcc00078e0008 */
[----:B------:R-:W2:Y:S01]  /*0510*/  LDG.E R15, desc[UR4][R14.64] ;  /* 0x000000040e0f7981 */ /* 0x000ea2000c1e1900 */
[----:B------:R-:W-:Y:S01]  /*0520*/  IMAD R6, R4, 0x24, R7 ;  /* 0x0000002404067824 */ /* 0x000fe200078e0207 */
[C---:B------:R-:W-:Y:S01]  /*0530*/  IADD3 R25, PT, PT, R13.reuse, 0x1, RZ ;  /* 0x000000010d197810 */ /* 0x040fe20007ffe0ff */
[----:B-1----:R-:W-:-:S04]  /*0540*/  IMAD.WIDE.U32 R16, R13, 0x4, R10 ;  /* 0x000000040d107825 */ /* 0x002fc800078e000a */
[----:B------:R-:W-:Y:S02]  /*0550*/  IMAD.WIDE.U32 R18, R25, 0x4, R8 ;  /* 0x0000000419127825 */ /* 0x000fe400078e0008 */
[----:B------:R-:W3:Y:S04]  /*0560*/  LDG.E R16, desc[UR4][R16.64] ;  /* 0x0000000410107981 */ /* 0x000ee8000c1e1900 */
[----:B------:R-:W4:Y:S01]  /*0570*/  LDG.E R19, desc[UR4][R18.64] ;  /* 0x0000000412137981 */ /* 0x000f22000c1e1900 */
[----:B--2---:R-:W-:-:S05]  /*0580*/  LEA R12, R15, R6, 0x2 ;  /* 0x000000060f0c7211 */ /* 0x004fca00078e10ff */
[----:B------:R-:W3:Y:S01]  /*0590*/  LDL R21, [R12+-0x4] ;  /* 0xfffffc000c157983 */ /* 0x000ee20000100800 */
[----:B------:R-:W-:Y:S01]  /*05a0*/  IADD3 R29, PT, PT, R13, 0x2, RZ ;  /* 0x000000020d1d7810 */ /* 0x000fe20007ffe0ff */
[----:B------:R-:W-:Y:S01]  /*05b0*/  IMAD.WIDE.U32 R14, R25, 0x4, R10 ;  /* 0x00000004190e7825 */ /* 0x000fe200078e000a */
[----:B----4-:R-:W-:-:S05]  /*05c0*/  LEA R22, R19, R6, 0x2 ;  /* 0x0000000613167211 */ /* 0x010fca00078e10ff */
[----:B------:R-:W2:Y:S01]  /*05d0*/  LDG.E R14, desc[UR4][R14.64] ;  /* 0x000000040e0e7981 */ /* 0x000ea2000c1e1900 */
[----:B---3--:R-:W-:Y:S01]  /*05e0*/  FADD R23, R16, R21 ;  /* 0x0000001510177221 */ /* 0x008fe20000000000 */
[----:B------:R-:W-:-:S04]  /*05f0*/  IMAD.WIDE.U32 R20, R29, 0x4, R8 ;  /* 0x000000041d147825 */ /* 0x000fc800078e0008 */
[----:B------:R0:W-:Y:S04]  /*0600*/  STL [R12+-0x4], R23 ;  /* 0xfffffc170c007387 */ /* 0x0001e80000100800 */
[----:B------:R-:W2:Y:S04]  /*0610*/  LDL R27, [R22+-0x4] ;  /* 0xfffffc00161b7983 */ /* 0x000ea80000100800 */
[----:B------:R-:W3:Y:S01]  /*0620*/  LDG.E R21, desc[UR4][R20.64] ;  /* 0x0000000414157981 */ /* 0x000ee2000c1e1900 */
[----:B------:R-:W-:Y:S01]  /*0630*/  IADD3 R31, PT, PT, R13, 0x3, RZ ;  /* 0x000000030d1f7810 */ /* 0x000fe20007ffe0ff */
[----:B------:R-:W-:-:S04]  /*0640*/  IMAD.WIDE.U32 R16, R29, 0x4, R10 ;  /* 0x000000041d107825 */ /* 0x000fc800078e000a */
[----:B------:R-:W-:Y:S02]  /*0650*/  IMAD.WIDE.U32 R18, R31, 0x4, R8 ;  /* 0x000000041f127825 */ /* 0x000fe400078e0008 */
[----:B------:R-:W4:Y:S04]  /*0660*/  LDG.E R16, desc[UR4][R16.64] ;  /* 0x0000000410107981 */ /* 0x000f28000c1e1900 */
[----:B------:R-:W0:Y:S01]  /*0670*/  LDG.E R19, desc[UR4][R18.64] ;  /* 0x0000000412137981 */ /* 0x000e22000c1e1900 */
[----:B--2---:R-:W-:Y:S01]  /*0680*/  FADD R27, R14, R27 ;  /* 0x0000001b0e1b7221 */ /* 0x004fe20000000000 */
[----:B---3--:R-:W-:-:S04]  /*0690*/  LEA R24, R21, R6, 0x2 ;  /* 0x0000000615187211 */ /* 0x008fc800078e10ff */
[----:B------:R1:W-:Y:S04]  /*06a0*/  STL [R22+-0x4], R27 ;  /* 0xfffffc1b16007387 */ /* 0x0003e80000100800 */
[----:B------:R-:W4:Y:S01]  /*06b0*/  LDL R29, [R24+-0x4] ;  /* 0xfffffc00181d7983 */ /* 0x000f220000100800 */
[----:B------:R-:W-:Y:S01]  /*06c0*/  IADD3 R33, PT, PT, R13, 0x4, RZ ;  /* 0x000000040d217810 */ /* 0x000fe20007ffe0ff */
[----:B------:R-:W-:-:S04]  /*06d0*/  IMAD.WIDE.U32 R14, R31, 0x4, R10 ;  /* 0x000000041f0e7825 */ /* 0x000fc800078e000a */
[----:B------:R-:W-:Y:S01]  /*06e0*/  IMAD.WIDE.U32 R20, R33, 0x4, R8 ;  /* 0x0000000421147825 */ /* 0x000fe200078e0008 */
[----:B0-----:R-:W-:Y:S01]  /*06f0*/  LEA R12, R19, R6, 0x2 ;  /* 0x00000006130c7211 */ /* 0x001fe200078e10ff */
[----:B------:R-:W1:Y:S04]  /*0700*/  LDG.E R14, desc[UR4][R14.64] ;  /* 0x000000040e0e7981 */ /* 0x000e68000c1e1900 */
[----:B------:R-:W2:Y:S01]  /*0710*/  LDG.E R21, desc[UR4][R20.64] ;  /* 0x0000000414157981 */ /* 0x000ea2000c1e1900 */
[----:B----4-:R-:W-:-:S05]  /*0720*/  FADD R29, R16, R29 ;  /* 0x0000001d101d7221 */ /* 0x010fca0000000000 */
[----:B------:R0:W-:Y:S04]  /*0730*/  STL [R24+-0x4], R29 ;  /* 0xfffffc1d18007387 */ /* 0x0001e80000100800 */
[----:B------:R-:W1:Y:S01]  /*0740*/  LDL R23, [R12+-0x4] ;  /* 0xfffffc000c177983 */ /* 0x000e620000100800 */
[----:B------:R-:W-:Y:S01]  /*0750*/  IADD3 R31, PT, PT, R13, 0x5, RZ ;  /* 0x000000050d1f7810 */ /* 0x000fe20007ffe0ff */
[----:B------:R-:W-:Y:S01]  /*0760*/  IMAD.WIDE.U32 R16, R33, 0x4, R10 ;  /* 0x0000000421107825 */ /* 0x000fe200078e000a */
[----:B--2---:R-:W-:-:S03]  /*0770*/  LEA R26, R21, R6, 0x2 ;  /* 0x00000006151a7211 */ /* 0x004fc600078e10ff */
[----:B------:R-:W-:Y:S02]  /*0780*/  IMAD.WIDE.U32 R18, R31, 0x4, R8 ;  /* 0x000000041f127825 */ /* 0x000fe400078e0008 */
[----:B------:R-:W0:Y:S04]  /*0790*/  LDG.E R16, desc[UR4][R16.64] ;  /* 0x0000000410107981 */ /* 0x000e28000c1e1900 */
[----:B------:R-:W2:Y:S01]  /*07a0*/  LDG.E R19, desc[UR4][R18.64] ;  /* 0x0000000412137981 */ /* 0x000ea2000c1e1900 */
[----:B-1----:R-:W-:-:S05]  /*07b0*/  FADD R27, R14, R23 ;  /* 0x000000170e1b7221 */ /* 0x002fca0000000000 */
[----:B------:R1:W-:Y:S04]  /*07c0*/  STL [R12+-0x4], R27 ;  /* 0xfffffc1b0c007387 */ /* 0x0003e80000100800 */
[----:B------:R-:W0:Y:S01]  /*07d0*/  LDL R23, [R26+-0x4] ;  /* 0xfffffc001a177983 */ /* 0x000e220000100800 */
[----:B------:R-:W-:Y:S01]  /*07e0*/  IADD3 R15, PT, PT, R13, UR6, RZ ;  /* 0x000000060d0f7c10 */ /* 0x000fe2000fffe0ff */
[----:B------:R-:W-:Y:S01]  /*07f0*/  IMAD.WIDE.U32 R20, R31, 0x4, R10 ;  /* 0x000000041f147825 */ /* 0x000fe200078e000a */
[----:B--2---:R-:W-:-:S05]  /*0800*/  LEA R14, R19, R6, 0x2 ;  /* 0x00000006130e7211 */ /* 0x004fca00078e10ff */
[----:B------:R-:W2:Y:S01]  /*0810*/  LDG.E R20, desc[UR4][R20.64] ;  /* 0x0000000414147981 */ /* 0x000ea2000c1e1900 */
[----:B0-----:R-:W-:Y:S01]  /*0820*/  FADD R29, R16, R23 ;  /* 0x00000017101d7221 */ /* 0x001fe20000000000 */
[----:B------:R-:W-:-:S04]  /*0830*/  IMAD.WIDE.U32 R22, R15, 0x4, R8 ;  /* 0x000000040f167825 */ /* 0x000fc800078e0008 */
[----:B------:R0:W-:Y:S04]  /*0840*/  STL [R26+-0x4], R29 ;  /* 0xfffffc1d1a007387 */ /* 0x0001e80000100800 */
[----:B------:R-:W2:Y:S04]  /*0850*/  LDL R31, [R14+-0x4] ;  /* 0xfffffc000e1f7983 */ /* 0x000ea80000100800 */
[----:B------:R-:W3:Y:S01]  /*0860*/  LDG.E R23, desc[UR4][R22.64] ;  /* 0x0000000416177981 */ /* 0x000ee2000c1e1900 */
[----:B-1----:R-:W-:Y:S01]  /*0870*/  IADD3 R27, PT, PT, R25, UR6, RZ ;  /* 0x00000006191b7c10 */ /* 0x002fe2000fffe0ff */
[----:B------:R-:W-:-:S04]  /*0880*/  IMAD.WIDE.U32 R16, R15, 0x4, R10 ;  /* 0x000000040f107825 */ /* 0x000fc800078e000a */
[----:B------:R-:W-:Y:S02]  /*0890*/  IMAD.WIDE.U32 R18, R27, 0x4, R8 ;  /* 0x000000041b127825 */ /* 0x000fe400078e0008 */
[----:B------:R-:W4:Y:S04]  /*08a0*/  LDG.E R16, desc[UR4][R16.64] ;  /* 0x0000000410107981 */ /* 0x000f28000c1e1900 */
[----:B------:R-:W5:Y:S01]  /*08b0*/  LDG.E R19, desc[UR4][R18.64] ;  /* 0x0000000412137981 */ /* 0x000f62000c1e1900 */
[----:B--2---:R-:W-:Y:S01]  /*08c0*/  FADD R31, R20, R31 ;  /* 0x0000001f141f7221 */ /* 0x004fe20000000000 */
[----:B---3--:R-:W-:-:S04]  /*08d0*/  LEA R12, R23, R6, 0x2 ;  /* 0x00000006170c7211 */ /* 0x008fc800078e10ff */
[----:B------:R1:W-:Y:S04]  /*08e0*/  STL [R14+-0x4], R31 ;  /* 0xfffffc1f0e007387 */ /* 0x0003e80000100800 */
[----:B------:R-:W4:Y:S01]  /*08f0*/  LDL R25, [R12+-0x4] ;  /* 0xfffffc000c197983 */ /* 0x000f220000100800 */
[----:B------:R-:W-:Y:S01]  /*0900*/  IADD3 R33, PT, PT, R15, 0x2, RZ ;  /* 0x000000020f217810 */ /* 0x000fe20007ffe0ff */
[----:B------:R-:W-:-:S04]  /*0910*/  IMAD.WIDE.U32 R20, R27, 0x4, R10 ;  /* 0x000000041b147825 */ /* 0x000fc800078e000a */
[----:B------:R-:W-:Y:S01]  /*0920*/  IMAD.WIDE.U32 R22, R33, 0x4, R8 ;  /* 0x0000000421167825 */ /* 0x000fe200078e0008 */
[----:B-----5:R-:W-:Y:S01]  /*0930*/  LEA R24, R19, R6, 0x2 ;  /* 0x0000000613187211 */ /* 0x020fe200078e10ff */
[----:B------:R-:W2:Y:S04]  /*0940*/  LDG.E R20, desc[UR4][R20.64] ;  /* 0x0000000414147981 */ /* 0x000ea8000c1e1900 */
[----:B------:R-:W1:Y:S01]  /*0950*/  LDG.E R23, desc[UR4][R22.64] ;  /* 0x0000000416177981 */ /* 0x000e62000c1e1900 */
[----:B----4-:R-:W-:-:S05]  /*0960*/  FADD R25, R16, R25 ;  /* 0x0000001910197221 */ /* 0x010fca0000000000 */
[----:B------:R3:W-:Y:S04]  /*0970*/  STL [R12+-0x4], R25 ;  /* 0xfffffc190c007387 */ /* 0x0007e80000100800 */
[----:B0-----:R-:W2:Y:S01]  /*0980*/  LDL R29, [R24+-0x4] ;  /* 0xfffffc00181d7983 */ /* 0x001ea20000100800 */
[----:B------:R-:W-:Y:S01]  /*0990*/  IADD3 R35, PT, PT, R15, 0x3, RZ ;  /* 0x000000030f237810 */ /* 0x000fe20007ffe0ff */
[----:B------:R-:W-:Y:S01]  /*09a0*/  IMAD.WIDE.U32 R16, R33, 0x4, R10 ;  /* 0x0000000421107825 */ /* 0x000fe200078e000a */
[----:B-1----:R-:W-:-:S03]  /*09b0*/  LEA R14, R23, R6, 0x2 ;  /* 0x00000006170e7211 */ /* 0x002fc600078e10ff */
[----:B------:R-:W-:Y:S02]  /*09c0*/  IMAD.WIDE.U32 R18, R35, 0x4, R8 ;  /* 0x0000000423127825 */ /* 0x000fe400078e0008 */
[----:B------:R-:W4:Y:S04]  /*09d0*/  LDG.E R16, desc[UR4][R16.64] ;  /* 0x0000000410107981 */ /* 0x000f28000c1e1900 */
[----:B------:R-:W5:Y:S01]  /*09e0*/  LDG.E R19, desc[UR4][R18.64] ;  /* 0x0000000412137981 */ /* 0x000f62000c1e1900 */
[----:B--2---:R-:W-:-:S05]  /*09f0*/  FADD R29, R20, R29 ;  /* 0x0000001d141d7221 */ /* 0x004fca0000000000 */
[----:B------:R0:W-:Y:S04]  /*0a00*/  STL [R24+-0x4], R29 ;  /* 0xfffffc1d18007387 */ /* 0x0001e80000100800 */
[----:B------:R-:W4:Y:S01]  /*0a10*/  LDL R31, [R14+-0x4] ;  /* 0xfffffc000e1f7983 */ /* 0x000f220000100800 */
[----:B---3--:R-:W-:Y:S01]  /*0a20*/  IADD3 R25, PT, PT, R15, 0x4, RZ ;  /* 0x000000040f197810 */ /* 0x008fe20007ffe0ff */
[----:B------:R-:W-:Y:S01]  /*0a30*/  IMAD.WIDE.U32 R20, R35, 0x4, R10 ;  /* 0x0000000423147825 */ /* 0x000fe200078e000a */
[----:B-----5:R-:W-:-:S03]  /*0a40*/  LEA R12, R19, R6, 0x2 ;  /* 0x00000006130c7211 */ /* 0x020fc600078e10ff */
[----:B------:R-:W-:Y:S02]  /*0a50*/  IMAD.WIDE.U32 R22, R25, 0x4, R8 ;  /* 0x0000000419167825 */ /* 0x000fe400078e0008 */
[----:B------:R-:W2:Y:S04]  /*0a60*/  LDG.E R20, desc[UR4][R20.64] ;  /* 0x0000000414147981 */ /* 0x000ea8000c1e1900 */
[----:B------:R-:W3:Y:S01]  /*0a70*/  LDG.E R23, desc[UR4][R22.64] ;  /* 0x0000000416177981 */ /* 0x000ee2000c1e1900 */
[----:B----4-:R-:W-:-:S05]  /*0a80*/  FADD R31, R16, R31 ;  /* 0x0000001f101f7221 */ /* 0x010fca0000000000 */
[----:B------:R1:W-:Y:S04]  /*0a90*/  STL [R14+-0x4], R31 ;  /* 0xfffffc1f0e007387 */ /* 0x0003e80000100800 */
[----:B------:R-:W2:Y:S01]  /*0aa0*/  LDL R17, [R12+-0x4] ;  /* 0xfffffc000c117983 */ /* 0x000ea20000100800 */
[----:B------:R-:W-:Y:S01]  /*0ab0*/  IADD3 R35, PT, PT, R15, 0x5, RZ ;  /* 0x000000050f237810 */ /* 0x000fe20007ffe0ff */
[----:B------:R-:W-:Y:S01]  /*0ac0*/  IMAD.WIDE.U32 R18, R25, 0x4, R10 ;  /* 0x0000000419127825 */ /* 0x000fe200078e000a */
[----:B---3--:R-:W-:-:S03]  /*0ad0*/  LEA R16, R23, R6, 0x2 ;  /* 0x0000000617107211 */ /* 0x008fc600078e10ff */
[----:B0-----:R-:W-:Y:S02]  /*0ae0*/  IMAD.WIDE.U32 R24, R35, 0x4, R8 ;  /* 0x0000000423187825 */ /* 0x001fe400078e0008 */
[----:B------:R-:W3:Y:S04]  /*0af0*/  LDG.E R18, desc[UR4][R18.64] ;  /* 0x0000000412127981 */ /* 0x000ee8000c1e1900 */
[----:B------:R-:W1:Y:S01]  /*0b00*/  LDG.E R25, desc[UR4][R24.64] ;  /* 0x0000000418197981 */ /* 0x000e62000c1e1900 */
[----:B--2---:R-:W-:-:S05]  /*0b10*/  FADD R29, R20, R17 ;  /* 0x00000011141d7221 */ /* 0x004fca0000000000 */
[----:B------:R0:W-:Y:S04]  /*0b20*/  STL [R12+-0x4], R29 ;  /* 0xfffffc1d0c007387 */ /* 0x0001e80000100800 */
[----:B------:R-:W3:Y:S01]  /*0b30*/  LDL R33, [R16+-0x4] ;  /* 0xfffffc0010217983 */ /* 0x000ee20000100800 */
[----:B------:R-:W-:Y:S01]  /*0b40*/  IADD3 R17, PT, PT, R15, UR6, RZ ;  /* 0x000000060f117c10 */ /* 0x000fe2000fffe0ff */
[----:B------:R-:W-:Y:S01]  /*0b50*/  IMAD.WIDE.U32 R20, R35, 0x4, R10 ;  /* 0x0000000423147825 */ /* 0x000fe200078e000a */
[----:B-1----:R-:W-:-:S03]  /*0b60*/  LEA R14, R25, R6, 0x2 ;  /* 0x00000006190e7211 */ /* 0x002fc600078e10ff */
[----:B------:R-:W-:Y:S02]  /*0b70*/  IMAD.WIDE.U32 R22, R17, 0x4, R8 ;  /* 0x0000000411167825 */ /* 0x000fe400078e0008 */
[----:B------:R-:W2:Y:S04]  /*0b80*/  LDG.E R20, desc[UR4][R20.64] ;  /* 0x0000000414147981 */ /* 0x000ea8000c1e1900 */
[----:B------:R-:W4:Y:S01]  /*0b90*/  LDG.E R23, desc[UR4][R22.64] ;  /* 0x0000000416177981 */ /* 0x000f22000c1e1900 */
[----:B---3--:R-:W-:-:S05]  /*0ba0*/  FADD R33, R18, R33 ;  /* 0x0000002112217221 */ /* 0x008fca0000000000 */
[----:B------:R1:W-:Y:S04]  /*0bb0*/  STL [R16+-0x4], R33 ;  /* 0xfffffc2110007387 */ /* 0x0003e80000100800 */
[----:B------:R-:W2:Y:S01]  /*0bc0*/  LDL R31, [R14+-0x4] ;  /* 0xfffffc000e1f7983 */ /* 0x000ea20000100800 */
[----:B0-----:R-:W-:Y:S01]  /*0bd0*/  IADD3 R29, PT, PT, R27, UR6, RZ ;  /* 0x000000061b1d7c10 */ /* 0x001fe2000fffe0ff */
[----:B------:R-:W-:Y:S01]  /*0be0*/  IMAD.WIDE.U32 R18, R17, 0x4, R10 ;  /* 0x0000000411127825 */ /* 0x000fe200078e000a */
[----:B----4-:R-:W-:-:S03]  /*0bf0*/  LEA R12, R23, R6, 0x2 ;  /* 0x00000006170c7211 */ /* 0x010fc600078e10ff */
[----:B------:R-:W-:Y:S02]  /*0c00*/  IMAD.WIDE.U32 R24, R29, 0x4, R8 ;  /* 0x000000041d187825 */ /* 0x000fe400078e0008 */
[----:B------:R-:W3:Y:S04]  /*0c10*/  LDG.E R18, desc[UR4][R18.64] ;  /* 0x0000000412127981 */ /* 0x000ee8000c1e1900 */
[----:B------:R-:W1:Y:S01]  /*0c20*/  LDG.E R25, desc[UR4][R24.64] ;  /* 0x0000000418197981 */ /* 0x000e62000c1e1900 */
[----:B--2---:R-:W-:-:S05]  /*0c30*/  FADD R31, R20, R31 ;  /* 0x0000001f141f7221 */ /* 0x004fca0000000000 */
[----:B------:R0:W-:Y:S04]  /*0c40*/  STL [R14+-0x4], R31 ;  /* 0xfffffc1f0e007387 */ /* 0x0001e80000100800 */
[----:B------:R-:W3:Y:S01]  /*0c50*/  LDL R27, [R12+-0x4] ;  /* 0xfffffc000c1b7983 */ /* 0x000ee20000100800 */
[----:B------:R-:W-:Y:S01]  /*0c60*/  IADD3 R35, PT, PT, R17, 0x2, RZ ;  /* 0x0000000211237810 */ /* 0x000fe20007ffe0ff */
[----:B------:R-:W-:Y:S01]  /*0c70*/  IMAD.WIDE.U32 R20, R29, 0x4, R10 ;  /* 0x000000041d147825 */ /* 0x000fe200078e000a */
[----:B-1----:R-:W-:-:S03]  /*0c80*/  LEA R16, R25, R6, 0x2 ;  /* 0x0000000619107211 */ /* 0x002fc600078e10ff */
[----:B------:R-:W-:Y:S02]  /*0c90*/  IMAD.WIDE.U32 R22, R35, 0x4, R8 ;  /* 0x0000000423167825 */ /* 0x000fe400078e0008 */
[----:B------:R-:W2:Y:S04]  /*0ca0*/  LDG.E R20, desc[UR4][R20.64] ;  /* 0x0000000414147981 */ /* 0x000ea8000c1e1900 */
[----:B------:R-:W0:Y:S01]  /*0cb0*/  LDG.E R23, desc[UR4][R22.64] ;  /* 0x0000000416177981 */ /* 0x000e22000c1e1900 */
[----:B---3--:R-:W-:-:S05]  /*0cc0*/  FADD R27, R18, R27 ;  /* 0x0000001b121b7221 */ /* 0x008fca0000000000 */
[----:B------:R1:W-:Y:S04]  /*0cd0*/  STL [R12+-0x4], R27 ;  /* 0xfffffc1b0c007387 */ /* 0x0003e80000100800 */
[----:B------:R-:W2:Y:S01]  /*0ce0*/  LDL R33, [R16+-0x4] ;  /* 0xfffffc0010217983 */ /* 0x000ea20000100800 */
[----:B------:R-:W-:Y:S01]  /*0cf0*/  IADD3 R37, PT, PT, R17, 0x3, RZ ;  /* 0x0000000311257810 */ /* 0x000fe20007ffe0ff */
[----:B------:R-:W-:Y:S01]  /*0d00*/  IMAD.WIDE.U32 R18, R35, 0x4, R10 ;  /* 0x0000000423127825 */ /* 0x000fe200078e000a */
[----:B0-----:R-:W-:-:S03]  /*0d10*/  LEA R14, R23, R6, 0x2 ;  /* 0x00000006170e7211 */ /* 0x001fc600078e10ff */
[----:B------:R-:W-:Y:S02]  /*0d20*/  IMAD.WIDE.U32 R24, R37, 0x4, R8 ;  /* 0x0000000425187825 */ /* 0x000fe400078e0008 */
[----:B------:R-:W3:Y:S04]  /*0d30*/  LDG.E R18, desc[UR4][R18.64] ;  /* 0x0000000412127981 */ /* 0x000ee8000c1e1900 */
[----:B------:R-:W4:Y:S01]  /*0d40*/  LDG.E R25, desc[UR4][R24.64] ;  /* 0x0000000418197981 */ /* 0x000f22000c1e1900 */
[----:B--2---:R-:W-:-:S05]  /*0d50*/  FADD R33, R20, R33 ;  /* 0x0000002114217221 */ /* 0x004fca0000000000 */
[----:B------:R0:W-:Y:S04]  /*0d60*/  STL [R16+-0x4], R33 ;  /* 0xfffffc2110007387 */ /* 0x0001e80000100800 */
[----:B------:R-:W3:Y:S01]  /*0d70*/  LDL R31, [R14+-0x4] ;  /* 0xfffffc000e1f7983 */ /* 0x000ee20000100800 */
[----:B-1----:R-:W-:Y:S01]  /*0d80*/  IADD3 R27, PT, PT, R17, 0x4, RZ ;  /* 0x00000004111b7810 */ /* 0x002fe20007ffe0ff */
[----:B------:R-:W-:Y:S01]  /*0d90*/  IMAD.WIDE.U32 R20, R37, 0x4, R10 ;  /* 0x0000000425147825 */ /* 0x000fe200078e000a */
[----:B----4-:R-:W-:-:S03]  /*0da0*/  LEA R12, R25, R6, 0x2 ;  /* 0x00000006190c7211 */ /* 0x010fc600078e10ff */
        /* <DEDUP_REMOVED lines=71> */
[----:B-1----:R-:W-:-:S05]  /*1220*/  LEA R14, R27, R6, 0x2 ;  /* 0x000000061b0e7211 */ /* 0x002fca00078e10ff */
[----:B------:R-:W2:Y:S01]  /*1230*/  LDG.E R22, desc[UR4][R22.64] ;  /* 0x0000000416167981 */ /* 0x000ea2000c1e1900 */
[----:B---3--:R-:W-:Y:S01]  /*1240*/  FADD R31, R24, R29 ;  /* 0x0000001d181f7221 */ /* 0x008fe20000000000 */
[----:B------:R-:W-:-:S04]  /*1250*/  IMAD.WIDE.U32 R28, R21, 0x4, R8 ;  /* 0x00000004151c7825 */ /* 0x000fc800078e0008 */
[----:B------:R1:W-:Y:S04]  /*1260*/  STL [R16+-0x4], R31 ;  /* 0xfffffc1f10007387 */ /* 0x0003e80000100800 */
[----:B------:R-:W2:Y:S04]  /*1270*/  LDL R37, [R14+-0x4] ;  /* 0xfffffc000e257983 */ /* 0x000ea80000100800 */
[----:B------:R-:W3:Y:S01]  /*1280*/  LDG.E R29, desc[UR4][R28.64] ;  /* 0x000000041c1d7981 */ /* 0x000ee2000c1e1900 */
[----:B0-----:R-:W-:Y:S01]  /*1290*/  IADD3 R35, PT, PT, R33, UR6, RZ ;  /* 0x0000000621237c10 */ /* 0x001fe2000fffe0ff */
[----:B------:R-:W-:-:S04]  /*12a0*/  IMAD.WIDE.U32 R24, R21, 0x4, R10 ;  /* 0x0000000415187825 */ /* 0x000fc800078e000a */
[----:B------:R-:W-:Y:S02]  /*12b0*/  IMAD.WIDE.U32 R26, R35, 0x4, R8 ;  /* 0x00000004231a7825 */ /* 0x000fe400078e0008 */
[----:B------:R-:W4:Y:S04]  /*12c0*/  LDG.E R24, desc[UR4][R24.64] ;  /* 0x0000000418187981 */ /* 0x000f28000c1e1900 */
[----:B------:R-:W1:Y:S01]  /*12d0*/  LDG.E R27, desc[UR4][R26.64] ;  /* 0x000000041a1b7981 */ /* 0x000e62000c1e1900 */
[----:B--2---:R-:W-:Y:S01]  /*12e0*/  FADD R37, R22, R37 ;  /* 0x0000002516257221 */ /* 0x004fe20000000000 */
[----:B---3--:R-:W-:-:S04]  /*12f0*/  LEA R12, R29, R6, 0x2 ;  /* 0x000000061d0c7211 */ /* 0x008fc800078e10ff */
[----:B------:R0:W-:Y:S04]  /*1300*/  STL [R14+-0x4], R37 ;  /* 0xfffffc250e007387 */ /* 0x0001e80000100800 */
[----:B------:R-:W4:Y:S01]  /*1310*/  LDL R33, [R12+-0x4] ;  /* 0xfffffc000c217983 */ /* 0x000f220000100800 */
[----:B------:R-:W-:Y:S01]  /*1320*/  IADD3 R39, PT, PT, R21, 0x2, RZ ;  /* 0x0000000215277810 */ /* 0x000fe20007ffe0ff */
[----:B------:R-:W-:-:S04]  /*1330*/  IMAD.WIDE.U32 R22, R35, 0x4, R10 ;  /* 0x0000000423167825 */ /* 0x000fc800078e000a */
[----:B------:R-:W-:Y:S01]  /*1340*/  IMAD.WIDE.U32 R28, R39, 0x4, R8 ;  /* 0x00000004271c7825 */ /* 0x000fe200078e0008 */
[----:B-1----:R-:W-:Y:S01]  /*1350*/  LEA R16, R27, R6, 0x2 ;  /* 0x000000061b107211 */ /* 0x002fe200078e10ff */
[----:B------:R-:W2:Y:S04]  /*1360*/  LDG.E R22, desc[UR4][R22.64] ;  /* 0x0000000416167981 */ /* 0x000ea8000c1e1900 */
[----:B------:R-:W0:Y:S01]  /*1370*/  LDG.E R29, desc[UR4][R28.64] ;  /* 0x000000041c1d7981 */ /* 0x000e22000c1e1900 */
[----:B----4-:R-:W-:-:S05]  /*1380*/  FADD R33, R24, R33 ;  /* 0x0000002118217221 */ /* 0x010fca0000000000 */
        /* <DEDUP_REMOVED lines=37> */
[----:B------:R-:W0:Y:S01]  /*15e0*/  LDG.E R31, desc[UR4][R30.64] ;  /* 0x000000041e1f7981 */ /* 0x000e22000c1e1900 */
[----:B------:R-:W-:Y:S01]  /*15f0*/  IADD3 R35, PT, PT, R35, UR6, RZ ;  /* 0x0000000623237c10 */ /* 0x000fe2000fffe0ff */
[----:B------:R-:W-:-:S04]  /*1600*/  IMAD.WIDE.U32 R24, R23, 0x4, R10 ;  /* 0x0000000417187825 */ /* 0x000fc800078e000a */
[----:B------:R-:W-:Y:S02]  /*1610*/  IMAD.WIDE.U32 R26, R35, 0x4, R8 ;  /* 0x00000004231a7825 */ /* 0x000fe400078e0008 */
[----:B------:R-:W3:Y:S04]  /*1620*/  LDG.E R24, desc[UR4][R24.64] ;  /* 0x0000000418187981 */ /* 0x000ee8000c1e1900 */
[----:B------:R-:W4:Y:S01]  /*1630*/  LDG.E R27, desc[UR4][R26.64] ;  /* 0x000000041a1b7981 */ /* 0x000f22000c1e1900 */
[----:B--2---:R-:W-:Y:S01]  /*1640*/  FADD R39, R28, R39 ;  /* 0x000000271c277221 */ /* 0x004fe20000000000 */
[----:B0-----:R-:W-:-:S04]  /*1650*/  LEA R12, R31, R6, 0x2 ;  /* 0x000000061f0c7211 */ /* 0x001fc800078e10ff */
[----:B------:R0:W-:Y:S04]  /*1660*/  STL [R14+-0x4], R39 ;  /* 0xfffffc270e007387 */ /* 0x0001e80000100800 */
[----:B------:R-:W3:Y:S01]  /*1670*/  LDL R33, [R12+-0x4] ;  /* 0xfffffc000c217983 */ /* 0x000ee20000100800 */
[----:B-1----:R-:W-:Y:S01]  /*1680*/  IADD3 R37, PT, PT, R23, 0x2, RZ ;  /* 0x0000000217257810 */ /* 0x002fe20007ffe0ff */
[----:B------:R-:W-:-:S04]  /*1690*/  IMAD.WIDE.U32 R28, R35, 0x4, R10 ;  /* 0x00000004231c7825 */ /* 0x000fc800078e000a */
[----:B------:R-:W-:Y:S01]  /*16a0*/  IMAD.WIDE.U32 R30, R37, 0x4, R8 ;  /* 0x00000004251e7825 */ /* 0x000fe200078e0008 */
[----:B----4-:R-:W-:Y:S01]  /*16b0*/  LEA R16, R27, R6, 0x2 ;  /* 0x000000061b107211 */ /* 0x010fe200078e10ff */
[----:B------:R-:W2:Y:S04]  /*16c0*/  LDG.E R28, desc[UR4][R28.64] ;  /* 0x000000041c1c7981 */ /* 0x000ea8000c1e1900 */
[----:B------:R-:W4:Y:S01]  /*16d0*/  LDG.E R31, desc[UR4][R30.64] ;  /* 0x000000041e1f7981 */ /* 0x000f22000c1e1900 */
[----:B---3--:R-:W-:-:S05]  /*16e0*/  FADD R33, R24, R33 ;  /* 0x0000002118217221 */ /* 0x008fca0000000000 */
[----:B------:R1:W-:Y:S04]  /*16f0*/  STL [R12+-0x4], R33 ;  /* 0xfffffc210c007387 */ /* 0x0003e80000100800 */
[----:B------:R-:W2:Y:S01]  /*1700*/  LDL R35, [R16+-0x4] ;  /* 0xfffffc0010237983 */ /* 0x000ea20000100800 */
[----:B0-----:R-:W-:Y:S01]  /*1710*/  IADD3 R39, PT, PT, R23, 0x3, RZ ;  /* 0x0000000317277810 */ /* 0x001fe20007ffe0ff */
        /* <DEDUP_REMOVED lines=35> */
[----:B------:R-:W-:Y:S02]  /*1950*/  IADD3 R39, PT, PT, R13, 0x7, RZ ;  /* 0x000000070d277810 */ /* 0x000fe40007ffe0ff */
[----:B0-----:R-:W-:Y:S01]  /*1960*/  IADD3 R12, PT, PT, R6, 0x24, RZ ;  /* 0x00000024060c7810 */ /* 0x001fe20007ffe0ff */
[----:B------:R-:W-:-:S03]  /*1970*/  IMAD.WIDE.U32 R24, R41, 0x4, R10 ;  /* 0x0000000429187825 */ /* 0x000fc600078e000a */
[----:B----4-:R-:W-:Y:S01]  /*1980*/  LEA R18, R31, R12, 0x2 ;  /* 0x0000000c1f127211 */ /* 0x010fe200078e10ff */
        /* <DEDUP_REMOVED lines=312> */
[----:B------:R-:W-:Y:S01]  /*2d10*/  IADD3 R41, PT, PT, R13, 0xc, RZ ;  /* 0x0000000c0d297810 */ /* 0x000fe20007ffe0ff */
[----:B------:R-:W-:Y:S01]  /*2d20*/  IMAD.WIDE.U32 R28, R39, 0x4, R10 ;  /* 0x00000004271c7825 */ /* 0x000fe200078e000a */
[----:B----4-:R-:W-:-:S03]  /*2d30*/  LEA R12, R27, R12, 0x2 ;  /* 0x0000000c1b0c7211 */ /* 0x010fc600078e10ff */
[----:B------:R-:W-:Y:S02]  /*2d40*/  IMAD.WIDE.U32 R30, R41, 0x4, R8 ;  /* 0x00000004291e7825 */ /* 0x000fe400078e0008 */
[----:B------:R-:W2:Y:S04]  /*2d50*/  LDG.E R28, desc[UR4][R28.64] ;  /* 0x000000041c1c7981 */ /* 0x000ea8000c1e1900 */
[----:B------:R-:W4:Y:S01]  /*2d60*/  LDG.E R31, desc[UR4][R30.64] ;  /* 0x000000041e1f7981 */ /* 0x000f22000c1e1900 */
[----:B---3--:R-:W-:-:S05]  /*2d70*/  FADD R35, R24, R35 ;  /* 0x0000002318237221 */ /* 0x008fca0000000000 */
[----:B------:R3:W-:Y:S04]  /*2d80*/  STL [R16+-0x4], R35 ;  /* 0xfffffc2310007387 */ /* 0x0007e80000100800 */
[----:B-1----:R-:W2:Y:S01]  /*2d90*/  LDL R37, [R12+-0x4] ;  /* 0xfffffc000c257983 */ /* 0x002ea20000100800 */
[----:B------:R-:W-:Y:S02]  /*2da0*/  IADD3 R39, PT, PT, R13, 0xd, RZ ;  /* 0x0000000d0d277810 */ /* 0x000fe40007ffe0ff */
[----:B------:R-:W-:Y:S01]  /*2db0*/  IADD3 R6, PT, PT, R6, 0x48, RZ ;  /* 0x0000004806067810 */ /* 0x000fe20007ffe0ff */
[----:B------:R-:W-:-:S03]  /*2dc0*/  IMAD.WIDE.U32 R24, R41, 0x4, R10 ;  /* 0x0000000429187825 */ /* 0x000fc600078e000a */
[----:B----4-:R-:W-:Y:S01]  /*2dd0*/  LEA R14, R31, R6, 0x2 ;  /* 0x000000061f0e7211 */ /* 0x010fe200078e10ff */
[----:B------:R-:W-:Y:S02]  /*2de0*/  IMAD.WIDE.U32 R26, R39, 0x4, R8 ;  /* 0x00000004271a7825 */ /* 0x000fe400078e0008 */
[----:B------:R-:W4:Y:S04]  /*2df0*/  LDG.E R24, desc[UR4][R24.64] ;  /* 0x0000000418187981 */ /* 0x000f28000c1e1900 */
[----:B------:R-:W3:Y:S01]  /*2e00*/  LDG.E R27, desc[UR4][R26.64] ;  /* 0x000000041a1b7981 */ /* 0x000ee2000c1e1900 */
[----:B--2---:R-:W-:-:S05]  /*2e10*/  FADD R37, R28, R37 ;  /* 0x000000251c257221 */ /* 0x004fca0000000000 */
[----:B------:R1:W-:Y:S04]  /*2e20*/  STL [R12+-0x4], R37 ;  /* 0xfffffc250c007387 */ /* 0x0003e80000100800 */
[----:B0-----:R-:W4:Y:S01]  /*2e30*/  LDL R33, [R14+-0x4] ;  /* 0xfffffc000e217983 */ /* 0x001f220000100800 */
[----:B------:R-:W-:Y:S01]  /*2e40*/  IADD3 R41, PT, PT, R13, 0xe, RZ ;  /* 0x0000000e0d297810 */ /* 0x000fe20007ffe0ff */
[----:B------:R-:W-:Y:S01]  /*2e50*/  IMAD.WIDE.U32 R28, R39, 0x4, R10 ;  /* 0x00000004271c7825 */ /* 0x000fe200078e000a */
[----:B---3--:R-:W-:-:S03]  /*2e60*/  LEA R16, R27, R6, 0x2 ;  /* 0x000000061b107211 */ /* 0x008fc600078e10ff */
        /* <DEDUP_REMOVED lines=9> */
[----:B------:R-:W-:Y:S02]  /*2f00*/  IMAD.WIDE.U32 R26, R39, 0x4, R8 ;  /* 0x00000004271a7825 */ /* 0x000fe400078e0008 */
[----:B------:R-:W3:Y:S04]  /*2f10*/  LDG.E R24, desc[UR4][R24.64] ;  /* 0x0000000418187981 */ /* 0x000ee8000c1e1900 */
[----:B------:R-:W4:Y:S01]  /*2f20*/  LDG.E R27, desc[UR4][R26.64] ;  /* 0x000000041a1b7981 */ /* 0x000f22000c1e1900 */
[----:B--2---:R-:W-:-:S05]  /*2f30*/  FADD R35, R28, R35 ;  /* 0x000000231c237221 */ /* 0x004fca0000000000 */
[----:B------:R2:W-:Y:S04]  /*2f40*/  STL [R16+-0x4], R35 ;  /* 0xfffffc2310007387 */ /* 0x0005e80000100800 */
[----:B-1----:R-:W3:Y:S01]  /*2f50*/  LDL R37, [R18+-0x4] ;  /* 0xfffffc0012257983 */ /* 0x002ee20000100800 */
[----:B0-----:R-:W-:Y:S01]  /*2f60*/  IADD3 R33, PT, PT, R13, 0x10, RZ ;  /* 0x000000100d217810 */ /* 0x001fe20007ffe0ff */
[----:B------:R-:W-:Y:S01]  /*2f70*/  IMAD.WIDE.U32 R28, R39, 0x4, R10 ;  /* 0x00000004271c7825 */ /* 0x000fe200078e000a */
[----:B----4-:R-:W-:-:S03]  /*2f80*/  LEA R14, R27, R6, 0x2 ;  /* 0x000000061b0e7211 */ /* 0x010fc600078e10ff */
[----:B------:R-:W-:Y:S02]  /*2f90*/  IMAD.WIDE.U32 R30, R33, 0x4, R8 ;  /* 0x00000004211e7825 */ /* 0x000fe400078e0008 */
[----:B------:R-:W4:Y:S04]  /*2fa0*/  LDG.E R28, desc[UR4][R28.64] ;  /* 0x000000041c1c7981 */ /* 0x000f28000c1e1900 */
[----:B------:R-:W5:Y:S01]  /*2fb0*/  LDG.E R31, desc[UR4][R30.64] ;  /* 0x000000041e1f7981 */ /* 0x000f62000c1e1900 */
[----:B---3--:R-:W-:-:S05]  /*2fc0*/  FADD R37, R24, R37 ;  /* 0x0000002518257221 */ /* 0x008fca0000000000 */
[----:B------:R0:W-:Y:S04]  /*2fd0*/  STL [R18+-0x4], R37 ;  /* 0xfffffc2512007387 */ /* 0x0001e80000100800 */
[----:B------:R-:W4:Y:S01]  /*2fe0*/  LDL R25, [R14+-0x4] ;  /* 0xfffffc000e197983 */ /* 0x000f220000100800 */
[----:B--2---:R-:W-:Y:S01]  /*2ff0*/  IADD3 R35, PT, PT, R13, 0x11, RZ ;  /* 0x000000110d237810 */ /* 0x004fe20007ffe0ff */
[----:B------:R-:W-:Y:S01]  /*3000*/  IMAD.WIDE.U32 R12, R33, 0x4, R10 ;  /* 0x00000004210c7825 */ /* 0x000fe200078e000a */
[----:B-----5:R-:W-:-:S05]  /*3010*/  LEA R16, R31, R6, 0x2 ;  /* 0x000000061f107211 */ /* 0x020fca00078e10ff */
[----:B------:R-:W2:Y:S01]  /*3020*/  LDG.E R12, desc[UR4][R12.64] ;  /* 0x000000040c0c7981 */ /* 0x000ea2000c1e1900 */
[----:B----4-:R-:W-:Y:S01]  /*3030*/  FADD R33, R28, R25 ;  /* 0x000000191c217221 */ /* 0x010fe20000000000 */
[----:B------:R-:W-:-:S04]  /*3040*/  IMAD.WIDE.U32 R24, R35, 0x4, R8 ;  /* 0x0000000423187825 */ /* 0x000fc800078e0008 */
[----:B------:R1:W-:Y:S04]  /*3050*/  STL [R14+-0x4], R33 ;  /* 0xfffffc210e007387 */ /* 0x0003e80000100800 */
[----:B------:R-:W2:Y:S04]  /*3060*/  LDL R29, [R16+-0x4] ;  /* 0xfffffc00101d7983 */ /* 0x000ea80000100800 */
[----:B------:R-:W3:Y:S01]  /*3070*/  LDG.E R25, desc[UR4][R24.64] ;  /* 0x0000000418197981 */ /* 0x000ee2000c1e1900 */
[----:B0-----:R-:W-:Y:S01]  /*3080*/  IADD3 R37, PT, PT, R15, 0xc, RZ ;  /* 0x0000000c0f257810 */ /* 0x001fe20007ffe0ff */
[----:B------:R-:W-:-:S06]  /*3090*/  IMAD.WIDE.U32 R26, R35, 0x4, R10 ;  /* 0x00000004231a7825 */ /* 0x000fcc00078e000a */
[----:B------:R-:W4:Y:S01]  /*30a0*/  LDG.E R26, desc[UR4][R26.64] ;  /* 0x000000041a1a7981 */ /* 0x000f22000c1e1900 */
[----:B--2---:R-:W-:Y:S01]  /*30b0*/  FADD R31, R12, R29 ;  /* 0x0000001d0c1f7221 */ /* 0x004fe20000000000 */
[----:B------:R-:W-:Y:S01]  /*30c0*/  IMAD.WIDE.U32 R28, R37, 0x4, R8 ;  /* 0x00000004251c7825 */ /* 0x000fe200078e0008 */
[----:B---3--:R-:W-:-:S03]  /*30d0*/  LEA R18, R25, R6, 0x2 ;  /* 0x0000000619127211 */ /* 0x008fc600078e10ff */
[----:B------:R0:W-:Y:S04]  /*30e0*/  STL [R16+-0x4], R31 ;  /* 0xfffffc1f10007387 */ /* 0x0001e80000100800 */
[----:B------:R-:W4:Y:S04]  /*30f0*/  LDL R35, [R18+-0x4] ;  /* 0xfffffc0012237983 */ /* 0x000f280000100800 */
[----:B------:R-:W1:Y:S01]  /*3100*/  LDG.E R29, desc[UR4][R28.64] ;  /* 0x000000041c1d7981 */ /* 0x000e62000c1e1900 */
[----:B------:R-:W-:Y:S01]  /*3110*/  IADD3 R39, PT, PT, R15, 0xd, RZ ;  /* 0x0000000d0f277810 */ /* 0x000fe20007ffe0ff */
[----:B------:R-:W-:-:S04]  /*3120*/  IMAD.WIDE.U32 R12, R37, 0x4, R10 ;  /* 0x00000004250c7825 */ /* 0x000fc800078e000a */
[----:B------:R-:W-:Y:S02]  /*3130*/  IMAD.WIDE.U32 R24, R39, 0x4, R8 ;  /* 0x0000000427187825 */ /* 0x000fe400078e0008 */
[----:B------:R-:W2:Y:S04]  /*3140*/  LDG.E R12, desc[UR4][R12.64] ;  /* 0x000000040c0c7981 */ /* 0x000ea8000c1e1900 */
[----:B------:R-:W0:Y:S01]  /*3150*/  LDG.E R25, desc[UR4][R24.64] ;  /* 0x0000000418197981 */ /* 0x000e22000c1e1900 */
[----:B----4-:R-:W-:Y:S01]  /*3160*/  FADD R35, R26, R35 ;  /* 0x000000231a237221 */ /* 0x010fe20000000000 */
[----:B-1----:R-:W-:-:S04]  /*3170*/  LEA R14, R29, R6, 0x2 ;  /* 0x000000061d0e7211 */ /* 0x002fc800078e10ff */
[----:B------:R1:W-:Y:S04]  /*3180*/  STL [R18+-0x4], R35 ;  /* 0xfffffc2312007387 */ /* 0x0003e80000100800 */
[----:B------:R-:W2:Y:S01]  /*3190*/  LDL R33, [R14+-0x4] ;  /* 0xfffffc000e217983 */ /* 0x000ea20000100800 */
[----:B------:R-:W-:Y:S01]  /*31a0*/  IADD3 R37, PT, PT, R15, 0xe, RZ ;  /* 0x0000000e0f257810 */ /* 0x000fe20007ffe0ff */
[----:B------:R-:W-:-:S04]  /*31b0*/  IMAD.WIDE.U32 R26, R39, 0x4, R10 ;  /* 0x00000004271a7825 */ /* 0x000fc800078e000a */
[----:B------:R-:W-:Y:S01]  /*31c0*/  IMAD.WIDE.U32 R28, R37, 0x4, R8 ;  /* 0x00000004251c7825 */ /* 0x000fe200078e0008 */
[----:B0-----:R-:W-:Y:S01]  /*31d0*/  LEA R16, R25, R6, 0x2 ;  /* 0x0000000619107211 */ /* 0x001fe200078e10ff */
        /* <DEDUP_REMOVED lines=14> */
[----:B------:R-:W-:Y:S01]  /*32c0*/  IADD3 R37, PT, PT, R15, 0x10, RZ ;  /* 0x000000100f257810 */ /* 0x000fe20007ffe0ff */
[----:B------:R-:W-:Y:S01]  /*32d0*/  IMAD.WIDE.U32 R26, R39, 0x4, R10 ;  /* 0x00000004271a7825 */ /* 0x000fe200078e000a */
[----:B----4-:R-:W-:-:S03]  /*32e0*/  LEA R20, R25, R6, 0x2 ;  /* 0x0000000619147211 */ /* 0x010fc600078e10ff */
[----:B------:R-:W-:Y:S02]  /*32f0*/  IMAD.WIDE.U32 R28, R37, 0x4, R8 ;  /* 0x00000004251c7825 */ /* 0x000fe400078e0008 */
[----:B------:R-:W3:Y:S04]  /*3300*/  LDG.E R26, desc[UR4][R26.64] ;  /* 0x000000041a1a7981 */ /* 0x000ee8000c1e1900 */
[----:B------:R-:W4:Y:S01]  /*3310*/  LDG.E R29, desc[UR4][R28.64] ;  /* 0x000000041c1d7981 */ /* 0x000f22000c1e1900 */
[----:B--2---:R-:W-:-:S05]  /*3320*/  FADD R35, R12, R35 ;  /* 0x000000230c237221 */ /* 0x004fca0000000000 */
[----:B------:R2:W-:Y:S04]  /*3330*/  STL [R18+-0x4], R35 ;  /* 0xfffffc2312007387 */ /* 0x0005e80000100800 */
[----:B0-----:R-:W3:Y:S01]  /*3340*/  LDL R33, [R20+-0x4] ;  /* 0xfffffc0014217983 */ /* 0x001ee20000100800 */
[----:B-1----:R-:W-:Y:S01]  /*3350*/  IADD3 R31, PT, PT, R15, 0x11, RZ ;  /* 0x000000110f1f7810 */ /* 0x002fe20007ffe0ff */
        /* <DEDUP_REMOVED lines=16> */
[----:B------:R-:W0:Y:S01]  /*3460*/  LDG.E R27, desc[UR4][R26.64] ;  /* 0x000000041a1b7981 */ /* 0x000e22000c1e1900 */
[----:B------:R-:W-:Y:S01]  /*3470*/  IADD3 R37, PT, PT, R17, 0xd, RZ ;  /* 0x0000000d11257810 */ /* 0x000fe20007ffe0ff */
[----:B------:R-:W-:-:S04]  /*3480*/  IMAD.WIDE.U32 R12, R35, 0x4, R10 ;  /* 0x00000004230c7825 */ /* 0x000fc800078e000a */
[----:B------:R-:W-:Y:S02]  /*3490*/  IMAD.WIDE.U32 R14, R37, 0x4, R8 ;  /* 0x00000004250e7825 */ /* 0x000fe400078e0008 */
[----:B------:R-:W3:Y:S04]  /*34a0*/  LDG.E R12, desc[UR4][R12.64] ;  /* 0x000000040c0c7981 */ /* 0x000ee8000c1e1900 */
[----:B------:R-:W1:Y:S01]  /*34b0*/  LDG.E R15, desc[UR4][R14.64] ;  /* 0x000000040e0f7981 */ /* 0x000e62000c1e1900 */
[----:B--2---:R-:W-:Y:S01]  /*34c0*/  FADD R31, R24, R31 ;  /* 0x0000001f181f7221 */ /* 0x004fe20000000000 */
[----:B0-----:R-:W-:-:S04]  /*34d0*/  LEA R20, R27, R6, 0x2 ;  /* 0x000000061b147211 */ /* 0x001fc800078e10ff */
[----:B------:R0:W-:Y:S04]  /*34e0*/  STL [R18+-0x4], R31 ;  /* 0xfffffc1f12007387 */ /* 0x0001e80000100800 */
[----:B------:R-:W3:Y:S01]  /*34f0*/  LDL R33, [R20+-0x4] ;  /* 0xfffffc0014217983 */ /* 0x000ee20000100800 */
[----:B------:R-:W-:Y:S01]  /*3500*/  IADD3 R35, PT, PT, R17, 0xe, RZ ;  /* 0x0000000e11237810 */ /* 0x000fe20007ffe0ff */
[----:B------:R-:W-:-:S04]  /*3510*/  IMAD.WIDE.U32 R24, R37, 0x4, R10 ;  /* 0x0000000425187825 */ /* 0x000fc800078e000a */
[----:B------:R-:W-:Y:S01]  /*3520*/  IMAD.WIDE.U32 R26, R35, 0x4, R8 ;  /* 0x00000004231a7825 */ /* 0x000fe200078e0008 */
[----:B-1----:R-:W-:Y:S01]  /*3530*/  LEA R16, R15, R6, 0x2 ;  /* 0x000000060f107211 */ /* 0x002fe200078e10ff */
        /* <DEDUP_REMOVED lines=12> */
[----:B------:R-:W-:Y:S04]  /*3600*/  STL [R16+-0x4], R29 ;  /* 0xfffffc1d10007387 */ /* 0x000fe80000100800 */
        /* <DEDUP_REMOVED lines=18> */
[----:B------:R-:W3:Y:S01]  /*3730*/  LDL R25, [R22+-0x4] ;  /* 0xfffffc0016197983 */ /* 0x000ee20000100800 */
[----:B0-----:R-:W-:Y:S01]  /*3740*/  IADD3 R31, PT, PT, R19, 0xc, RZ ;  /* 0x0000000c131f7810 */ /* 0x001fe20007ffe0ff */
        /* <DEDUP_REMOVED lines=8> */
[----:B-1----:R-:W-:Y:S01]  /*37d0*/  IADD3 R33, PT, PT, R19, 0xd, RZ ;  /* 0x0000000d13217810 */ /* 0x002fe20007ffe0ff */
        /* <DEDUP_REMOVED lines=12> */
[----:B------:R-:W2:Y:S04]  /*38a0*/  LDG.E R16, desc[UR4][R16.64] ;  /* 0x0000000410107981 */ /* 0x000ea8000c1e1900 */
[----:B------:R-:W1:Y:S01]  /*38b0*/  LDG.E R25, desc[UR4][R24.64] ;  /* 0x0000000418197981 */ /* 0x000e62000c1e1900 */
[----:B----4-:R-:W-:-:S05]  /*38c0*/  FADD R31, R12, R31 ;  /* 0x0000001f0c1f7221 */ /* 0x010fca0000000000 */
[----:B------:R0:W-:Y:S04]  /*38d0*/  STL [R20+-0x4], R31 ;  /* 0xfffffc1f14007387 */ /* 0x0001e80000100800 */
[----:B------:R-:W2:Y:S01]  /*38e0*/  LDL R27, [R22+-0x4] ;  /* 0xfffffc00161b7983 */ /* 0x000ea20000100800 */
[----:B------:R-:W-:Y:S01]  /*38f0*/  IADD3 R33, PT, PT, R19, 0xf, RZ ;  /* 0x0000000f13217810 */ /* 0x000fe20007ffe0ff */
[----:B------:R-:W-:Y:S01]  /*3900*/  IMAD.WIDE.U32 R12, R35, 0x4, R10 ;  /* 0x00000004230c7825 */ /* 0x000fe200078e000a */
[----:B-1----:R-:W-:-:S03]  /*3910*/  LEA R18, R25, R6, 0x2 ;  /* 0x0000000619127211 */ /* 0x002fc600078e10ff */
[----:B------:R-:W-:Y:S02]  /*3920*/  IMAD.WIDE.U32 R14, R33, 0x4, R8 ;  /* 0x00000004210e7825 */ /* 0x000fe400078e0008 */
[----:B------:R-:W3:Y:S04]  /*3930*/  LDG.E R12, desc[UR4][R12.64] ;  /* 0x000000040c0c7981 */ /* 0x000ee8000c1e1900 */
[----:B------:R-:W0:Y:S01]  /*3940*/  LDG.E R15, desc[UR4][R14.64] ;  /* 0x000000040e0f7981 */ /* 0x000e22000c1e1900 */
[----:B--2---:R-:W-:-:S05]  /*3950*/  FADD R27, R16, R27 ;  /* 0x0000001b101b7221 */ /* 0x004fca0000000000 */
[----:B------:R1:W-:Y:S04]  /*3960*/  STL [R22+-0x4], R27 ;  /* 0xfffffc1b16007387 */ /* 0x0003e80000100800 */
[----:B------:R-:W3:Y:S01]  /*3970*/  LDL R29, [R18+-0x4] ;  /* 0xfffffc00121d7983 */ /* 0x000ee20000100800 */
[----:B------:R-:W-:Y:S01]  /*3980*/  IADD3 R35, PT, PT, R19, 0x10, RZ ;  /* 0x0000001013237810 */ /* 0x000fe20007ffe0ff */
[----:B------:R-:W-:Y:S01]  /*3990*/  IMAD.WIDE.U32 R16, R33, 0x4, R10 ;  /* 0x0000000421107825 */ /* 0x000fe200078e000a */
[----:B0-----:R-:W-:-:S03]  /*39a0*/  LEA R20, R15, R6, 0x2 ;  /* 0x000000060f147211 */ /* 0x001fc600078e10ff */
[----:B------:R-:W-:Y:S02]  /*39b0*/  IMAD.WIDE.U32 R24, R35, 0x4, R8 ;  /* 0x0000000423187825 */ /* 0x000fe400078e0008 */
[----:B------:R-:W2:Y:S04]  /*39c0*/  LDG.E R16, desc[UR4][R16.64] ;  /* 0x0000000410107981 */ /* 0x000ea8000c1e1900 */
[----:B------:R-:W4:Y:S01]  /*39d0*/  LDG.E R25, desc[UR4][R24.64] ;  /* 0x0000000418197981 */ /* 0x000f22000c1e1900 */
[----:B---3--:R-:W-:-:S05]  /*39e0*/  FADD R29, R12, R29 ;  /* 0x0000001d0c1d7221 */ /* 0x008fca0000000000 */
[----:B------:R0:W-:Y:S04]  /*39f0*/  STL [R18+-0x4], R29 ;  /* 0xfffffc1d12007387 */ /* 0x0001e80000100800 */
[----:B------:R-:W2:Y:S01]  /*3a00*/  LDL R31, [R20+-0x4] ;  /* 0xfffffc00141f7983 */ /* 0x000ea20000100800 */
[----:B-1----:R-:W-:Y:S01]  /*3a10*/  IADD3 R27, PT, PT, R19, 0x11, RZ ;  /* 0x00000011131b7810 */ /* 0x002fe20007ffe0ff */
        /* <DEDUP_REMOVED lines=44> */
[----:B------:R-:W-:Y:S01]  /*3ce0*/  IMAD.WIDE.U32 R16, R31, 0x4, R10 ;  /* 0x000000041f107825 */ /* 0x000fe200078e000a */
[----:B------:R-:W-:Y:S02]  /*3cf0*/  IADD3 R31, PT, PT, R21, 0x10, RZ ;  /* 0x00000010151f7810 */ /* 0x000fe40007ffe0ff */
[----:B0-----:R-:W-:-:S03]  /*3d00*/  LEA R20, R15, R6, 0x2 ;  /* 0x000000060f147211 */ /* 0x001fc600078e10ff */
[----:B------:R-:W2:Y:S01]  /*3d10*/  LDG.E R16, desc[UR4][R16.64] ;  /* 0x0000000410107981 */ /* 0x000ea2000c1e1900 */
[----:B---3--:R-:W-:Y:S01]  /*3d20*/  FADD R27, R12, R27 ;  /* 0x0000001b0c1b7221 */ /* 0x008fe20000000000 */
[----:B------:R-:W-:-:S04]  /*3d30*/  IMAD.WIDE.U32 R12, R31, 0x4, R8 ;  /* 0x000000041f0c7825 */ /* 0x000fc800078e0008 */
[----:B------:R0:W-:Y:S04]  /*3d40*/  STL [R24+-0x4], R27 ;  /* 0xfffffc1b18007387 */ /* 0x0001e80000100800 */
[----:B------:R-:W2:Y:S04]  /*3d50*/  LDL R19, [R20+-0x4] ;  /* 0xfffffc0014137983 */ /* 0x000ea80000100800 */
[----:B------:R-:W3:Y:S01]  /*3d60*/  LDG.E R13, desc[UR4][R12.64] ;  /* 0x000000040c0d7981 */ /* 0x000ee2000c1e1900 */
[----:B------:R-:W-:-:S06]  /*3d70*/  IMAD.WIDE.U32 R14, R31, 0x4, R10 ;  /* 0x000000041f0e7825 */ /* 0x000fcc00078e000a */
[----:B------:R-:W4:Y:S01]  /*3d80*/  LDG.E R14, desc[UR4][R14.64] ;  /* 0x000000040e0e7981 */ /* 0x000f22000c1e1900 */
[----:B--2---:R-:W-:Y:S01]  /*3d90*/  FADD R29, R16, R19 ;  /* 0x00000013101d7221 */ /* 0x004fe20000000000 */
[----:B------:R-:W-:Y:S02]  /*3da0*/  IADD3 R19, PT, PT, R21, 0x11, RZ ;  /* 0x0000001115137810 */ /* 0x000fe40007ffe0ff */
[----:B---3--:R-:W-:-:S03]  /*3db0*/  LEA R21, R13, R6, 0x2 ;  /* 0x000000060d157211 */ /* 0x008fc600078e10ff */
[----:B------:R-:W-:Y:S01]  /*3dc0*/  IMAD.WIDE.U32 R16, R19, 0x4, R8 ;  /* 0x0000000413107825 */ /* 0x000fe200078e0008 */
[----:B------:R4:W-:Y:S04]  /*3dd0*/  STL [R20+-0x4], R29 ;  /* 0xfffffc1d14007387 */ /* 0x0009e80000100800 */
[----:B-1----:R-:W4:Y:S04]  /*3de0*/  LDL R25, [R21+-0x4] ;  /* 0xfffffc0015197983 */ /* 0x002f280000100800 */
[----:B------:R-:W2:Y:S01]  /*3df0*/  LDG.E R17, desc[UR4][R16.64] ;  /* 0x0000000410117981 */ /* 0x000ea2000c1e1900 */
[----:B0-----:R-:W-:Y:S01]  /*3e00*/  IADD3 R27, PT, PT, R23, 0xc, RZ ;  /* 0x0000000c171b7810 */ /* 0x001fe20007ffe0ff */
[----:B------:R-:W-:-:S04]  /*3e10*/  IMAD.WIDE.U32 R18, R19, 0x4, R10 ;  /* 0x0000000413127825 */ /* 0x000fc800078e000a */
[----:B------:R-:W-:Y:S02]  /*3e20*/  IMAD.WIDE.U32 R12, R27, 0x4, R8 ;  /* 0x000000041b0c7825 */ /* 0x000fe400078e0008 */
[----:B------:R-:W3:Y:S04]  /*3e30*/  LDG.E R18, desc[UR4][R18.64] ;  /* 0x0000000412127981 */ /* 0x000ee8000c1e1900 */
[----:B------:R-:W5:Y:S01]  /*3e40*/  LDG.E R13, desc[UR4][R12.64] ;  /* 0x000000040c0d7981 */ /* 0x000f62000c1e1900 */
[----:B----4-:R-:W-:Y:S01]  /*3e50*/  FADD R20, R14, R25 ;  /* 0x000000190e147221 */ /* 0x010fe20000000000 */
[----:B--2---:R-:W-:-:S04]  /*3e60*/  LEA R22, R17, R6, 0x2 ;  /* 0x0000000611167211 */ /* 0x004fc800078e10ff */
[----:B------:R0:W-:Y:S04]  /*3e70*/  STL [R21+-0x4], R20 ;  /* 0xfffffc1415007387 */ /* 0x0001e80000100800 */
[----:B------:R-:W3:Y:S01]  /*3e80*/  LDL R25, [R22+-0x4] ;  /* 0xfffffc0016197983 */ /* 0x000ee20000100800 */
[----:B------:R-:W-:Y:S01]  /*3e90*/  IADD3 R29, PT, PT, R23, 0xd, RZ ;  /* 0x0000000d171d7810 */ /* 0x000fe20007ffe0ff */
[----:B------:R-:W-:-:S04]  /*3ea0*/  IMAD.WIDE.U32 R14, R27, 0x4, R10 ;  /* 0x000000041b0e7825 */ /* 0x000fc800078e000a */
[----:B------:R-:W-:Y:S01]  /*3eb0*/  IMAD.WIDE.U32 R16, R29, 0x4, R8 ;  /* 0x000000041d107825 */ /* 0x000fe200078e0008 */
[----:B-----5:R-:W-:Y:S01]  /*3ec0*/  LEA R24, R13, R6, 0x2 ;  /* 0x000000060d187211 */ /* 0x020fe200078e10ff */
[----:B------:R-:W2:Y:S04]  /*3ed0*/  LDG.E R14, desc[UR4][R14.64] ;  /* 0x000000040e0e7981 */ /* 0x000ea8000c1e1900 */
[----:B------:R-:W0:Y:S01]  /*3ee0*/  LDG.E R17, desc[UR4][R16.64] ;  /* 0x0000000410117981 */ /* 0x000e22000c1e1900 */
[----:B---3--:R-:W-:-:S05]  /*3ef0*/  FADD R25, R18, R25 ;  /* 0x0000001912197221 */ /* 0x008fca0000000000 */
[----:B------:R1:W-:Y:S04]  /*3f00*/  STL [R22+-0x4], R25 ;  /* 0xfffffc1916007387 */ /* 0x0003e80000100800 */
[----:B------:R-:W2:Y:S01]  /*3f10*/  LDL R19, [R24+-0x4] ;  /* 0xfffffc0018137983 */ /* 0x000ea20000100800 */
[----:B------:R-:W-:Y:S01]  /*3f20*/  IADD3 R31, PT, PT, R23, 0xe, RZ ;  /* 0x0000000e171f7810 */ /* 0x000fe20007ffe0ff */
[----:B------:R-:W-:Y:S01]  /*3f30*/  IMAD.WIDE.U32 R12, R29, 0x4, R10 ;  /* 0x000000041d0c7825 */ /* 0x000fe200078e000a */
[----:B0-----:R-:W-:-:S05]  /*3f40*/  LEA R20, R17, R6, 0x2 ;  /* 0x0000000611147211 */ /* 0x001fca00078e10ff */
[----:B------:R-:W3:Y:S01]  /*3f50*/  LDG.E R12, desc[UR4][R12.64] ;  /* 0x000000040c0c7981 */ /* 0x000ee2000c1e1900 */
[----:B--2---:R-:W-:Y:S01]  /*3f60*/  FADD R21, R14, R19 ;  /* 0x000000130e157221 */ /* 0x004fe20000000000 */
[----:B------:R-:W-:-:S04]  /*3f70*/  IMAD.WIDE.U32 R18, R31, 0x4, R8 ;  /* 0x000000041f127825 */ /* 0x000fc800078e0008 */
[----:B------:R0:W-:Y:S04]  /*3f80*/  STL [R24+-0x4], R21 ;  /* 0xfffffc1518007387 */ /* 0x0001e80000100800 */
[----:B------:R-:W3:Y:S04]  /*3f90*/  LDL R27, [R20+-0x4] ;  /* 0xfffffc00141b7983 */ /* 0x000ee80000100800 */
[----:B------:R-:W1:Y:S01]  /*3fa0*/  LDG.E R19, desc[UR4][R18.64] ;  /* 0x0000000412137981 */ /* 0x000e62000c1e1900 */
[----:B------:R-:W-:Y:S01]  /*3fb0*/  IADD3 R29, PT, PT, R23, 0xf, RZ ;  /* 0x0000000f171d7810 */ /* 0x000fe20007ffe0ff */
[----:B------:R-:W-:-:S04]  /*3fc0*/  IMAD.WIDE.U32 R14, R31, 0x4, R10 ;  /* 0x000000041f0e7825 */ /* 0x000fc800078e000a */
[----:B------:R-:W-:Y:S02]  /*3fd0*/  IMAD.WIDE.U32 R16, R29, 0x4, R8 ;  /* 0x000000041d107825 */ /* 0x000fe400078e0008 */
[----:B------:R-:W2:Y:S04]  /*3fe0*/  LDG.E R14, desc[UR4][R14.64] ;  /* 0x000000040e0e7981 */ /* 0x000ea8000c1e1900 */
[----:B------:R-:W0:Y:S01]  /*3ff0*/  LDG.E R17, desc[UR4][R16.64] ;  /* 0x0000000410117981 */ /* 0x000e22000c1e1900 */
[----:B---3--:R-:W-:Y:S01]  /*4000*/  FADD R27, R12, R27 ;  /* 0x0000001b0c1b7221 */ /* 0x008fe20000000000 */
        /* <DEDUP_REMOVED lines=20> */
[----:B------:R-:W2:Y:S01]  /*4150*/  LDL R13, [R17+-0x4] ;  /* 0xfffffc00110d7983 */ /* 0x000ea20000100800 */
[----:B------:R-:W-:Y:S01]  /*4160*/  IMAD.WIDE.U32 R10, R23, 0x4, R10 ;  /* 0x00000004170a7825 */ /* 0x000fe200078e000a */
[----:B----4-:R-:W-:-:S05]  /*4170*/  LEA R6, R9, R6, 0x2 ;  /* 0x0000000609067211 */ /* 0x010fca00078e10ff */
[----:B------:R-:W3:Y:S01]  /*4180*/  LDG.E R10, desc[UR4][R10.64] ;  /* 0x000000040a0a7981 */ /* 0x000ee2000c1e1900 */
[----:B--2---:R-:W-:-:S05]  /*4190*/  FADD R12, R14, R13 ;  /* 0x0000000d0e0c7221 */ /* 0x004fca0000000000 */
[----:B------:R1:W-:Y:S04]  /*41a0*/  STL [R17+-0x4], R12 ;  /* 0xfffffc0c11007387 */ /* 0x0003e80000100800 */
[----:B------:R-:W3:Y:S01]  /*41b0*/  LDL R13, [R6+-0x4] ;  /* 0xfffffc00060d7983 */ /* 0x000ee20000100800 */
[----:B------:R-:W-:-:S04]  /*41c0*/  IADD3 R5, PT, PT, R5, 0x1, RZ ;  /* 0x0000000105057810 */ /* 0x000fc80007ffe0ff */
[----:B------:R-:W-:Y:S02]  /*41d0*/  ISETP.NE.AND P0, PT, R5, 0x3, PT ;  /* 0x000000030500780c */ /* 0x000fe40003f05270 */
[----:B------:R-:W-:Y:S01]  /*41e0*/  IADD3 R4, PT, PT, R4, 0x3, RZ ;  /* 0x0000000304047810 */ /* 0x000fe20007ffe0ff */
[----:B---3--:R-:W-:-:S05]  /*41f0*/  FADD R13, R10, R13 ;  /* 0x0000000d0a0d7221 */ /* 0x008fca0000000000 */
[----:B------:R1:W-:Y:S05]  /*4200*/  STL [R6+-0x4], R13 ;  /* 0xfffffc0d06007387 */ /* 0x0003ea0000100800 */
[----:B------:R-:W-:Y:S05]  /*4210*/  @P0 BRA `(.L_x_55) ;  /* 0xffffffc000a80947 */ /* 0x000fea000383ffff */
[----:B------:R-:W2:Y:S04]  /*4220*/  LDL.64 R80, [R1] ;  /* 0x0000000001507983 */ /* 0x000ea80000100a00 */
[----:B------:R-:W3:Y:S04]  /*4230*/  LDL.64 R2, [R1+0x8] ;  /* 0x0000080001027983 */ /* 0x000ee80000100a00 */
[----:B------:R-:W4:Y:S04]  /*4240*/  LDL.64 R4, [R1+0x10] ;  /* 0x0000100001047983 */ /* 0x000f280000100a00 */
[----:B-1----:R-:W5:Y:S04]  /*4250*/  LDL.64 R6, [R1+0x18] ;  /* 0x0000180001067983 */ /* 0x002f680000100a00 */
[----:B------:R-:W5:Y:S04]  /*4260*/  LDL.64 R8, [R1+0x20] ;  /* 0x0000200001087983 */ /* 0x000f680000100a00 */
        /* <DEDUP_REMOVED lines=33> */
[----:B------:R-:W5:Y:S01]  /*4480*/  LDL.64 R76, [R1+0x130] ;  /* 0x00013000014c7983 */ /* 0x000f620000100a00 */
[----:B--2---:R-:W-:-:S04]  /*4490*/  FFMA R78, R80, R80, RZ ;  /* 0x00000050504e7223 */ /* 0x004fc800000000ff */
[----:B------:R-:W-:-:S04]  /*44a0*/  FFMA R79, R81, R81, R78 ;  /* 0x00000051514f7223 */ /* 0x000fc8000000004e */
[----:B---3--:R-:W-:Y:S02]  /*44b0*/  FFMA R82, R2, R2, R79 ;  /* 0x0000000202527223 */ /* 0x008fe4000000004f */
[----:B------:R-:W2:Y:S02]  /*44c0*/  LDL.64 R78, [R1+0x138] ;  /* 0x00013800014e7983 */ /* 0x000ea40000100a00 */
[----:B------:R-:W-:Y:S02]  /*44d0*/  FFMA R83, R3, R3, R82 ;  /* 0x0000000303537223 */ /* 0x000fe40000000052 */
[----:B------:R-:W3:Y:S02]  /*44e0*/  LDL R82, [R1+0x140] ;  /* 0x0001400001527983 */ /* 0x000ee40000100800 */
[----:B----4-:R-:W-:-:S04]  /*44f0*/  FFMA R84, R4, R4, R83 ;  /* 0x0000000404547223 */ /* 0x010fc80000000053 */
[----:B------:R-:W-:-:S04]  /*4500*/  FFMA R83, R5, R5, R84 ;  /* 0x0000000505537223 */ /* 0x000fc80000000054 */
[----:B-----5:R-:W-:-:S04]  /*4510*/  FFMA R84, R6, R6, R83 ;  /* 0x0000000606547223 */ /* 0x020fc80000000053 */
[----:B------:R-:W-:-:S04]  /*4520*/  FFMA R83, R7, R7, R84 ;  /* 0x0000000707537223 */ /* 0x000fc80000000054 */
        /* <DEDUP_REMOVED lines=70> */
[----:B--2---:R-:W-:-:S04]  /*4990*/  FFMA R84, R78, R78, R83 ;  /* 0x0000004e4e547223 */ /* 0x004fc80000000053 */
[----:B------:R-:W-:-:S04]  /*49a0*/  FFMA R83, R79, R79, R84 ;  /* 0x0000004f4f537223 */ /* 0x000fc80000000054 */
[----:B---3--:R-:W-:-:S05]  /*49b0*/  FFMA R83, R82, R82, R83 ;  /* 0x0000005252537223 */ /* 0x008fca0000000053 */
[----:B------:R-:W-:Y:S01]  /*49c0*/  IADD3 R86, PT, PT, R83, -0xd000000, RZ ;  /* 0xf300000053567810 */ /* 0x000fe20007ffe0ff */
[----:B------:R0:W1:Y:S03]  /*49d0*/  MUFU.RSQ R84, R83 ;  /* 0x0000005300547308 */ /* 0x0000660000001400 */
[----:B------:R-:W-:Y:S01]  /*49e0*/  ISETP.GT.U32.AND P0, PT, R86, 0x727fffff, PT ;  /* 0x727fffff5600780c */ /* 0x000fe20003f04070 */
[----:B------:R-:W-:-:S12]  /*49f0*/  BSSY.RECONVERGENT B0, `(.L_x_56) ;  /* 0x0000009000007945 */ /* 0x000fd80003800200 */
[----:B0-----:R-:W-:Y:S05]  /*4a00*/  @!P0 BRA `(.L_x_57) ;  /* 0x00000000000c8947 */ /* 0x001fea0003800000 */
[----:B------:R-:W-:-:S07]  /*4a10*/  MOV R90, 0x4a30 ;  /* 0x00004a30005a7802 */ /* 0x000fce0000000f00 */
[----:B-1----:R-:W-:Y:S05]  /*4a20*/  CALL.REL.NOINC `($__internal_3_$__cuda_sm20_sqrt_rn_f32_slowpath) ;  /* 0x0000005c00207944 */ /* 0x002fea0003c00000 */
[----:B------:R-:W-:Y:S05]  /*4a30*/  BRA `(.L_x_58) ;  /* 0x0000000000107947 */ /* 0x000fea0003800000 */
.L_x_57:
[----:B-1----:R-:W-:Y:S01]  /*4a40*/  FMUL.FTZ R86, R83, R84 ;  /* 0x0000005453567220 */ /* 0x002fe20000410000 */
[----:B------:R-:W-:-:S03]  /*4a50*/  FMUL.FTZ R84, R84, 0.5 ;  /* 0x3f00000054547820 */ /* 0x000fc60000410000 */
[----:B------:R-:W-:-:S04]  /*4a60*/  FFMA R83, -R86, R86, R83 ;  /* 0x0000005656537223 */ /* 0x000fc80000000153 */
[----:B------:R-:W-:-:S07]  /*4a70*/  FFMA R84, R83, R84, R86 ;  /* 0x0000005453547223 */ /* 0x000fce0000000056 */
.L_x_58:
[----:B------:R-:W-:Y:S05]  /*4a80*/  BSYNC.RECONVERGENT B0 ;  /* 0x0000000000007941 */ /* 0x000fea0003800200 */
.L_x_56:
[----:B------:R-:W0:Y:S01]  /*4a90*/  F2F.F64.F32 R86, R84 ;  /* 0x0000005400567310 */ /* 0x000e220000201800 */
[----:B------:R-:W-:Y:S01]  /*4aa0*/  UMOV UR6, 0x88e368f1 ;  /* 0x88e368f100067882 */ /* 0x000fe20000000000 */
[----:B------:R-:W-:Y:S01]  /*4ab0*/  UMOV UR7, 0x3ee4f8b5 ;  /* 0x3ee4f8b500077882 */ /* 0x000fe20000000000 */
[----:B------:R-:W1:Y:S01]  /*4ac0*/  S2R R93, SR_TID.X ;  /* 0x00000000005d7919 */ /* 0x000e620000002100 */
[----:B------:R-:W1:Y:S01]  /*4ad0*/  LDC R90, c[0x0][0x360] ;  /* 0x0000d800ff5a7b82 */ /* 0x000e620000000800 */
[----:B------:R-:W2:Y:S01]  /*4ae0*/  LDCU UR8, c[0x0][0x3a4] ;  /* 0x00007480ff0877ac */ /* 0x000ea20008000800 */
[----:B------:R-:W-:Y:S01]  /*4af0*/  BSSY.RECONVERGENT B2, `(.L_x_59) ;  /* 0x0000015000027945 */ /* 0x000fe20003800200 */
[----:B------:R-:W3:Y:S05]  /*4b00*/  S2R R92, SR_TID.Y ;  /* 0x00000000005c7919 */ /* 0x000eea0000002200 */
[----:B------:R-:W3:Y:S01]  /*4b10*/  LDC R91, c[0x0][0x364] ;  /* 0x0000d900ff5b7b82 */ /* 0x000ee20000000800 */
[----:B0-----:R-:W-:-:S07]  /*4b20*/  DADD R86, R86, UR6 ;  /* 0x0000000656567e29 */ /* 0x001fce0008000000 */
[----:B------:R-:W1:Y:S01]  /*4b30*/  S2UR UR6, SR_CTAID.X ;  /* 0x00000000000679c3 */ /* 0x000e620000002500 */
[----:B------:R-:W0:Y:S07]  /*4b40*/  F2F.F32.F64 R83, R86 ;  /* 0x0000005600537310 */ /* 0x000e2e0000301000 */
[----:B------:R-:W3:Y:S01]  /*4b50*/  S2UR UR7, SR_CTAID.Y ;  /* 0x00000000000779c3 */ /* 0x000ee20000002600 */
[----:B0-----:R-:W0:Y:S08]  /*4b60*/  MUFU.RCP R88, R83 ;  /* 0x0000005300587308 */ /* 0x001e300000001000 */
[----:B------:R-:W4:Y:S01]  /*4b70*/  FCHK P0, R80, R83 ;  /* 0x0000005350007302 */ /* 0x000f220000000000 */
[----:B-1----:R-:W-:-:S02]  /*4b80*/  IMAD R84, R90, UR6, R93 ;  /* 0x000000065a547c24 */ /* 0x002fc4000f8e025d */
[----:B---3--:R-:W-:Y:S02]  /*4b90*/  IMAD R87, R91, UR7, R92 ;  /* 0x000000075b577c24 */ /* 0x008fe4000f8e025c */
[----:B0-----:R-:W-:Y:S02]  /*4ba0*/  FFMA R89, -R83, R88, 1 ;  /* 0x3f80000053597423 */ /* 0x001fe40000000158 */
[----:B--2---:R-:W-:Y:S02]  /*4bb0*/  IMAD R84, R84, UR8, R87 ;  /* 0x0000000854547c24 */ /* 0x004fe4000f8e0257 */
[----:B------:R-:W-:Y:S02]  /*4bc0*/  FFMA R89, R88, R89, R88 ;  /* 0x0000005958597223 */ /* 0x000fe40000000058 */
[----:B------:R-:W-:Y:S02]  /*4bd0*/  IMAD R86, R84, 0x51, RZ ;  /* 0x0000005154567824 */ /* 0x000fe400078e02ff */
[----:B------:R-:W-:-:S04]  /*4be0*/  FFMA R88, R80, R89, RZ ;  /* 0x0000005950587223 */ /* 0x000fc800000000ff */
[----:B------:R-:W-:-:S04]  /*4bf0*/  FFMA R87, -R83, R88, R80 ;  /* 0x0000005853577223 */ /* 0x000fc80000000150 */
[----:B------:R-:W-:Y:S01]  /*4c00*/  FFMA R87, R89, R87, R88 ;  /* 0x0000005759577223 */ /* 0x000fe20000000058 */
[----:B----4-:R-:W-:Y:S06]  /*4c10*/  @!P0 BRA `(.L_x_60) ;  /* 0x0000000000088947 */ /* 0x010fec0003800000 */
[----:B------:R-:W-:-:S07]  /*4c20*/  MOV R88, 0x4c40 ;  /* 0x00004c4000587802 */ /* 0x000fce0000000f00 */
[----:B------:R-:W-:Y:S05]  /*4c30*/  CALL.REL.NOINC `($__internal_4_$__cuda_sm3x_div_rn_noftz_f32_slowpath) ;  /* 0x0000005800f47944 */ /* 0x000fea0003c00000 */
.L_x_60:
[----:B------:R-:W-:Y:S05]  /*4c40*/  BSYNC.RECONVERGENT B2 ;  /* 0x0000000000027941 */ /* 0x000fea0003800200 */
.L_x_59:
[----:B------:R-:W0:Y:S01]  /*4c50*/  LDC.64 R88, c[0x0][0x380] ;  /* 0x0000e000ff587b82 */ /* 0x000e220000000a00 */
[----:B------:R-:W1:Y:S01]  /*4c60*/  MUFU.RCP R80, R83 ;  /* 0x0000005300507308 */ /* 0x000e620000001000 */
[----:B------:R-:W-:Y:S07]  /*4c70*/  BSSY.RECONVERGENT B2, `(.L_x_61) ;  /* 0x000000e000027945 */ /* 0x000fee0003800200 */
[----:B------:R-:W2:Y:S01]  /*4c80*/  FCHK P0, R81, R83 ;  /* 0x0000005351007302 */ /* 0x000ea20000000000 */
[----:B-1----:R-:W-:-:S04]  /*4c90*/  FFMA R91, -R83, R80, 1 ;  /* 0x3f800000535b7423 */ /* 0x002fc80000000150 */
[----:B------:R-:W-:Y:S01]  /*4ca0*/  FFMA R80, R80, R91, R80 ;  /* 0x0000005b50507223 */ /* 0x000fe20000000050 */
[----:B0-----:R-:W-:-:S04]  /*4cb0*/  IMAD.WIDE.U32 R88, R86, 0x4, R88 ;  /* 0x0000000456587825 */ /* 0x001fc800078e0058 */
[----:B------:R-:W-:Y:S01]  /*4cc0*/  FFMA R90, R80, R81, RZ ;  /* 0x00000051505a7223 */ /* 0x000fe200000000ff */
[----:B------:R0:W-:Y:S03]  /*4cd0*/  STG.E desc[UR4][R88.64], R87 ;  /* 0x0000005758007986 */ /* 0x0001e6000c101904 */
[----:B------:R-:W-:-:S04]  /*4ce0*/  FFMA R91, -R83, R90, R81 ;  /* 0x0000005a535b7223 */ /* 0x000fc80000000151 */
[----:B------:R-:W-:Y:S01]  /*4cf0*/  FFMA R91, R80, R91, R90 ;  /* 0x0000005b505b7223 */ /* 0x000fe2000000005a */
[----:B--2---:R-:W-:Y:S06]  /*4d00*/  @!P0 BRA `(.L_x_62) ;  /* 0x0000000000108947 */ /* 0x004fec0003800000 */
[----:B------:R-:W-:Y:S02]  /*4d10*/  MOV R80, R81 ;  /* 0x0000005100507202 */ /* 0x000fe40000000f00 */
[----:B0-----:R-:W-:-:S07]  /*4d20*/  MOV R88, 0x4d40 ;  /* 0x00004d4000587802 */ /* 0x001fce0000000f00 */
[----:B------:R-:W-:Y:S05]  /*4d30*/  CALL.REL.NOINC `($__internal_4_$__cuda_sm3x_div_rn_noftz_f32_slowpath) ;  /* 0x0000005800b47944 */ /* 0x000fea0003c00000 */
[----:B------:R-:W-:-:S07]  /*4d40*/  MOV R91, R87 ;  /* 0x00000057005b7202 */ /* 0x000fce0000000f00 */
.L_x_62:
[----:B------:R-:W-:Y:S05]  /*4d50*/  BSYNC.RECONVERGENT B2 ;  /* 0x0000000000027941 */ /* 0x000fea0003800200 */
.L_x_61:
[----:B------:R-:W1:Y:S01]  /*4d60*/  LDC.64 R80, c[0x0][0x380] ;  /* 0x0000e000ff507b82 */ /* 0x000e620000000a00 */
[----:B0-----:R-:W0:Y:S01]  /*4d70*/  MUFU.RCP R88, R83 ;  /* 0x0000005300587308 */ /* 0x001e220000001000 */
[----:B------:R-:W-:Y:S01]  /*4d80*/  IADD3 R87, PT, PT, R86, 0x1, RZ ;  /* 0x0000000156577810 */ /* 0x000fe20007ffe0ff */
[----:B------:R-:W-:Y:S06]  /*4d90*/  BSSY.RECONVERGENT B2, `(.L_x_63) ;  /* 0x000000d000027945 */ /* 0x000fec0003800200 */
[----:B------:R-:W2:Y:S01]  /*4da0*/  FCHK P0, R2, R83 ;  /* 0x0000005302007302 */ /* 0x000ea20000000000 */
[----:B-1----:R-:W-:-:S04]  /*4db0*/  IMAD.WIDE.U32 R80, R87, 0x4, R80 ;  /* 0x0000000457507825 */ /* 0x002fc800078e0050 */
[----:B0-----:R-:W-:Y:S01]  /*4dc0*/  FFMA R87, -R83, R88, 1 ;  /* 0x3f80000053577423 */ /* 0x001fe20000000158 */
[----:B------:R0:W-:Y:S03]  /*4dd0*/  STG.E desc[UR4][R80.64], R91 ;  /* 0x0000005b50007986 */ /* 0x0001e6000c101904 */
[----:B------:R-:W-:-:S04]  /*4de0*/  FFMA R90, R88, R87, R88 ;  /* 0x00000057585a7223 */ /* 0x000fc80000000058 */
[----:B------:R-:W-:-:S04]  /*4df0*/  FFMA R87, R2, R90, RZ ;  /* 0x0000005a02577223 */ /* 0x000fc800000000ff */
[----:B------:R-:W-:-:S04]  /*4e00*/  FFMA R88, -R83, R87, R2 ;  /* 0x0000005753587223 */ /* 0x000fc80000000102 */
[----:B------:R-:W-:Y:S01]  /*4e10*/  FFMA R87, R90, R88, R87 ;  /* 0x000000585a577223 */ /* 0x000fe20000000057 */
[----:B0-2---:R-:W-:Y:S06]  /*4e20*/  @!P0 BRA `(.L_x_64) ;  /* 0x00000000000c8947 */ /* 0x005fec0003800000 */
[----:B------:R-:W-:Y:S02]  /*4e30*/  MOV R80, R2 ;  /* 0x0000000200507202 */ /* 0x000fe40000000f00 */
[----:B------:R-:W-:-:S07]  /*4e40*/  MOV R88, 0x4e60 ;  /* 0x00004e6000587802 */ /* 0x000fce0000000f00 */
[----:B------:R-:W-:Y:S05]  /*4e50*/  CALL.REL.NOINC `($__internal_4_$__cuda_sm3x_div_rn_noftz_f32_slowpath) ;  /* 0x00000058006c7944 */ /* 0x000fea0003c00000 */
.L_x_64:
[----:B------:R-:W-:Y:S05]  /*4e60*/  BSYNC.RECONVERGENT B2 ;  /* 0x0000000000027941 */ /* 0x000fea0003800200 */
.L_x_63:
[----:B------:R-:W0:Y:S01]  /*4e70*/  LDC.64 R80, c[0x0][0x380] ;  /* 0x0000e000ff507b82 */ /* 0x000e220000000a00 */
[----:B------:R-:W1:Y:S01]  /*4e80*/  MUFU.RCP R2, R83 ;  /* 0x0000005300027308 */ /* 0x000e620000001000 */
[----:B------:R-:W-:Y:S01]  /*4e90*/  IADD3 R89, PT, PT, R86, 0x2, RZ ;  /* 0x0000000256597810 */ /* 0x000fe20007ffe0ff */
[----:B------:R-:W-:Y:S06]  /*4ea0*/  BSSY.RECONVERGENT B2, `(.L_x_65) ;  /* 0x000000e000027945 */ /* 0x000fec0003800200 */
[----:B------:R-:W2:Y:S01]  /*4eb0*/  FCHK P0, R3, R83 ;  /* 0x0000005303007302 */ /* 0x000ea20000000000 */
[----:B0-----:R-:W-:-:S04]  /*4ec0*/  IMAD.WIDE.U32 R80, R89, 0x4, R80 ;  /* 0x0000000459507825 */ /* 0x001fc800078e0050 */
[----:B-1----:R-:W-:Y:S01]  /*4ed0*/  FFMA R89, -R83, R2, 1 ;  /* 0x3f80000053597423 */ /* 0x002fe20000000102 */
        /* <DEDUP_REMOVED lines=9> */
[----:B------:R-:W-:-:S07]  /*4f70*/  MOV R89, R87 ;  /* 0x0000005700597202 */ /* 0x000fce0000000f00 */
.L_x_66:
[----:B------:R-:W-:Y:S05]  /*4f80*/  BSYNC.RECONVERGENT B2 ;  /* 0x0000000000027941 */ /* 0x000fea0003800200 */
.L_x_65:
        /* <DEDUP_REMOVED lines=16> */
.L_x_68:
[----:B------:R-:W-:Y:S05]  /*5090*/  BSYNC.RECONVERGENT B2 ;  /* 0x0000000000027941 */ /* 0x000fea0003800200 */
.L_x_67:
        /* <DEDUP_REMOVED lines=17> */
.L_x_70:
[----:B------:R-:W-:Y:S05]  /*51b0*/  BSYNC.RECONVERGENT B2 ;  /* 0x0000000000027941 */ /* 0x000fea0003800200 */
.L_x_69:
        /* <DEDUP_REMOVED lines=17> */
.L_x_72:
[----:B------:R-:W-:Y:S05]  /*52d0*/  BSYNC.RECONVERGENT B2 ;  /* 0x0000000000027941 */ /* 0x000fea0003800200 */
.L_x_71:
        /* <DEDUP_REMOVED lines=16> */
.L_x_74:
[----:B------:R-:W-:Y:S05]  /*53e0*/  BSYNC.RECONVERGENT B2 ;  /* 0x0000000000027941 */ /* 0x000fea0003800200 */
.L_x_73:
        /* <DEDUP_REMOVED lines=17> */
.L_x_76:
[----:B------:R-:W-:Y:S05]  /*5500*/  BSYNC.RECONVERGENT B2 ;  /* 0x0000000000027941 */ /* 0x000fea0003800200 */
.L_x_75:
        /* <DEDUP_REMOVED lines=12> */
[----:B------:R-:W-:Y:S01]  /*55d0*/  IADD3 R2, PT, PT, R86, 0x9, RZ ;  /* 0x0000000956027810 */ /* 0x000fe20007ffe0ff */
[----:B0-2---:R-:W-:Y:S06]  /*55e0*/  @!P0 BRA `(.L_x_78) ;  /* 0x0000000000108947 */ /* 0x005fec0003800000 */
[----:B------:R-:W-:Y:S02]  /*55f0*/  MOV R80, R9 ;  /* 0x0000000900507202 */ /* 0x000fe40000000f00 */
[----:B------:R-:W-:-:S07]  /*5600*/  MOV R88, 0x5620 ;  /* 0x0000562000587802 */ /* 0x000fce0000000f00 */
[----:B------:R-:W-:Y:S05]  /*5610*/  CALL.REL.NOINC `($__internal_4_$__cuda_sm3x_div_rn_noftz_f32_slowpath) ;  /* 0x00000050007c7944 */ /* 0x000fea0003c00000 */
[----:B------:R-:W-:-:S07]  /*5620*/  MOV R81, R87 ;  /* 0x0000005700517202 */ /* 0x000fce0000000f00 */
.L_x_78:
[----:B------:R-:W-:Y:S05]  /*5630*/  BSYNC.RECONVERGENT B2 ;  /* 0x0000000000027941 */ /* 0x000fea0003800200 */
.L_x_77:
[----:B------:R-:W0:Y:S01]  /*5640*/  LDC.64 R4, c[0x0][0x380] ;  /* 0x0000e000ff047b82 */ /* 0x000e220000000a00 */
[----:B------:R-:W1:Y:S01]  /*5650*/  MUFU.RCP R6, R83 ;  /* 0x0000005300067308 */ /* 0x000e620000001000 */
[----:B------:R-:W-:Y:S07]  /*5660*/  BSSY.RECONVERGENT B2, `(.L_x_79) ;  /* 0x000000e000027945 */ /* 0x000fee0003800200 */
        /* <DEDUP_REMOVED lines=13> */
.L_x_80:
[----:B------:R-:W-:Y:S05]  /*5740*/  BSYNC.RECONVERGENT B2 ;  /* 0x0000000000027941 */ /* 0x000fea0003800200 */
.L_x_79:
        /* <DEDUP_REMOVED lines=17> */
.L_x_82:
[----:B------:R-:W-:Y:S05]  /*5860*/  BSYNC.RECONVERGENT B2 ;  /* 0x0000000000027941 */ /* 0x000fea0003800200 */
.L_x_81:
        /* <DEDUP_REMOVED lines=17> */
.L_x_84:
[----:B------:R-:W-:Y:S05]  /*5980*/  BSYNC.RECONVERGENT B2 ;  /* 0x0000000000027941 */ /* 0x000fea0003800200 */
.L_x_83:
        /* <DEDUP_REMOVED lines=17> */
.L_x_86:
[----:B------:R-:W-:Y:S05]  /*5aa0*/  BSYNC.RECONVERGENT B2 ;  /* 0x0000000000027941 */ /* 0x000fea0003800200 */
.L_x_85:
        /* <DEDUP_REMOVED lines=17> */
.L_x_88:
[----:B------:R-:W-:Y:S05]  /*5bc0*/  BSYNC.RECONVERGENT B2 ;  /* 0x0000000000027941 */ /* 0x000fea0003800200 */
.L_x_87:
        /* <DEDUP_REMOVED lines=17> */
.L_x_90:
[----:B------:R-:W-:Y:S05]  /*5ce0*/  BSYNC.RECONVERGENT B2 ;  /* 0x0000000000027941 */ /* 0x000fea0003800200 */
.L_x_89:
        /* <DEDUP_REMOVED lines=17> */
.L_x_92:
[----:B------:R-:W-:Y:S05]  /*5e00*/  BSYNC.RECONVERGENT B2 ;  /* 0x0000000000027941 */ /* 0x000fea0003800200 */
.L_x_91:
        /* <DEDUP_REMOVED lines=17> */
.L_x_94:
[----:B------:R-:W-:Y:S05]  /*5f20*/  BSYNC.RECONVERGENT B2 ;  /* 0x0000000000027941 */ /* 0x000fea0003800200 */
.L_x_93:
[----:B------:R-:W0:Y:S01]  /*5f30*/  LDC.64 R2, c[0x0][0x380] ;  /* 0x0000e000ff027b82 */ /* 0x000e220000000a00 */
[----:B------:R-:W1:Y:S01]  /*5f40*/  MUFU.RCP R4, R83 ;  /* 0x0000005300047308 */ /* 0x000e620000001000 */
[C---:B------:R-:W-:Y:S01]  /*5f50*/  IADD3 R5, PT, PT, R86.reuse, 0x11, RZ ;  /* 0x0000001156057810 */ /* 0x040fe20007ffe0ff */
[----:B------:R-:W-:Y:S01]  /*5f60*/  BSSY.RECONVERGENT B2, `(.L_x_95) ;  /* 0x000000f000027945 */ /* 0x000fe20003800200 */
[----:B------:R-:W-:-:S05]  /*5f70*/  IADD3 R7, PT, PT, R86, 0x12, RZ ;  /* 0x0000001256077810 */ /* 0x000fca0007ffe0ff */
        /* <DEDUP_REMOVED lines=13> */
.L_x_96:
[----:B------:R-:W-:Y:S05]  /*6050*/  BSYNC.RECONVERGENT B2 ;  /* 0x0000000000027941 */ /* 0x000fea0003800200 */
.L_x_95:
        /* <DEDUP_REMOVED lines=13> */
[----:B------:R-:W-:-:S07]  /*6130*/  MOV R88, 0x6150 ;  /* 0x0000615000587802 */ /* 0x000fce0000000f00 */
[----:B0-----:R-:W-:Y:S05]  /*6140*/  CALL.REL.NOINC `($__internal_4_$__cuda_sm3x_div_rn_noftz_f32_slowpath) ;  /* 0x0000004400b07944 */ /* 0x001fea0003c00000 */
[----:B------:R-:W-:-:S07]  /*6150*/  MOV R7, R87 ;  /* 0x0000005700077202 */ /* 0x000fce0000000f00 */
.L_x_98:
[----:B------:R-:W-:Y:S05]  /*6160*/  BSYNC.RECONVERGENT B2 ;  /* 0x0000000000027941 */ /* 0x000fea0003800200 */
.L_x_97:
        /* <DEDUP_REMOVED lines=17> */
.L_x_100:
[----:B------:R-:W-:Y:S05]  /*6280*/  BSYNC.RECONVERGENT B2 ;  /* 0x0000000000027941 */ /* 0x000fea0003800200 */
.L_x_99:
        /* <DEDUP_REMOVED lines=17> */
.L_x_102:
[----:B------:R-:W-:Y:S05]  /*63a0*/  BSYNC.RECONVERGENT B2 ;  /* 0x0000000000027941 */ /* 0x000fea0003800200 */
.L_x_101:
        /* <DEDUP_REMOVED lines=17> */
.L_x_104:
[----:B------:R-:W-:Y:S05]  /*64c0*/  BSYNC.RECONVERGENT B2 ;  /* 0x0000000000027941 */ /* 0x000fea0003800200 */
.L_x_103:
        /* <DEDUP_REMOVED lines=17> */
.L_x_106:
[----:B------:R-:W-:Y:S05]  /*65e0*/  BSYNC.RECONVERGENT B2 ;  /* 0x0000000000027941 */ /* 0x000fea0003800200 */
.L_x_105:
        /* <DEDUP_REMOVED lines=17> */
.L_x_108:
[----:B------:R-:W-:Y:S05]  /*6700*/  BSYNC.RECONVERGENT B2 ;  /* 0x0000000000027941 */ /* 0x000fea0003800200 */
.L_x_107:
        /* <DEDUP_REMOVED lines=17> */
.L_x_110:
[----:B------:R-:W-:Y:S05]  /*6820*/  BSYNC.RECONVERGENT B2 ;  /* 0x0000000000027941 */ /* 0x000fea0003800200 */
.L_x_109:
        /* <DEDUP_REMOVED lines=17> */
.L_x_112:
[----:B------:R-:W-:Y:S05]  /*6940*/  BSYNC.RECONVERGENT B2 ;  /* 0x0000000000027941 */ /* 0x000fea0003800200 */
.L_x_111:
        /* <DEDUP_REMOVED lines=18> */
.L_x_114:
[----:B------:R-:W-:Y:S05]  /*6a70*/  BSYNC.RECONVERGENT B2 ;  /* 0x0000000000027941 */ /* 0x000fea0003800200 */
.L_x_113:
[----:B------:R-:W0:Y:S01]  /*6a80*/  LDC.64 R2, c[0x0][0x380] ;  /* 0x0000e000ff027b82 */ /* 0x000e220000000a00 */
[----:B------:R-:W1:Y:S01]  /*6a90*/  MUFU.RCP R4, R83 ;  /* 0x0000005300047308 */ /* 0x000e620000001000 */
[----:B------:R-:W-:Y:S07]  /*6aa0*/  BSSY.RECONVERGENT B2, `(.L_x_115) ;  /* 0x000000e000027945 */ /* 0x000fee0003800200 */
[----:B------:R-:W2:Y:S01]  /*6ab0*/  FCHK P0, R28, R83 ;  /* 0x000000531c007302 */ /* 0x000ea20000000000 */
[----:B-1----:R-:W-:Y:S01]  /*6ac0*/  FFMA R5, -R83, R4, 1 ;  /* 0x3f80000053057423 */ /* 0x002fe20000000104 */
[----:B0-----:R-:W-:-:S04]  /*6ad0*/  IMAD.WIDE.U32 R2, R7, 0x4, R2 ;  /* 0x0000000407027825 */ /* 0x001fc800078e0002 */
[----:B------:R-:W-:Y:S01]  /*6ae0*/  FFMA R7, R4, R5, R4 ;  /* 0x0000000504077223 */ /* 0x000fe20000000004 */
[----:B------:R0:W-:Y:S03]  /*6af0*/  STG.E desc[UR4][R2.64], R11 ;  /* 0x0000000b02007986 */ /* 0x0001e6000c101904 */
        /* <DEDUP_REMOVED lines=8> */
.L_x_116:
[----:B------:R-:W-:Y:S05]  /*6b80*/  BSYNC.RECONVERGENT B2 ;  /* 0x0000000000027941 */ /* 0x000fea0003800200 */
.L_x_115:
        /* <DEDUP_REMOVED lines=17> */
.L_x_118:
[----:B------:R-:W-:Y:S05]  /*6ca0*/  BSYNC.RECONVERGENT B2 ;  /* 0x0000000000027941 */ /* 0x000fea0003800200 */
.L_x_117:
        /* <DEDUP_REMOVED lines=17> */
.L_x_120:
[----:B------:R-:W-:Y:S05]  /*6dc0*/  BSYNC.RECONVERGENT B2 ;  /* 0x0000000000027941 */ /* 0x000fea0003800200 */
.L_x_119:
        /* <DEDUP_REMOVED lines=17> */
.L_x_122:
[----:B------:R-:W-:Y:S05]  /*6ee0*/  BSYNC.RECONVERGENT B2 ;  /* 0x0000000000027941 */ /* 0x000fea0003800200 */
.L_x_121:
        /* <DEDUP_REMOVED lines=17> */
.L_x_124:
[----:B------:R-:W-:Y:S05]  /*7000*/  BSYNC.RECONVERGENT B2 ;  /* 0x0000000000027941 */ /* 0x000fea0003800200 */
.L_x_123:
        /* <DEDUP_REMOVED lines=17> */
.L_x_126:
[----:B------:R-:W-:Y:S05]  /*7120*/  BSYNC.RECONVERGENT B2 ;  /* 0x0000000000027941 */ /* 0x000fea0003800200 */
.L_x_125:
        /* <DEDUP_REMOVED lines=17> */
.L_x_128:
[----:B------:R-:W-:Y:S05]  /*7240*/  BSYNC.RECONVERGENT B2 ;  /* 0x0000000000027941 */ /* 0x000fea0003800200 */
.L_x_127:
        /* <DEDUP_REMOVED lines=17> */
.L_x_130:
[----:B------:R-:W-:Y:S05]  /*7360*/  BSYNC.RECONVERGENT B2 ;  /* 0x0000000000027941 */ /* 0x000fea0003800200 */
.L_x_129:
        /* <DEDUP_REMOVED lines=18> */
.L_x_132:
[----:B------:R-:W-:Y:S05]  /*7490*/  BSYNC.RECONVERGENT B2 ;  /* 0x0000000000027941 */ /* 0x000fea0003800200 */
.L_x_131:
        /* <DEDUP_REMOVED lines=16> */
.L_x_134:
[----:B------:R-:W-:Y:S05]  /*75a0*/  BSYNC.RECONVERGENT B2 ;  /* 0x0000000000027941 */ /* 0x000fea0003800200 */
.L_x_133:
        /* <DEDUP_REMOVED lines=17> */
.L_x_136:
[----:B------:R-:W-:Y:S05]  /*76c0*/  BSYNC.RECONVERGENT B2 ;  /* 0x0000000000027941 */ /* 0x000fea0003800200 */
.L_x_135:
        /* <DEDUP_REMOVED lines=17> */
.L_x_138:
[----:B------:R-:W-:Y:S05]  /*77e0*/  BSYNC.RECONVERGENT B2 ;  /* 0x0000000000027941 */ /* 0x000fea0003800200 */
.L_x_137:
        /* <DEDUP_REMOVED lines=17> */
.L_x_140:
[----:B------:R-:W-:Y:S05]  /*7900*/  BSYNC.RECONVERGENT B2 ;  /* 0x0000000000027941 */ /* 0x000fea0003800200 */
.L_x_139:
        /* <DEDUP_REMOVED lines=17> */
.L_x_142:
[----:B------:R-:W-:Y:S05]  /*7a20*/  BSYNC.RECONVERGENT B2 ;  /* 0x0000000000027941 */ /* 0x000fea0003800200 */
.L_x_141:
        /* <DEDUP_REMOVED lines=17> */
.L_x_144:
[----:B------:R-:W-:Y:S05]  /*7b40*/  BSYNC.RECONVERGENT B2 ;  /* 0x0000000000027941 */ /* 0x000fea0003800200 */
.L_x_143:
        /* <DEDUP_REMOVED lines=17> */
.L_x_146:
[----:B------:R-:W-:Y:S05]  /*7c60*/  BSYNC.RECONVERGENT B2 ;  /* 0x0000000000027941 */ /* 0x000fea0003800200 */
.L_x_145:
        /* <DEDUP_REMOVED lines=17> */
.L_x_148:
[----:B------:R-:W-:Y:S05]  /*7d80*/  BSYNC.RECONVERGENT B2 ;  /* 0x0000000000027941 */ /* 0x000fea0003800200 */
.L_x_147:
        /* <DEDUP_REMOVED lines=18> */
.L_x_150:
[----:B------:R-:W-:Y:S05]  /*7eb0*/  BSYNC.RECONVERGENT B2 ;  /* 0x0000000000027941 */ /* 0x000fea0003800200 */
.L_x_149:
        /* <DEDUP_REMOVED lines=16> */
.L_x_152:
[----:B------:R-:W-:Y:S05]  /*7fc0*/  BSYNC.RECONVERGENT B2 ;  /* 0x0000000000027941 */ /* 0x000fea0003800200 */
.L_x_151:
        /* <DEDUP_REMOVED lines=17> */
.L_x_154:
[----:B------:R-:W-:Y:S05]  /*80e0*/  BSYNC.RECONVERGENT B2 ;  /* 0x0000000000027941 */ /* 0x000fea0003800200 */
.L_x_153:
        /* <DEDUP_REMOVED lines=17> */
.L_x_156:
[----:B------:R-:W-:Y:S05]  /*8200*/  BSYNC.RECONVERGENT B2 ;  /* 0x0000000000027941 */ /* 0x000fea0003800200 */
.L_x_155:
        /* <DEDUP_REMOVED lines=17> */
.L_x_158:
[----:B------:R-:W-:Y:S05]  /*8320*/  BSYNC.RECONVERGENT B2 ;  /* 0x0000000000027941 */ /* 0x000fea0003800200 */
.L_x_157:
        /* <DEDUP_REMOVED lines=17> */
.L_x_160:
[----:B------:R-:W-:Y:S05]  /*8440*/  BSYNC.RECONVERGENT B2 ;  /* 0x0000000000027941 */ /* 0x000fea0003800200 */
.L_x_159:
        /* <DEDUP_REMOVED lines=17> */
.L_x_162:
[----:B------:R-:W-:Y:S05]  /*8560*/  BSYNC.RECONVERGENT B2 ;  /* 0x0000000000027941 */ /* 0x000fea0003800200 */
.L_x_161:
        /* <DEDUP_REMOVED lines=17> */
.L_x_164:
[----:B------:R-:W-:Y:S05]  /*8680*/  BSYNC.RECONVERGENT B2 ;  /* 0x0000000000027941 */ /* 0x000fea0003800200 */
.L_x_163:
        /* <DEDUP_REMOVED lines=17> */
.L_x_166:
[----:B------:R-:W-:Y:S05]  /*87a0*/  BSYNC.RECONVERGENT B2 ;  /* 0x0000000000027941 */ /* 0x000fea0003800200 */
.L_x_165:
        /* <DEDUP_REMOVED lines=18> */
.L_x_168:
[----:B------:R-:W-:Y:S05]  /*88d0*/  BSYNC.RECONVERGENT B2 ;  /* 0x0000000000027941 */ /* 0x000fea0003800200 */
.L_x_167:
        /* <DEDUP_REMOVED lines=16> */
.L_x_170:
[----:B------:R-:W-:Y:S05]  /*89e0*/  BSYNC.RECONVERGENT B2 ;  /* 0x0000000000027941 */ /* 0x000fea0003800200 */
.L_x_169:
        /* <DEDUP_REMOVED lines=17> */
.L_x_172:
[----:B------:R-:W-:Y:S05]  /*8b00*/  BSYNC.RECONVERGENT B2 ;  /* 0x0000000000027941 */ /* 0x000fea0003800200 */
.L_x_171:
        /* <DEDUP_REMOVED lines=17> */
.L_x_174:
[----:B------:R-:W-:Y:S05]  /*8c20*/  BSYNC.RECONVERGENT B2 ;  /* 0x0000000000027941 */ /* 0x000fea0003800200 */
.L_x_173:
        /* <DEDUP_REMOVED lines=17> */
.L_x_176:
[----:B------:R-:W-:Y:S05]  /*8d40*/  BSYNC.RECONVERGENT B2 ;  /* 0x0000000000027941 */ /* 0x000fea0003800200 */
.L_x_175:
        /* <DEDUP_REMOVED lines=17> */
.L_x_178:
[----:B------:R-:W-:Y:S05]  /*8e60*/  BSYNC.RECONVERGENT B2 ;  /* 0x0000000000027941 */ /* 0x000fea0003800200 */
.L_x_177:
        /* <DEDUP_REMOVED lines=17> */
.L_x_180:
[----:B------:R-:W-:Y:S05]  /*8f80*/  BSYNC.RECONVERGENT B2 ;  /* 0x0000000000027941 */ /* 0x000fea0003800200 */
.L_x_179:
        /* <DEDUP_REMOVED lines=17> */
.L_x_182:
[----:B------:R-:W-:Y:S05]  /*90a0*/  BSYNC.RECONVERGENT B2 ;  /* 0x0000000000027941 */ /* 0x000fea0003800200 */
.L_x_181:
        /* <DEDUP_REMOVED lines=17> */
.L_x_184:
[----:B------:R-:W-:Y:S05]  /*91c0*/  BSYNC.RECONVERGENT B2 ;  /* 0x0000000000027941 */ /* 0x000fea0003800200 */
.L_x_183:
        /* <DEDUP_REMOVED lines=18> */
.L_x_186:
[----:B------:R-:W-:Y:S05]  /*92f0*/  BSYNC.RECONVERGENT B2 ;  /* 0x0000000000027941 */ /* 0x000fea0003800200 */
.L_x_185:
        /* <DEDUP_REMOVED lines=16> */
.L_x_188:
[----:B------:R-:W-:Y:S05]  /*9400*/  BSYNC.RECONVERGENT B2 ;  /* 0x0000000000027941 */ /* 0x000fea0003800200 */
.L_x_187:
        /* <DEDUP_REMOVED lines=17> */
.L_x_190:
[----:B------:R-:W-:Y:S05]  /*9520*/  BSYNC.RECONVERGENT B2 ;  /* 0x0000000000027941 */ /* 0x000fea0003800200 */
.L_x_189:
        /* <DEDUP_REMOVED lines=17> */
.L_x_192:
[----:B------:R-:W-:Y:S05]  /*9640*/  BSYNC.RECONVERGENT B2 ;  /* 0x0000000000027941 */ /* 0x000fea0003800200 */
.L_x_191:
        /* <DEDUP_REMOVED lines=17> */
.L_x_194:
[----:B------:R-:W-:Y:S05]  /*9760*/  BSYNC.RECONVERGENT B2 ;  /* 0x0000000000027941 */ /* 0x000fea0003800200 */
.L_x_193:
        /* <DEDUP_REMOVED lines=17> */
.L_x_196:
[----:B------:R-:W-:Y:S05]  /*9880*/  BSYNC.RECONVERGENT B2 ;  /* 0x0000000000027941 */ /* 0x000fea0003800200 */
.L_x_195:
        /* <DEDUP_REMOVED lines=17> */
.L_x_198:
[----:B------:R-:W-:Y:S05]  /*99a0*/  BSYNC.RECONVERGENT B2 ;  /* 0x0000000000027941 */ /* 0x000fea0003800200 */
.L_x_197:
        /* <DEDUP_REMOVED lines=17> */
.L_x_200:
[----:B------:R-:W-:Y:S05]  /*9ac0*/  BSYNC.RECONVERGENT B2 ;  /* 0x0000000000027941 */ /* 0x000fea0003800200 */
.L_x_199:
        /* <DEDUP_REMOVED lines=17> */
.L_x_202:
[----:B------:R-:W-:Y:S05]  /*9be0*/  BSYNC.RECONVERGENT B2 ;  /* 0x0000000000027941 */ /* 0x000fea0003800200 */
.L_x_201:
        /* <DEDUP_REMOVED lines=18> */
.L_x_204:
[----:B------:R-:W-:Y:S05]  /*9d10*/  BSYNC.RECONVERGENT B2 ;  /* 0x0000000000027941 */ /* 0x000fea0003800200 */
.L_x_203:
        /* <DEDUP_REMOVED lines=16> */
.L_x_206:
[----:B------:R-:W-:Y:S05]  /*9e20*/  BSYNC.RECONVERGENT B2 ;  /* 0x0000000000027941 */ /* 0x000fea0003800200 */
.L_x_205:
        /* <DEDUP_REMOVED lines=17> */
.L_x_208:
[----:B------:R-:W-:Y:S05]  /*9f40*/  BSYNC.RECONVERGENT B2 ;  /* 0x0000000000027941 */ /* 0x000fea0003800200 */
.L_x_207:
        /* <DEDUP_REMOVED lines=17> */
.L_x_210:
[----:B------:R-:W-:Y:S05]  /*a060*/  BSYNC.RECONVERGENT B2 ;  /* 0x0000000000027941 */ /* 0x000fea0003800200 */
.L_x_209:
        /* <DEDUP_REMOVED lines=17> */
.L_x_212:
[----:B------:R-:W-:Y:S05]  /*a180*/  BSYNC.RECONVERGENT B2 ;  /* 0x0000000000027941 */ /* 0x000fea0003800200 */
.L_x_211:
        /* <DEDUP_REMOVED lines=17> */
.L_x_214:
[----:B------:R-:W-:Y:S05]  /*a2a0*/  BSYNC.RECONVERGENT B2 ;  /* 0x0000000000027941 */ /* 0x000fea0003800200 */
.L_x_213:
        /* <DEDUP_REMOVED lines=17> */
.L_x_216:
[----:B------:R-:W-:Y:S05]  /*a3c0*/  BSYNC.RECONVERGENT B2 ;  /* 0x0000000000027941 */ /* 0x000fea0003800200 */
.L_x_215:
        /* <DEDUP_REMOVED lines=17> */
.L_x_218:
[----:B------:R-:W-:Y:S05]  /*a4e0*/  BSYNC.RECONVERGENT B2 ;  /* 0x0000000000027941 */ /* 0x000fea0003800200 */
.L_x_217:
        /* <DEDUP_REMOVED lines=17> */
.L_x_220:
[----:B------:R-:W-:Y:S05]  /*a600*/  BSYNC.RECONVERGENT B2 ;  /* 0x0000000000027941 */ /* 0x000fea0003800200 */
.L_x_219:
[----:B------:R-:W0:Y:S01]  /*a610*/  LDC.64 R2, c[0x0][0x380] ;  /* 0x0000e000ff027b82 */ /* 0x000e220000000a00 */
[----:B------:R-:W-:Y:S02]  /*a620*/  IADD3 R7, PT, PT, R86, 0x50, RZ ;  /* 0x0000005056077810 */ /* 0x000fe40007ffe0ff */
[----:B------:R-:W-:-:S05]  /*a630*/  SHF.L.U32 R11, R84, 0x1, RZ ;  /* 0x00000001540b7819 */ /* 0x000fca00000006ff */
[----:B------:R-:W1:Y:S01]  /*a640*/  LDC.64 R4, c[0x0][0x388] ;  /* 0x0000e200ff047b82 */ /* 0x000e620000000a00 */
[----:B0-----:R-:W-:-:S05]  /*a650*/  IMAD.WIDE.U32 R2, R7, 0x4, R2 ;  /* 0x0000000407027825 */ /* 0x001fca00078e0002 */
[----:B------:R-:W-:Y:S01]  /*a660*/  STG.E desc[UR4][R2.64], R9 ;  /* 0x0000000902007986 */ /* 0x000fe2000c101904 */
[----:B-1----:R-:W-:-:S05]  /*a670*/  IMAD.WIDE.U32 R4, R11, 0x4, R4 ;  /* 0x000000040b047825 */ /* 0x002fca00078e0004 */
[----:B------:R-:W-:Y:S04]  /*a680*/  STG.E desc[UR4][R4.64], R0 ;  /* 0x0000000004007986 */ /* 0x000fe8000c101904 */
[----:B------:R-:W-:Y:S01]  /*a690*/  STG.E desc[UR4][R4.64+0x4], R85 ;  /* 0x0000045504007986 */ /* 0x000fe2000c101904 */
[----:B------:R-:W-:Y:S05]  /*a6a0*/  EXIT ;  /* 0x000000000000794d */ /* 0x000fea0003800000 */
        .weak           $__internal_3_$__cuda_sm20_sqrt_rn_f32_slowpath
        .type           $__internal_3_$__cuda_sm20_sqrt_rn_f32_slowpath,@function
        .size           $__internal_3_$__cuda_sm20_sqrt_rn_f32_slowpath,($__internal_4_$__cuda_sm3x_div_rn_noftz_f32_slowpath - $__internal_3_$__cuda_sm20_sqrt_rn_f32_slowpath)
$__internal_3_$__cuda_sm20_sqrt_rn_f32_slowpath:
[----:B------:R-:W-:-:S13]  /*a6b0*/  LOP3.LUT P0, RZ, R83, 0x7fffffff, RZ, 0xc0, !PT ;  /* 0x7fffffff53ff7812 */ /* 0x000fda000780c0ff */
[----:B------:R-:W-:Y:S01]  /*a6c0*/  @!P0 MOV R84, R83 ;  /* 0x0000005300548202 */ /* 0x000fe20000000f00 */
[----:B------:R-:W-:Y:S06]  /*a6d0*/  @!P0 BRA `(.L_x_221) ;  /* 0x0000000000408947 */ /* 0x000fec0003800000 */
[----:B------:R-:W-:-:S13]  /*a6e0*/  FSETP.GEU.FTZ.AND P0, PT, R83, RZ, PT ;  /* 0x000000ff5300720b */ /* 0x000fda0003f1e000 */
[----:B------:R-:W-:Y:S01]  /*a6f0*/  @!P0 MOV R84, 0x7fffffff ;  /* 0x7fffffff00548802 */ /* 0x000fe20000000f00 */
[----:B------:R-:W-:Y:S06]  /*a700*/  @!P0 BRA `(.L_x_221) ;  /* 0x0000000000348947 */ /* 0x000fec0003800000 */
[----:B------:R-:W-:-:S13]  /*a710*/  FSETP.GTU.FTZ.AND P0, PT, |R83|, +INF , PT ;  /* 0x7f8000005300780b */ /* 0x000fda0003f1c200 */
[----:B------:R-:W-:Y:S01]  /*a720*/  @P0 FADD.FTZ R84, R83, 1 ;  /* 0x3f80000053540421 */ /* 0x000fe20000010000 */
[----:B------:R-:W-:Y:S06]  /*a730*/  @P0 BRA `(.L_x_221) ;  /* 0x0000000000280947 */ /* 0x000fec0003800000 */
[----:B------:R-:W-:-:S13]  /*a740*/  FSETP.NEU.FTZ.AND P0, PT, |R83|, +INF , PT ;  /* 0x7f8000005300780b */ /* 0x000fda0003f1d200 */
[----:B------:R-:W-:-:S04]  /*a750*/  @P0 FFMA R86, R83, 1.84467440737095516160e+19, RZ ;  /* 0x5f80000053560823 */ /* 0x000fc800000000ff */
[----:B------:R-:W0:Y:S02]  /*a760*/  @P0 MUFU.RSQ R87, R86 ;  /* 0x0000005600570308 */ /* 0x000e240000001400 */
[----:B0-----:R-:W-:Y:S01]  /*a770*/  @P0 FMUL.FTZ R89, R86, R87 ;  /* 0x0000005756590220 */ /* 0x001fe20000410000 */
[----:B------:R-:W-:-:S03]  /*a780*/  @P0 FMUL.FTZ R87, R87, 0.5 ;  /* 0x3f00000057570820 */ /* 0x000fc60000410000 */
[----:B------:R-:W-:-:S04]  /*a790*/  @P0 FADD.FTZ R84, -R89, -RZ ;  /* 0x800000ff59540221 */ /* 0x000fc80000010100 */
[----:B------:R-:W-:Y:S01]  /*a7a0*/  @P0 FFMA R88, R89, R84, R86 ;  /* 0x0000005459580223 */ /* 0x000fe20000000056 */
[----:B------:R-:W-:-:S03]  /*a7b0*/  @!P0 MOV R84, R83 ;  /* 0x0000005300548202 */ /* 0x000fc60000000f00 */
[----:B------:R-:W-:-:S04]  /*a7c0*/  @P0 FFMA R87, R88, R87, R89 ;  /* 0x0000005758570223 */ /* 0x000fc80000000059 */
[----:B------:R-:W-:-:S07]  /*a7d0*/  @P0 FMUL.FTZ R84, R87, 2.3283064365386962891e-10 ;  /* 0x2f80000057540820 */ /* 0x000fce0000410000 */
.L_x_221:
[----:B------:R-:W-:Y:S01]  /*a7e0*/  HFMA2 R87, -RZ, RZ, 0, 0 ;  /* 0x00000000ff577431 */ /* 0x000fe200000001ff */
[----:B------:R-:W-:-:S04]  /*a7f0*/  MOV R86, R90 ;  /* 0x0000005a00567202 */ /* 0x000fc80000000f00 */
[----:B------:R-:W-:Y:S05]  /*a800*/  RET.REL.NODEC R86 `(_Z16computeBinHOGTarPfPiS_S0_jjjj) ;  /* 0xffffff5456fc7950 */ /* 0x000fea0003c3ffff */
        .weak           $__internal_4_$__cuda_sm3x_div_rn_noftz_f32_slowpath
        .type           $__internal_4_$__cuda_sm3x_div_rn_noftz_f32_slowpath,@function
        .size           $__internal_4_$__cuda_sm3x_div_rn_noftz_f32_slowpath,(.L_x_451 - $__internal_4_$__cuda_sm3x_div_rn_noftz_f32_slowpath)
$__internal_4_$__cuda_sm3x_div_rn_noftz_f32_slowpath:
[----:B------:R-:W-:Y:S01]  /*a810*/  SHF.R.U32.HI R89, RZ, 0x17, R83 ;  /* 0x00000017ff597819 */ /* 0x000fe20000011653 */
[----:B------:R-:W-:Y:S01]  /*a820*/  BSSY.RECONVERGENT B0, `(.L_x_222) ;  /* 0x0000063000007945 */ /* 0x000fe20003800200 */
[----:B------:R-:W-:Y:S02]  /*a830*/  SHF.R.U32.HI R87, RZ, 0x17, R80 ;  /* 0x00000017ff577819 */ /* 0x000fe40000011650 */
[----:B------:R-:W-:Y:S02]  /*a840*/  LOP3.LUT R94, R89, 0xff, RZ, 0xc0, !PT ;  /* 0x000000ff595e7812 */ /* 0x000fe400078ec0ff */
[----:B------:R-:W-:Y:S02]  /*a850*/  LOP3.LUT R92, R87, 0xff, RZ, 0xc0, !PT ;  /* 0x000000ff575c7812 */ /* 0x000fe400078ec0ff */
[----:B------:R-:W-:Y:S02]  /*a860*/  IADD3 R91, PT, PT, R94, -0x1, RZ ;  /* 0xffffffff5e5b7810 */ /* 0x000fe40007ffe0ff */
[----:B------:R-:W-:-:S02]  /*a870*/  IADD3 R90, PT, PT, R92, -0x1, RZ ;  /* 0xffffffff5c5a7810 */ /* 0x000fc40007ffe0ff */
[----:B------:R-:W-:Y:S02]  /*a880*/  ISETP.GT.U32.AND P0, PT, R91, 0xfd, PT ;  /* 0x000000fd5b00780c */ /* 0x000fe40003f04070 */
[----:B------:R-:W-:Y:S02]  /*a890*/  MOV R87, R83 ;  /* 0x0000005300577202 */ /* 0x000fe40000000f00 */
        /* <DEDUP_REMOVED lines=26> */
.L_x_223:
        /* <DEDUP_REMOVED lines=30> */
[C---:B------:R-:W-:Y:S01]  /*ac20*/  IADD3 R90, PT, PT, R93.reuse, 0x20, RZ ;  /* 0x000000205d5a7810 */ /* 0x040fe20007ffe0ff */
[-CC-:B------:R-:W-:Y:S01]  /*ac30*/  FFMA.RM R87, R96, R92.reuse, R95.reuse ;  /* 0x0000005c60577223 */ /* 0x180fe2000000405f */
[C---:B------:R-:W-:Y:S02]  /*ac40*/  ISETP.NE.AND P2, PT, R93.reuse, RZ, PT ;  /* 0x000000ff5d00720c */ /* 0x040fe40003f45270 */
[----:B------:R-:W-:Y:S01]  /*ac50*/  LOP3.LUT R89, R80, 0x7fffff, RZ, 0xc0, !PT ;  /* 0x007fffff50597812 */ /* 0x000fe200078ec0ff */
[----:B------:R-:W-:Y:S01]  /*ac60*/  FFMA.RP R80, R96, R92, R95 ;  /* 0x0000005c60507223 */ /* 0x000fe2000000805f */
[----:B------:R-:W-:Y:S02]  /*ac70*/  ISETP.NE.AND P1, PT, R93, RZ, PT ;  /* 0x000000ff5d00720c */ /* 0x000fe40003f25270 */
[----:B------:R-:W-:Y:S02]  /*ac80*/  LOP3.LUT R89, R89, 0x800000, RZ, 0xfc, !PT ;  /* 0x0080000059597812 */ /* 0x000fe400078efcff */
[----:B------:R-:W-:-:S02]  /*ac90*/  IADD3 R92, PT, PT, -R93, RZ, RZ ;  /* 0x000000ff5d5c7210 */ /* 0x000fc40007ffe1ff */
[----:B------:R-:W-:Y:S02]  /*aca0*/  SHF.L.U32 R90, R89, R90, RZ ;  /* 0x0000005a595a7219 */ /* 0x000fe400000006ff */
[----:B------:R-:W-:Y:S02]  /*acb0*/  FSETP.NEU.FTZ.AND P0, PT, R80, R87, PT ;  /* 0x000000575000720b */ /* 0x000fe40003f1d000 */
[----:B------:R-:W-:Y:S02]  /*acc0*/  SEL R80, R92, RZ, P2 ;  /* 0x000000ff5c507207 */ /* 0x000fe40001000000 */
[----:B------:R-:W-:Y:S02]  /*acd0*/  ISETP.NE.AND P1, PT, R90, RZ, P1 ;  /* 0x000000ff5a00720c */ /* 0x000fe40000f25270 */
[----:B------:R-:W-:Y:S02]  /*ace0*/  SHF.R.U32.HI R80, RZ, R80, R89 ;  /* 0x00000050ff507219 */ /* 0x000fe40000011659 */
[----:B------:R-:W-:-:S02]  /*acf0*/  PLOP3.LUT P0, PT, P0, P1, PT, 0xf8, 0x8f ;  /* 0x00000000008f781c */ /* 0x000fc40000703f70 */
[----:B------:R-:W-:Y:S02]  /*ad00*/  SHF.R.U32.HI R90, RZ, 0x1, R80 ;  /* 0x00000001ff5a7819 */ /* 0x000fe40000011650 */
[----:B------:R-:W-:-:S04]  /*ad10*/  SEL R87, RZ, 0x1, !P0 ;  /* 0x00000001ff577807 */ /* 0x000fc80004000000 */
[----:B------:R-:W-:-:S04]  /*ad20*/  LOP3.LUT R87, R87, 0x1, R90, 0xf8, !PT ;  /* 0x0000000157577812 */ /* 0x000fc800078ef85a */
[----:B------:R-:W-:-:S04]  /*ad30*/  LOP3.LUT R87, R87, R80, RZ, 0xc0, !PT ;  /* 0x0000005057577212 */ /* 0x000fc800078ec0ff */
[----:B------:R-:W-:-:S04]  /*ad40*/  IADD3 R90, PT, PT, R90, R87, RZ ;  /* 0x000000575a5a7210 */ /* 0x000fc80007ffe0ff */
[----:B------:R-:W-:Y:S01]  /*ad50*/  LOP3.LUT R91, R90, R91, RZ, 0xfc, !PT ;  /* 0x0000005b5a5b7212 */ /* 0x000fe200078efcff */
[----:B------:R-:W-:Y:S06]  /*ad60*/  BRA `(.L_x_231) ;  /* 0x0000000000107947 */ /* 0x000fec0003800000 */
.L_x_230:
[----:B------:R-:W-:-:S04]  /*ad70*/  LOP3.LUT R91, R91, 0x80000000, RZ, 0xc0, !PT ;  /* 0x800000005b5b7812 */ /* 0x000fc800078ec0ff */
[----:B------:R-:W-:Y:S01]  /*ad80*/  LOP3.LUT R91, R91, 0x7f800000, RZ, 0xfc, !PT ;  /* 0x7f8000005b5b7812 */ /* 0x000fe200078efcff */
[----:B------:R-:W-:Y:S06]  /*ad90*/  BRA `(.L_x_231) ;  /* 0x0000000000047947 */ /* 0x000fec0003800000 */
.L_x_229:
[----:B------:R-:W-:-:S07]  /*ada0*/  LEA R91, R90, R91, 0x17 ;  /* 0x0000005b5a5b7211 */ /* 0x000fce00078eb8ff */
.L_x_231:
[----:B------:R-:W-:Y:S05]  /*adb0*/  BSYNC.RECONVERGENT B1 ;  /* 0x0000000000017941 */ /* 0x000fea0003800200 */
.L_x_228:
[----:B------:R-:W-:Y:S05]  /*adc0*/  BRA `(.L_x_232) ;  /* 0x0000000000207947 */ /* 0x000fea0003800000 */
.L_x_227:
[----:B------:R-:W-:-:S04]  /*add0*/  LOP3.LUT R80, R87, 0x80000000, R80, 0x48, !PT ;  /* 0x8000000057507812 */ /* 0x000fc800078e4850 */
[----:B------:R-:W-:Y:S01]  /*ade0*/  LOP3.LUT R91, R80, 0x7f800000, RZ, 0xfc, !PT ;  /* 0x7f800000505b7812 */ /* 0x000fe200078efcff */
[----:B------:R-:W-:Y:S06]  /*adf0*/  BRA `(.L_x_232) ;  /* 0x0000000000147947 */ /* 0x000fec0003800000 */
.L_x_226:
[----:B------:R-:W-:Y:S01]  /*ae00*/  LOP3.LUT R91, R87, 0x80000000, R80, 0x48, !PT ;  /* 0x80000000575b7812 */ /* 0x000fe200078e4850 */
[----:B------:R-:W-:Y:S06]  /*ae10*/  BRA `(.L_x_232) ;  /* 0x00000000000c7947 */ /* 0x000fec0003800000 */
.L_x_225:
[----:B------:R-:W0:Y:S01]  /*ae20*/  MUFU.RSQ R91, -QNAN ;  /* 0xffc00000005b7908 */ /* 0x000e220000001400 */
[----:B------:R-:W-:Y:S05]  /*ae30*/  BRA `(.L_x_232) ;  /* 0x0000000000047947 */ /* 0x000fea0003800000 */
.L_x_224:
[----:B------:R-:W-:-:S07]  /*ae40*/  FADD.FTZ R91, R80, R83 ;  /* 0x00000053505b7221 */ /* 0x000fce0000010000 */
.L_x_232:
[----:B------:R-:W-:Y:S05]  /*ae50*/  BSYNC.RECONVERGENT B0 ;  /* 0x0000000000007941 */ /* 0x000fea0003800200 */
.L_x_222:
[----:B------:R-:W-:Y:S01]  /*ae60*/  HFMA2 R89, -RZ, RZ, 0, 0 ;  /* 0x00000000ff597431 */ /* 0x000fe200000001ff */
[----:B0-----:R-:W-:-:S03]  /*ae70*/  MOV R87, R91 ;  /* 0x0000005b00577202 */ /* 0x001fc60000000f00 */
[----:B------:R-:W-:Y:S05]  /*ae80*/  RET.REL.NODEC R88 `(_Z16computeBinHOGTarPfPiS_S0_jjjj) ;  /* 0xffffff50585c7950 */ /* 0x000fea0003c3ffff */
.L_x_233:
        /* <DEDUP_REMOVED lines=15> */
.L_x_451:


//--------------------- .text._Z13computeBinHOGPfS_PiS0_S_S0_jjjj --------------------------
	.section	.text._Z13computeBinHOGPfS_PiS0_S_S0_jjjj,"ax",@progbits
	.align	128
        .global         _Z13computeBinHOGPfS_PiS0_S_S0_jjjj
        .type           _Z13computeBinHOGPfS_PiS0_S_S0_jjjj,@function
        .size           _Z13computeBinHOGPfS_PiS0_S_S0_jjjj,(.L_x_453 - _Z13computeBinHOGPfS_PiS0_S_S0_jjjj)
        .other          _Z13computeBinHOGPfS_PiS0_S_S0_jjjj,@"STO_CUDA_ENTRY STV_DEFAULT"
_Z13computeBinHOGPfS_PiS0_S_S0_jjjj:
.text._Z13computeBinHOGPfS_PiS0_S_S0_jjjj:
        /* <DEDUP_REMOVED lines=76> */
.L_x_234:
        /* <DEDUP_REMOVED lines=984> */
[----:B-1----:R-:W4:Y:S04]  /*4240*/  LDL.64 R6, [R1+0x10] ;  /* 0x0000100001067983 */ /* 0x002f280000100a00 */
        /* <DEDUP_REMOVED lines=17> */
[----:B------:R-:W-:-:S03]  /*4360*/  HFMA2 R45, -RZ, RZ, 0, 1.1920928955078125e-07 ;  /* 0x00000002ff2d7431 */ /* 0x000fc600000001ff */
[----:B------:R-:W5:Y:S01]  /*4370*/  LDL.64 R42, [R1+0xa0] ;  /* 0x0000a000012a7983 */ /* 0x000f620000100a00 */
[----:B--2---:R-:W-:Y:S02]  /*4380*/  FSETP.GT.AND P2, PT, R3, RZ, PT ;  /* 0x000000ff0300720b */ /* 0x004fe40003f44000 */
[----:B------:R-:W-:Y:S02]  /*4390*/  FSETP.GT.AND P1, PT, R2, RZ, PT ;  /* 0x000000ff0200720b */ /* 0x000fe40003f24000 */
[----:B---3--:R-:W-:Y:S02]  /*43a0*/  FSETP.GT.AND P0, PT, R4, RZ, PT ;  /* 0x000000ff0400720b */ /* 0x008fe40003f04000 */
[----:B------:R-:W-:-:S07]  /*43b0*/  SEL R44, RZ, 0x1, !P2 ;  /* 0x00000001ff2c7807 */ /* 0x000fce0005000000 */
[----:B------:R-:W-:Y:S02]  /*43c0*/  @!P2 IADD3 R45, PT, PT, RZ, 0x1, RZ ;  /* 0x00000001ff2da810 */ /* 0x000fe40007ffe0ff */
[----:B------:R-:W-:Y:S02]  /*43d0*/  @!P1 IADD3 R45, PT, PT, R44, RZ, RZ ;  /* 0x000000ff2c2d9210 */ /* 0x000fe40007ffe0ff */
[----:B------:R-:W-:Y:S02]  /*43e0*/  FSETP.GT.AND P1, PT, R5, RZ, PT ;  /* 0x000000ff0500720b */ /* 0x000fe40003f24000 */
[C---:B------:R-:W-:Y:S02]  /*43f0*/  IADD3 R46, PT, PT, R45.reuse, 0x1, RZ ;  /* 0x000000012d2e7810 */ /* 0x040fe40007ffe0ff */
[----:B------:R-:W-:Y:S02]  /*4400*/  @!P0 IADD3 R46, PT, PT, R45, RZ, RZ ;  /* 0x000000ff2d2e8210 */ /* 0x000fe40007ffe0ff */
[----:B----4-:R-:W-:Y:S01]  /*4410*/  FSETP.GT.AND P0, PT, R6, RZ, PT ;  /* 0x000000ff0600720b */ /* 0x010fe20003f04000 */
[----:B------:R-:W2:Y:S01]  /*4420*/  LDL.64 R44, [R1+0xa8] ;  /* 0x0000a800012c7983 */ /* 0x000ea20000100a00 */
[----:B------:R-:W-:-:S05]  /*4430*/  IADD3 R47, PT, PT, R46, 0x1, RZ ;  /* 0x000000012e2f7810 */ /* 0x000fca0007ffe0ff */
[----:B------:R-:W-:Y:S02]  /*4440*/  @!P1 IADD3 R47, PT, PT, R46, RZ, RZ ;  /* 0x000000ff2e2f9210 */ /* 0x000fe40007ffe0ff */
[----:B------:R-:W-:Y:S02]  /*4450*/  FSETP.GT.AND P1, PT, R7, RZ, PT ;  /* 0x000000ff0700720b */ /* 0x000fe40003f24000 */
[C---:B------:R-:W-:Y:S02]  /*4460*/  IADD3 R48, PT, PT, R47.reuse, 0x1, RZ ;  /* 0x000000012f307810 */ /* 0x040fe40007ffe0ff */
[----:B------:R-:W-:Y:S02]  /*4470*/  @!P0 IADD3 R48, PT, PT, R47, RZ, RZ ;  /* 0x000000ff2f308210 */ /* 0x000fe40007ffe0ff */
[----:B-----5:R-:W-:Y:S01]  /*4480*/  FSETP.GT.AND P0, PT, R8, RZ, PT ;  /* 0x000000ff0800720b */ /* 0x020fe20003f04000 */
[----:B------:R-:W3:Y:S01]  /*4490*/  LDL.64 R46, [R1+0xb0] ;  /* 0x0000b000012e7983 */ /* 0x000ee20000100a00 */
[----:B------:R-:W-:-:S05]  /*44a0*/  IADD3 R49, PT, PT, R48, 0x1, RZ ;  /* 0x0000000130317810 */ /* 0x000fca0007ffe0ff */
[----:B------:R-:W-:Y:S02]  /*44b0*/  @!P1 IADD3 R49, PT, PT, R48, RZ, RZ ;  /* 0x000000ff30319210 */ /* 0x000fe40007ffe0ff */
[----:B------:R-:W-:Y:S02]  /*44c0*/  FSETP.GT.AND P1, PT, R9, RZ, PT ;  /* 0x000000ff0900720b */ /* 0x000fe40003f24000 */
[C---:B------:R-:W-:Y:S02]  /*44d0*/  IADD3 R50, PT, PT, R49.reuse, 0x1, RZ ;  /* 0x0000000131327810 */ /* 0x040fe40007ffe0ff */
[----:B------:R-:W-:Y:S02]  /*44e0*/  @!P0 IADD3 R50, PT, PT, R49, RZ, RZ ;  /* 0x000000ff31328210 */ /* 0x000fe40007ffe0ff */
[----:B------:R-:W-:Y:S01]  /*44f0*/  FSETP.GT.AND P0, PT, R10, RZ, PT ;  /* 0x000000ff0a00720b */ /* 0x000fe20003f04000 */
[----:B------:R-:W4:Y:S01]  /*4500*/  LDL.64 R48, [R1+0xb8] ;  /* 0x0000b80001307983 */ /* 0x000f220000100a00 */
[----:B------:R-:W-:-:S05]  /*4510*/  IADD3 R51, PT, PT, R50, 0x1, RZ ;  /* 0x0000000132337810 */ /* 0x000fca0007ffe0ff */
[----:B------:R-:W-:Y:S02]  /*4520*/  @!P1 IADD3 R51, PT, PT, R50, RZ, RZ ;  /* 0x000000ff32339210 */ /* 0x000fe40007ffe0ff */
[----:B------:R-:W-:Y:S02]  /*4530*/  FSETP.GT.AND P1, PT, R11, RZ, PT ;  /* 0x000000ff0b00720b */ /* 0x000fe40003f24000 */
[C---:B------:R-:W-:Y:S02]  /*4540*/  IADD3 R52, PT, PT, R51.reuse, 0x1, RZ ;  /* 0x0000000133347810 */ /* 0x040fe40007ffe0ff */
[----:B------:R-:W-:Y:S02]  /*4550*/  @!P0 IADD3 R52, PT, PT, R51, RZ, RZ ;  /* 0x000000ff33348210 */ /* 0x000fe40007ffe0ff */
[----:B------:R-:W-:Y:S01]  /*4560*/  FSETP.GT.AND P0, PT, R12, RZ, PT ;  /* 0x000000ff0c00720b */ /* 0x000fe20003f04000 */
[----:B------:R-:W5:Y:S01]  /*4570*/  LDL.64 R50, [R1+0xc0] ;  /* 0x0000c00001327983 */ /* 0x000f620000100a00 */
        /* <DEDUP_REMOVED lines=99> */
[----:B------:R-:W-:Y:S01]  /*4bb0*/  @!P1 IADD3 R81, PT, PT, R80, RZ, RZ ;  /* 0x000000ff50519210 */ /* 0x000fe20007ffe0ff */
[----:B------:R-:W-:Y:S01]  /*4bc0*/  FFMA R80, R2, R2, RZ ;  /* 0x0000000202507223 */ /* 0x000fe200000000ff */
[----:B------:R-:W-:-:S03]  /*4bd0*/  FSETP.GT.AND P1, PT, R41, RZ, PT ;  /* 0x000000ff2900720b */ /* 0x000fc60003f24000 */
[----:B------:R-:W-:Y:S01]  /*4be0*/  FFMA R83, R3, R3, R80 ;  /* 0x0000000303537223 */ /* 0x000fe20000000050 */
[C---:B------:R-:W-:Y:S02]  /*4bf0*/  IADD3 R84, PT, PT, R81.reuse, 0x1, RZ ;  /* 0x0000000151547810 */ /* 0x040fe40007ffe0ff */
[----:B------:R-:W-:Y:S01]  /*4c00*/  @!P0 IADD3 R84, PT, PT, R81, RZ, RZ ;  /* 0x000000ff51548210 */ /* 0x000fe20007ffe0ff */
[----:B------:R-:W-:Y:S01]  /*4c10*/  FFMA R82, R4, R4, R83 ;  /* 0x0000000404527223 */ /* 0x000fe20000000053 */
[----:B------:R-:W5:Y:S03]  /*4c20*/  LDL.64 R80, [R1+0x138] ;  /* 0x0001380001507983 */ /* 0x000f660000100a00 */
[----:B------:R-:W-:Y:S01]  /*4c30*/  FFMA R83, R5, R5, R82 ;  /* 0x0000000505537223 */ /* 0x000fe20000000052 */
[C---:B------:R-:W-:Y:S01]  /*4c40*/  IADD3 R86, PT, PT, R84.reuse, 0x1, RZ ;  /* 0x0000000154567810 */ /* 0x040fe20007ffe0ff */
[----:B------:R-:W5:Y:S01]  /*4c50*/  LDL R82, [R1+0x140] ;  /* 0x0001400001527983 */ /* 0x000f620000100800 */
[----:B------:R-:W-:Y:S01]  /*4c60*/  @!P1 IADD3 R86, PT, PT, R84, RZ, RZ ;  /* 0x000000ff54569210 */ /* 0x000fe20007ffe0ff */
[----:B------:R-:W-:-:S04]  /*4c70*/  FFMA R84, R6, R6, R83 ;  /* 0x0000000606547223 */ /* 0x000fc80000000053 */
[----:B------:R-:W-:-:S04]  /*4c80*/  FFMA R83, R7, R7, R84 ;  /* 0x0000000707537223 */ /* 0x000fc80000000054 */
[----:B------:R-:W-:-:S04]  /*4c90*/  FFMA R84, R8, R8, R83 ;  /* 0x0000000808547223 */ /* 0x000fc80000000053 */
[----:B------:R-:W-:-:S04]  /*4ca0*/  FFMA R83, R9, R9, R84 ;  /* 0x0000000909537223 */ /* 0x000fc80000000054 */
[----:B------:R-:W-:-:S04]  /*4cb0*/  FFMA R84, R10, R10, R83 ;  /* 0x0000000a0a547223 */ /* 0x000fc80000000053 */
[----:B------:R-:W-:-:S04]  /*4cc0*/  FFMA R83, R11, R11, R84 ;  /* 0x0000000b0b537223 */ /* 0x000fc80000000054 */
[----:B------:R-:W-:Y:S01]  /*4cd0*/  FFMA R84, R12, R12, R83 ;  /* 0x0000000c0c547223 */ /* 0x000fe20000000053 */
[----:B------:R-:W-:-:S03]  /*4ce0*/  FSETP.GT.AND P0, PT, R42, RZ, PT ;  /* 0x000000ff2a00720b */ /* 0x000fc60003f04000 */
[----:B------:R-:W-:Y:S01]  /*4cf0*/  FFMA R83, R13, R13, R84 ;  /* 0x0000000d0d537223 */ /* 0x000fe20000000054 */
[----:B------:R-:W-:-:S03]  /*4d00*/  FSETP.GT.AND P1, PT, R43, RZ, PT ;  /* 0x000000ff2b00720b */ /* 0x000fc60003f24000 */
[----:B------:R-:W-:-:S04]  /*4d10*/  FFMA R84, R14, R14, R83 ;  /* 0x0000000e0e547223 */ /* 0x000fc80000000053 */
[----:B------:R-:W-:Y:S01]  /*4d20*/  FFMA R83, R15, R15, R84 ;  /* 0x0000000f0f537223 */ /* 0x000fe20000000054 */
[C---:B------:R-:W-:Y:S02]  /*4d30*/  IADD3 R87, PT, PT, R86.reuse, 0x1, RZ ;  /* 0x0000000156577810 */ /* 0x040fe40007ffe0ff */
[----:B------:R-:W-:Y:S01]  /*4d40*/  @!P0 IADD3 R87, PT, PT, R86, RZ, RZ ;  /* 0x000000ff56578210 */ /* 0x000fe20007ffe0ff */
[----:B------:R-:W-:Y:S01]  /*4d50*/  FFMA R84, R16, R16, R83 ;  /* 0x0000001010547223 */ /* 0x000fe20000000053 */
[----:B--2---:R-:W-:Y:S02]  /*4d60*/  FSETP.GT.AND P0, PT, R44, RZ, PT ;  /* 0x000000ff2c00720b */ /* 0x004fe40003f04000 */
[----:B------:R-:W-:Y:S01]  /*4d70*/  IADD3 R86, PT, PT, R87, 0x1, RZ ;  /* 0x0000000157567810 */ /* 0x000fe20007ffe0ff */
[----:B------:R-:W-:Y:S01]  /*4d80*/  FFMA R83, R17, R17, R84 ;  /* 0x0000001111537223 */ /* 0x000fe20000000054 */
[----:B------:R-:W-:Y:S02]  /*4d90*/  @!P1 IADD3 R86, PT, PT, R87, RZ, RZ ;  /* 0x000000ff57569210 */ /* 0x000fe40007ffe0ff */
[----:B------:R-:W-:Y:S01]  /*4da0*/  FSETP.GT.AND P1, PT, R45, RZ, PT ;  /* 0x000000ff2d00720b */ /* 0x000fe20003f24000 */
[----:B------:R-:W-:Y:S01]  /*4db0*/  FFMA R84, R18, R18, R83 ;  /* 0x0000001212547223 */ /* 0x000fe20000000053 */
[----:B------:R-:W-:-:S03]  /*4dc0*/  IADD3 R87, PT, PT, R86, 0x1, RZ ;  /* 0x0000000156577810 */ /* 0x000fc60007ffe0ff */
[----:B------:R-:W-:Y:S02]  /*4dd0*/  FFMA R83, R19, R19, R84 ;  /* 0x0000001313537223 */ /* 0x000fe40000000054 */
[----:B------:R-:W-:Y:S02]  /*4de0*/  @!P0 IADD3 R87, PT, PT, R86, RZ, RZ ;  /* 0x000000ff56578210 */ /* 0x000fe40007ffe0ff */
[----:B---3--:R-:W-:Y:S01]  /*4df0*/  FSETP.GT.AND P0, PT, R46, RZ, PT ;  /* 0x000000ff2e00720b */ /* 0x008fe20003f04000 */
[----:B------:R-:W-:Y:S01]  /*4e00*/  FFMA R84, R20, R20, R83 ;  /* 0x0000001414547223 */ /* 0x000fe20000000053 */
[C---:B------:R-:W-:Y:S02]  /*4e10*/  IADD3 R86, PT, PT, R87.reuse, 0x1, RZ ;  /* 0x0000000157567810 */ /* 0x040fe40007ffe0ff */
[----:B------:R-:W-:Y:S01]  /*4e20*/  @!P1 IADD3 R86, PT, PT, R87, RZ, RZ ;  /* 0x000000ff57569210 */ /* 0x000fe20007ffe0ff */
[----:B------:R-:W-:Y:S01]  /*4e30*/  FFMA R83, R21, R21, R84 ;  /* 0x0000001515537223 */ /* 0x000fe20000000054 */
[----:B------:R-:W-:-:S03]  /*4e40*/  FSETP.GT.AND P1, PT, R47, RZ, PT ;  /* 0x000000ff2f00720b */ /* 0x000fc60003f24000 */
[----:B------:R-:W-:Y:S01]  /*4e50*/  FFMA R84, R22, R22, R83 ;  /* 0x0000001616547223 */ /* 0x000fe20000000053 */
[----:B------:R-:W-:-:S03]  /*4e60*/  IADD3 R87, PT, PT, R86, 0x1, RZ ;  /* 0x0000000156577810 */ /* 0x000fc60007ffe0ff */
[----:B------:R-:W-:Y:S01]  /*4e70*/  FFMA R83, R23, R23, R84 ;  /* 0x0000001717537223 */ /* 0x000fe20000000054 */
[----:B------:R-:W-:Y:S02]  /*4e80*/  @!P0 IADD3 R87, PT, PT, R86, RZ, RZ ;  /* 0x000000ff56578210 */ /* 0x000fe40007ffe0ff */
[----:B----4-:R-:W-:Y:S01]  /*4e90*/  FSETP.GT.AND P0, PT, R48, RZ, PT ;  /* 0x000000ff3000720b */ /* 0x010fe20003f04000 */
[----:B------:R-:W-:Y:S01]  /*4ea0*/  FFMA R84, R24, R24, R83 ;  /* 0x0000001818547223 */ /* 0x000fe20000000053 */
[C---:B------:R-:W-:Y:S02]  /*4eb0*/  IADD3 R86, PT, PT, R87.reuse, 0x1, RZ ;  /* 0x0000000157567810 */ /* 0x040fe40007ffe0ff */
[----:B------:R-:W-:Y:S01]  /*4ec0*/  @!P1 IADD3 R86, PT, PT, R87, RZ, RZ ;  /* 0x000000ff57569210 */ /* 0x000fe20007ffe0ff */
[----:B------:R-:W-:Y:S01]  /*4ed0*/  FFMA R83, R25, R25, R84 ;  /* 0x0000001919537223 */ /* 0x000fe20000000054 */
[----:B------:R-:W-:-:S03]  /*4ee0*/  FSETP.GT.AND P1, PT, R49, RZ, PT ;  /* 0x000000ff3100720b */ /* 0x000fc60003f24000 */
[----:B------:R-:W-:Y:S01]  /*4ef0*/  FFMA R84, R26, R26, R83 ;  /* 0x0000001a1a547223 */ /* 0x000fe20000000053 */
[----:B------:R-:W-:-:S03]  /*4f00*/  IADD3 R87, PT, PT, R86, 0x1, RZ ;  /* 0x0000000156577810 */ /* 0x000fc60007ffe0ff */
[----:B------:R-:W-:Y:S01]  /*4f10*/  @!P0 IADD3 R87, PT, PT, R86, RZ, RZ ;  /* 0x000000ff56578210 */ /* 0x000fe20007ffe0ff */
[----:B------:R-:W-:Y:S01]  /*4f20*/  FFMA R83, R27, R27, R84 ;  /* 0x0000001b1b537223 */ /* 0x000fe20000000054 */
[----:B-----5:R-:W-:Y:S02]  /*4f30*/  FSETP.GT.AND P0, PT, R50, RZ, PT ;  /* 0x000000ff3200720b */ /* 0x020fe40003f04000 */
[C---:B------:R-:W-:Y:S01]  /*4f40*/  IADD3 R86, PT, PT, R87.reuse, 0x1, RZ ;  /* 0x0000000157567810 */ /* 0x040fe20007ffe0ff */
[----:B------:R-:W-:Y:S01]  /*4f50*/  FFMA R84, R28, R28, R83 ;  /* 0x0000001c1c547223 */ /* 0x000fe20000000053 */
[----:B------:R-:W-:Y:S02]  /*4f60*/  @!P1 IADD3 R86, PT, PT, R87, RZ, RZ ;  /* 0x000000ff57569210 */ /* 0x000fe40007ffe0ff */
[----:B------:R-:W-:Y:S01]  /*4f70*/  FSETP.GT.AND P1, PT, R51, RZ, PT ;  /* 0x000000ff3300720b */ /* 0x000fe20003f24000 */
[----:B------:R-:W-:Y:S01]  /*4f80*/  FFMA R83, R29, R29, R84 ;  /* 0x0000001d1d537223 */ /* 0x000fe20000000054 */
[----:B------:R-:W-:-:S03]  /*4f90*/  IADD3 R87, PT, PT, R86, 0x1, RZ ;  /* 0x0000000156577810 */ /* 0x000fc60007ffe0ff */
[----:B------:R-:W-:Y:S02]  /*4fa0*/  FFMA R84, R30, R30, R83 ;  /* 0x0000001e1e547223 */ /* 0x000fe40000000053 */
[----:B------:R-:W-:Y:S02]  /*4fb0*/  @!P0 IADD3 R87, PT, PT, R86, RZ, RZ ;  /* 0x000000ff56578210 */ /* 0x000fe40007ffe0ff */
[----:B------:R-:W-:Y:S01]  /*4fc0*/  FSETP.GT.AND P0, PT, R52, RZ, PT ;  /* 0x000000ff3400720b */ /* 0x000fe20003f04000 */
        /* <DEDUP_REMOVED lines=9> */
[----:B------:R-:W-:Y:S02]  /*5060*/  FSETP.GT.AND P0, PT, R54, RZ, PT ;  /* 0x000000ff3600720b */ /* 0x000fe40003f04000 */
        /* <DEDUP_REMOVED lines=113> */
[C---:B------:R-:W-:Y:S02]  /*5780*/  FSETP.GT.AND P0, PT, R78.reuse, RZ, PT ;  /* 0x000000ff4e00720b */ /* 0x040fe40003f04000 */
        /* <DEDUP_REMOVED lines=8> */
[C---:B------:R-:W-:Y:S01]  /*5810*/  FSETP.GT.AND P0, PT, R80.reuse, RZ, PT ;  /* 0x000000ff5000720b */ /* 0x040fe20003f04000 */
[----:B------:R-:W-:Y:S01]  /*5820*/  FFMA R84, R80, R80, R83 ;  /* 0x0000005050547223 */ /* 0x000fe20000000053 */
[C---:B------:R-:W-:Y:S02]  /*5830*/  IADD3 R86, PT, PT, R87.reuse, 0x1, RZ ;  /* 0x0000000157567810 */ /* 0x040fe40007ffe0ff */
[----:B------:R-:W-:Y:S01]  /*5840*/  @!P1 IADD3 R86, PT, PT, R87, RZ, RZ ;  /* 0x000000ff57569210 */ /* 0x000fe20007ffe0ff */
[C---:B------:R-:W-:Y:S01]  /*5850*/  FFMA R83, R81.reuse, R81, R84 ;  /* 0x0000005151537223 */ /* 0x040fe20000000054 */
[----:B------:R-:W-:-:S03]  /*5860*/  FSETP.GT.AND P1, PT, R81, RZ, PT ;  /* 0x000000ff5100720b */ /* 0x000fc60003f24000 */
[----:B------:R-:W-:Y:S01]  /*5870*/  FFMA R84, R82, R82, R83 ;  /* 0x0000005252547223 */ /* 0x000fe20000000053 */
[----:B------:R-:W-:-:S03]  /*5880*/  IADD3 R88, PT, PT, R86, 0x1, RZ ;  /* 0x0000000156587810 */ /* 0x000fc60007ffe0ff */
[----:B------:R-:W-:Y:S02]  /*5890*/  @!P0 IADD3 R88, PT, PT, R86, RZ, RZ ;  /* 0x000000ff56588210 */ /* 0x000fe40007ffe0ff */
[----:B------:R-:W-:Y:S02]  /*58a0*/  IADD3 R86, PT, PT, R84, -0xd000000, RZ ;  /* 0xf300000054567810 */ /* 0x000fe40007ffe0ff */
[C---:B------:R-:W-:Y:S02]  /*58b0*/  IADD3 R83, PT, PT, R88.reuse, 0x1, RZ ;  /* 0x0000000158537810 */ /* 0x040fe40007ffe0ff */
[----:B------:R-:W-:Y:S02]  /*58c0*/  @!P1 IADD3 R83, PT, PT, R88, RZ, RZ ;  /* 0x000000ff58539210 */ /* 0x000fe40007ffe0ff */
[----:B------:R-:W-:Y:S01]  /*58d0*/  ISETP.GT.U32.AND P1, PT, R86, 0x727fffff, PT ;  /* 0x727fffff5600780c */ /* 0x000fe20003f24070 */
[----:B------:R0:W1:Y:S01]  /*58e0*/  MUFU.RSQ R87, R84 ;  /* 0x0000005400577308 */ /* 0x0000620000001400 */
[----:B------:R-:W-:Y:S01]  /*58f0*/  FSETP.GT.AND P0, PT, R82, RZ, PT ;  /* 0x000000ff5200720b */ /* 0x000fe20003f04000 */
[----:B------:R-:W-:Y:S01]  /*5900*/  BSSY.RECONVERGENT B0, `(.L_x_235) ;  /* 0x000000b000007945 */ /* 0x000fe20003800200 */
[----:B------:R-:W-:-:S11]  /*5910*/  IADD3 R86, PT, PT, R83, 0x1, RZ ;  /* 0x0000000153567810 */ /* 0x000fd60007ffe0ff */
[----:B------:R-:W-:Y:S01]  /*5920*/  @!P0 IADD3 R86, PT, PT, R83, RZ, RZ ;  /* 0x000000ff53568210 */ /* 0x000fe20007ffe0ff */
[----:B0-----:R-:W-:Y:S06]  /*5930*/  @!P1 BRA `(.L_x_236) ;  /* 0x00000000000c9947 */ /* 0x001fec0003800000 */
[----:B------:R-:W-:-:S07]  /*5940*/  MOV R91, 0x5960 ;  /* 0x00005960005b7802 */ /* 0x000fce0000000f00 */
[----:B-1----:R-:W-:Y:S05]  /*5950*/  CALL.REL.NOINC `($__internal_5_$__cuda_sm20_sqrt_rn_f32_slowpath) ;  /* 0x0000005c00c47944 */ /* 0x002fea0003c00000 */
[----:B------:R-:W-:Y:S05]  /*5960*/  BRA `(.L_x_237) ;  /* 0x0000000000107947 */ /* 0x000fea0003800000 */
.L_x_236:
[----:B-1----:R-:W-:Y:S01]  /*5970*/  FMUL.FTZ R83, R84, R87 ;  /* 0x0000005754537220 */ /* 0x002fe20000410000 */
[----:B------:R-:W-:-:S03]  /*5980*/  FMUL.FTZ R87, R87, 0.5 ;  /* 0x3f00000057577820 */ /* 0x000fc60000410000 */
[----:B------:R-:W-:-:S04]  /*5990*/  FFMA R84, -R83, R83, R84 ;  /* 0x0000005353547223 */ /* 0x000fc80000000154 */
[----:B------:R-:W-:-:S07]  /*59a0*/  FFMA R84, R84, R87, R83 ;  /* 0x0000005754547223 */ /* 0x000fce0000000053 */
.L_x_237:
[----:B------:R-:W-:Y:S05]  /*59b0*/  BSYNC.RECONVERGENT B0 ;  /* 0x0000000000007941 */ /* 0x000fea0003800200 */
.L_x_235:
        /* <DEDUP_REMOVED lines=16> */
[----:B0-----:R-:W-:-:S04]  /*5ac0*/  FFMA R87, -R83, R90, 1 ;  /* 0x3f80000053577423 */ /* 0x001fc8000000015a */
[----:B------:R-:W-:Y:S01]  /*5ad0*/  FFMA R91, R90, R87, R90 ;  /* 0x000000575a5b7223 */ /* 0x000fe2000000005a */
[----:B---3--:R-:W-:-:S03]  /*5ae0*/  IMAD R87, R93, UR7, R94 ;  /* 0x000000075d577c24 */ /* 0x008fc6000f8e025e */
[----:B------:R-:W-:Y:S01]  /*5af0*/  FFMA R88, R2, R91, RZ ;  /* 0x0000005b02587223 */ /* 0x000fe200000000ff */
[----:B--2---:R-:W-:-:S03]  /*5b00*/  IMAD R84, R84, UR8, R87 ;  /* 0x0000000854547c24 */ /* 0x004fc6000f8e0257 */
[----:B------:R-:W-:Y:S01]  /*5b10*/  FFMA R89, -R83, R88, R2 ;  /* 0x0000005853597223 */ /* 0x000fe20000000102 */
[----:B------:R-:W-:-:S03]  /*5b20*/  IMAD R87, R84, 0x51, RZ ;  /* 0x0000005154577824 */ /* 0x000fc600078e02ff */
[----:B------:R-:W-:Y:S01]  /*5b30*/  FFMA R91, R91, R89, R88 ;  /* 0x000000595b5b7223 */ /* 0x000fe20000000058 */
[----:B----4-:R-:W-:Y:S06]  /*5b40*/  @!P0 BRA `(.L_x_239) ;  /* 0x0000000000088947 */ /* 0x010fec0003800000 */
[----:B------:R-:W-:-:S07]  /*5b50*/  MOV R88, 0x5b70 ;  /* 0x00005b7000587802 */ /* 0x000fce0000000f00 */
[----:B------:R-:W-:Y:S05]  /*5b60*/  CALL.REL.NOINC `($__internal_6_$__cuda_sm3x_div_rn_noftz_f32_slowpath) ;  /* 0x0000005c00987944 */ /* 0x000fea0003c00000 */
.L_x_239:
[----:B------:R-:W-:Y:S05]  /*5b70*/  BSYNC.RECONVERGENT B2 ;  /* 0x0000000000027941 */ /* 0x000fea0003800200 */
.L_x_238:
        /* <DEDUP_REMOVED lines=14> */
[----:B------:R-:W-:Y:S05]  /*5c60*/  CALL.REL.NOINC `($__internal_6_$__cuda_sm3x_div_rn_noftz_f32_slowpath) ;  /* 0x0000005c00587944 */ /* 0x000fea0003c00000 */
[----:B------:R-:W-:-:S07]  /*5c70*/  MOV R93, R91 ;  /* 0x0000005b005d7202 */ /* 0x000fce0000000f00 */
.L_x_241:
[----:B------:R-:W-:Y:S05]  /*5c80*/  BSYNC.RECONVERGENT B2 ;  /* 0x0000000000027941 */ /* 0x000fea0003800200 */
.L_x_240:
        /* <DEDUP_REMOVED lines=15> */
[----:B------:R-:W-:Y:S05]  /*5d80*/  CALL.REL.NOINC `($__internal_6_$__cuda_sm3x_div_rn_noftz_f32_slowpath) ;  /* 0x0000005c00107944 */ /* 0x000fea0003c00000 */
.L_x_243:
[----:B------:R-:W-:Y:S05]  /*5d90*/  BSYNC.RECONVERGENT B2 ;  /* 0x0000000000027941 */ /* 0x000fea0003800200 */
.L_x_242:
        /* <DEDUP_REMOVED lines=16> */
[----:B------:R-:W-:-:S07]  /*5ea0*/  MOV R93, R91 ;  /* 0x0000005b005d7202 */ /* 0x000fce0000000f00 */
.L_x_245:
[----:B------:R-:W-:Y:S05]  /*5eb0*/  BSYNC.RECONVERGENT B2 ;  /* 0x0000000000027941 */ /* 0x000fea0003800200 */
.L_x_244:
        /* <DEDUP_REMOVED lines=17> */
.L_x_247:
[----:B------:R-:W-:Y:S05]  /*5fd0*/  BSYNC.RECONVERGENT B2 ;  /* 0x0000000000027941 */ /* 0x000fea0003800200 */
.L_x_246:
        /* <DEDUP_REMOVED lines=16> */
.L_x_249:
[----:B------:R-:W-:Y:S05]  /*60e0*/  BSYNC.RECONVERGENT B2 ;  /* 0x0000000000027941 */ /* 0x000fea0003800200 */
.L_x_248:
        /* <DEDUP_REMOVED lines=17> */
.L_x_251:
[----:B------:R-:W-:Y:S05]  /*6200*/  BSYNC.RECONVERGENT B2 ;  /* 0x0000000000027941 */ /* 0x000fea0003800200 */
.L_x_250:
        /* <DEDUP_REMOVED lines=17> */
.L_x_253:
[----:B------:R-:W-:Y:S05]  /*6320*/  BSYNC.RECONVERGENT B2 ;  /* 0x0000000000027941 */ /* 0x000fea0003800200 */
.L_x_252:
        /* <DEDUP_REMOVED lines=17> */
.L_x_255:
[----:B------:R-:W-:Y:S05]  /*6440*/  BSYNC.RECONVERGENT B2 ;  /* 0x0000000000027941 */ /* 0x000fea0003800200 */
.L_x_254:
        /* <DEDUP_REMOVED lines=16> */
[----:B------:R-:W-:Y:S05]  /*6550*/  CALL.REL.NOINC `($__internal_6_$__cuda_sm3x_div_rn_noftz_f32_slowpath) ;  /* 0x00000054001c7944 */ /* 0x000fea0003c00000 */
[----:B------:R-:W-:-:S07]  /*6560*/  MOV R9, R91 ;  /* 0x0000005b00097202 */ /* 0x000fce0000000f00 */
.L_x_257:
[----:B------:R-:W-:Y:S05]  /*6570*/  BSYNC.RECONVERGENT B2 ;  /* 0x0000000000027941 */ /* 0x000fea0003800200 */
.L_x_256:
        /* <DEDUP_REMOVED lines=16> */
.L_x_259:
[----:B------:R-:W-:Y:S05]  /*6680*/  BSYNC.RECONVERGENT B2 ;  /* 0x0000000000027941 */ /* 0x000fea0003800200 */
.L_x_258:
        /* <DEDUP_REMOVED lines=17> */
.L_x_261:
[----:B------:R-:W-:Y:S05]  /*67a0*/  BSYNC.RECONVERGENT B2 ;  /* 0x0000000000027941 */ /* 0x000fea0003800200 */
.L_x_260:
        /* <DEDUP_REMOVED lines=17> */
.L_x_263:
[----:B------:R-:W-:Y:S05]  /*68c0*/  BSYNC.RECONVERGENT B2 ;  /* 0x0000000000027941 */ /* 0x000fea0003800200 */
.L_x_262:
        /* <DEDUP_REMOVED lines=17> */
.L_x_265:
[----:B------:R-:W-:Y:S05]  /*69e0*/  BSYNC.RECONVERGENT B2 ;  /* 0x0000000000027941 */ /* 0x000fea0003800200 */
.L_x_264:
        /* <DEDUP_REMOVED lines=17> */
.L_x_267:
[----:B------:R-:W-:Y:S05]  /*6b00*/  BSYNC.RECONVERGENT B2 ;  /* 0x0000000000027941 */ /* 0x000fea0003800200 */
.L_x_266:
        /* <DEDUP_REMOVED lines=17> */
.L_x_269:
[----:B------:R-:W-:Y:S05]  /*6c20*/  BSYNC.RECONVERGENT B2 ;  /* 0x0000000000027941 */ /* 0x000fea0003800200 */
.L_x_268:
        /* <DEDUP_REMOVED lines=17> */
.L_x_271:
[----:B------:R-:W-:Y:S05]  /*6d40*/  BSYNC.RECONVERGENT B2 ;  /* 0x0000000000027941 */ /* 0x000fea0003800200 */
.L_x_270:
        /* <DEDUP_REMOVED lines=17> */
.L_x_273:
[----:B------:R-:W-:Y:S05]  /*6e60*/  BSYNC.RECONVERGENT B2 ;  /* 0x0000000000027941 */ /* 0x000fea0003800200 */
.L_x_272:
        /* <DEDUP_REMOVED lines=18> */
.L_x_275:
[----:B------:R-:W-:Y:S05]  /*6f90*/  BSYNC.RECONVERGENT B2 ;  /* 0x0000000000027941 */ /* 0x000fea0003800200 */
.L_x_274:
        /* <DEDUP_REMOVED lines=16> */
.L_x_277:
[----:B------:R-:W-:Y:S05]  /*70a0*/  BSYNC.RECONVERGENT B2 ;  /* 0x0000000000027941 */ /* 0x000fea0003800200 */
.L_x_276:
        /* <DEDUP_REMOVED lines=17> */
.L_x_279:
[----:B------:R-:W-:Y:S05]  /*71c0*/  BSYNC.RECONVERGENT B2 ;  /* 0x0000000000027941 */ /* 0x000fea0003800200 */
.L_x_278:
        /* <DEDUP_REMOVED lines=17> */
.L_x_281:
[----:B------:R-:W-:Y:S05]  /*72e0*/  BSYNC.RECONVERGENT B2 ;  /* 0x0000000000027941 */ /* 0x000fea0003800200 */
.L_x_280:
        /* <DEDUP_REMOVED lines=17> */
.L_x_283:
[----:B------:R-:W-:Y:S05]  /*7400*/  BSYNC.RECONVERGENT B2 ;  /* 0x0000000000027941 */ /* 0x000fea0003800200 */
.L_x_282:
        /* <DEDUP_REMOVED lines=17> */
.L_x_285:
[----:B------:R-:W-:Y:S05]  /*7520*/  BSYNC.RECONVERGENT B2 ;  /* 0x0000000000027941 */ /* 0x000fea0003800200 */
.L_x_284:
        /* <DEDUP_REMOVED lines=17> */
.L_x_287:
[----:B------:R-:W-:Y:S05]  /*7640*/  BSYNC.RECONVERGENT B2 ;  /* 0x0000000000027941 */ /* 0x000fea0003800200 */
.L_x_286:
        /* <DEDUP_REMOVED lines=17> */
.L_x_289:
[----:B------:R-:W-:Y:S05]  /*7760*/  BSYNC.RECONVERGENT B2 ;  /* 0x0000000000027941 */ /* 0x000fea0003800200 */
.L_x_288:
        /* <DEDUP_REMOVED lines=17> */
.L_x_291:
[----:B------:R-:W-:Y:S05]  /*7880*/  BSYNC.RECONVERGENT B2 ;  /* 0x0000000000027941 */ /* 0x000fea0003800200 */
.L_x_290:
        /* <DEDUP_REMOVED lines=18> */
.L_x_293:
[----:B------:R-:W-:Y:S05]  /*79b0*/  BSYNC.RECONVERGENT B2 ;  /* 0x0000000000027941 */ /* 0x000fea0003800200 */
.L_x_292:
        /* <DEDUP_REMOVED lines=12> */
[----:B0-----:R-:W-:Y:S02]  /*7a80*/  MOV R2, R30 ;  /* 0x0000001e00027202 */ /* 0x001fe40000000f00 */
[----:B------:R-:W-:-:S07]  /*7a90*/  MOV R88, 0x7ab0 ;  /* 0x00007ab000587802 */ /* 0x000fce0000000f00 */
[----:B------:R-:W-:Y:S05]  /*7aa0*/  CALL.REL.NOINC `($__internal_6_$__cuda_sm3x_div_rn_noftz_f32_slowpath) ;  /* 0x0000003c00c87944 */ /* 0x000fea0003c00000 */
[----:B------:R-:W-:-:S07]  /*7ab0*/  MOV R7, R91 ;  /* 0x0000005b00077202 */ /* 0x000fce0000000f00 */
.L_x_295:
[----:B------:R-:W-:Y:S05]  /*7ac0*/  BSYNC.RECONVERGENT B2 ;  /* 0x0000000000027941 */ /* 0x000fea0003800200 */
.L_x_294:
        /* <DEDUP_REMOVED lines=17> */
.L_x_297:
[----:B------:R-:W-:Y:S05]  /*7be0*/  BSYNC.RECONVERGENT B2 ;  /* 0x0000000000027941 */ /* 0x000fea0003800200 */
.L_x_296:
        /* <DEDUP_REMOVED lines=17> */
.L_x_299:
[----:B------:R-:W-:Y:S05]  /*7d00*/  BSYNC.RECONVERGENT B2 ;  /* 0x0000000000027941 */ /* 0x000fea0003800200 */
.L_x_298:
        /* <DEDUP_REMOVED lines=17> */
.L_x_301:
[----:B------:R-:W-:Y:S05]  /*7e20*/  BSYNC.RECONVERGENT B2 ;  /* 0x0000000000027941 */ /* 0x000fea0003800200 */
.L_x_300:
        /* <DEDUP_REMOVED lines=17> */
.L_x_303:
[----:B------:R-:W-:Y:S05]  /*7f40*/  BSYNC.RECONVERGENT B2 ;  /* 0x0000000000027941 */ /* 0x000fea0003800200 */
.L_x_302:
        /* <DEDUP_REMOVED lines=17> */
.L_x_305:
[----:B------:R-:W-:Y:S05]  /*8060*/  BSYNC.RECONVERGENT B2 ;  /* 0x0000000000027941 */ /* 0x000fea0003800200 */
.L_x_304:
        /* <DEDUP_REMOVED lines=17> */
.L_x_307:
[----:B------:R-:W-:Y:S05]  /*8180*/  BSYNC.RECONVERGENT B2 ;  /* 0x0000000000027941 */ /* 0x000fea0003800200 */
.L_x_306:
        /* <DEDUP_REMOVED lines=17> */
.L_x_309:
[----:B------:R-:W-:Y:S05]  /*82a0*/  BSYNC.RECONVERGENT B2 ;  /* 0x0000000000027941 */ /* 0x000fea0003800200 */
.L_x_308:
        /* <DEDUP_REMOVED lines=18> */
.L_x_311:
[----:B------:R-:W-:Y:S05]  /*83d0*/  BSYNC.RECONVERGENT B2 ;  /* 0x0000000000027941 */ /* 0x000fea0003800200 */
.L_x_310:
        /* <DEDUP_REMOVED lines=14> */
[----:B0-----:R-:W-:Y:S05]  /*84c0*/  CALL.REL.NOINC `($__internal_6_$__cuda_sm3x_div_rn_noftz_f32_slowpath) ;  /* 0x0000003400407944 */ /* 0x001fea0003c00000 */
[----:B------:R-:W-:-:S07]  /*84d0*/  MOV R7, R91 ;  /* 0x0000005b00077202 */ /* 0x000fce0000000f00 */
.L_x_313:
[----:B------:R-:W-:Y:S05]  /*84e0*/  BSYNC.RECONVERGENT B2 ;  /* 0x0000000000027941 */ /* 0x000fea0003800200 */
.L_x_312:
        /* <DEDUP_REMOVED lines=17> */
.L_x_315:
[----:B------:R-:W-:Y:S05]  /*8600*/  BSYNC.RECONVERGENT B2 ;  /* 0x0000000000027941 */ /* 0x000fea0003800200 */
.L_x_314:
        /* <DEDUP_REMOVED lines=17> */
.L_x_317:
[----:B------:R-:W-:Y:S05]  /*8720*/  BSYNC.RECONVERGENT B2 ;  /* 0x0000000000027941 */ /* 0x000fea0003800200 */
.L_x_316:
        /* <DEDUP_REMOVED lines=17> */
.L_x_319:
[----:B------:R-:W-:Y:S05]  /*8840*/  BSYNC.RECONVERGENT B2 ;  /* 0x0000000000027941 */ /* 0x000fea0003800200 */
.L_x_318:
        /* <DEDUP_REMOVED lines=17> */
.L_x_321:
[----:B------:R-:W-:Y:S05]  /*8960*/  BSYNC.RECONVERGENT B2 ;  /* 0x0000000000027941 */ /* 0x000fea0003800200 */
.L_x_320:
        /* <DEDUP_REMOVED lines=17> */
.L_x_323:
[----:B------:R-:W-:Y:S05]  /*8a80*/  BSYNC.RECONVERGENT B2 ;  /* 0x0000000000027941 */ /* 0x000fea0003800200 */
.L_x_322:
        /* <DEDUP_REMOVED lines=17> */
.L_x_325:
[----:B------:R-:W-:Y:S05]  /*8ba0*/  BSYNC.RECONVERGENT B2 ;  /* 0x0000000000027941 */ /* 0x000fea0003800200 */
.L_x_324:
        /* <DEDUP_REMOVED lines=17> */
.L_x_327:
[----:B------:R-:W-:Y:S05]  /*8cc0*/  BSYNC.RECONVERGENT B2 ;  /* 0x0000000000027941 */ /* 0x000fea0003800200 */
.L_x_326:
        /* <DEDUP_REMOVED lines=18> */
.L_x_329:
[----:B------:R-:W-:Y:S05]  /*8df0*/  BSYNC.RECONVERGENT B2 ;  /* 0x0000000000027941 */ /* 0x000fea0003800200 */
.L_x_328:
        /* <DEDUP_REMOVED lines=16> */
.L_x_331:
[----:B------:R-:W-:Y:S05]  /*8f00*/  BSYNC.RECONVERGENT B2 ;  /* 0x0000000000027941 */ /* 0x000fea0003800200 */
.L_x_330:
        /* <DEDUP_REMOVED lines=17> */
.L_x_333:
[----:B------:R-:W-:Y:S05]  /*9020*/  BSYNC.RECONVERGENT B2 ;  /* 0x0000000000027941 */ /* 0x000fea0003800200 */
.L_x_332:
        /* <DEDUP_REMOVED lines=17> */
.L_x_335:
[----:B------:R-:W-:Y:S05]  /*9140*/  BSYNC.RECONVERGENT B2 ;  /* 0x0000000000027941 */ /* 0x000fea0003800200 */
.L_x_334:
        /* <DEDUP_REMOVED lines=17> */
.L_x_337:
[----:B------:R-:W-:Y:S05]  /*9260*/  BSYNC.RECONVERGENT B2 ;  /* 0x0000000000027941 */ /* 0x000fea0003800200 */
.L_x_336:
        /* <DEDUP_REMOVED lines=17> */
.L_x_339:
[----:B------:R-:W-:Y:S05]  /*9380*/  BSYNC.RECONVERGENT B2 ;  /* 0x0000000000027941 */ /* 0x000fea0003800200 */
.L_x_338:
        /* <DEDUP_REMOVED lines=17> */
.L_x_341:
[----:B------:R-:W-:Y:S05]  /*94a0*/  BSYNC.RECONVERGENT B2 ;  /* 0x0000000000027941 */ /* 0x000fea0003800200 */
.L_x_340:
        /* <DEDUP_REMOVED lines=17> */
.L_x_343:
[----:B------:R-:W-:Y:S05]  /*95c0*/  BSYNC.RECONVERGENT B2 ;  /* 0x0000000000027941 */ /* 0x000fea0003800200 */
.L_x_342:
        /* <DEDUP_REMOVED lines=17> */
.L_x_345:
[----:B------:R-:W-:Y:S05]  /*96e0*/  BSYNC.RECONVERGENT B2 ;  /* 0x0000000000027941 */ /* 0x000fea0003800200 */
.L_x_344:
        /* <DEDUP_REMOVED lines=18> */
.L_x_347:
[----:B------:R-:W-:Y:S05]  /*9810*/  BSYNC.RECONVERGENT B2 ;  /* 0x0000000000027941 */ /* 0x000fea0003800200 */
.L_x_346:
        /* <DEDUP_REMOVED lines=16> */
.L_x_349:
[----:B------:R-:W-:Y:S05]  /*9920*/  BSYNC.RECONVERGENT B2 ;  /* 0x0000000000027941 */ /* 0x000fea0003800200 */
.L_x_348:
        /* <DEDUP_REMOVED lines=17> */
.L_x_351:
[----:B------:R-:W-:Y:S05]  /*9a40*/  BSYNC.RECONVERGENT B2 ;  /* 0x0000000000027941 */ /* 0x000fea0003800200 */
.L_x_350:
        /* <DEDUP_REMOVED lines=17> */
.L_x_353:
[----:B------:R-:W-:Y:S05]  /*9b60*/  BSYNC.RECONVERGENT B2 ;  /* 0x0000000000027941 */ /* 0x000fea0003800200 */
.L_x_352:
        /* <DEDUP_REMOVED lines=17> */
.L_x_355:
[----:B------:R-:W-:Y:S05]  /*9c80*/  BSYNC.RECONVERGENT B2 ;  /* 0x0000000000027941 */ /* 0x000fea0003800200 */
.L_x_354:
        /* <DEDUP_REMOVED lines=17> */
.L_x_357:
[----:B------:R-:W-:Y:S05]  /*9da0*/  BSYNC.RECONVERGENT B2 ;  /* 0x0000000000027941 */ /* 0x000fea0003800200 */
.L_x_356:
        /* <DEDUP_REMOVED lines=17> */
.L_x_359:
[----:B------:R-:W-:Y:S05]  /*9ec0*/  BSYNC.RECONVERGENT B2 ;  /* 0x0000000000027941 */ /* 0x000fea0003800200 */
.L_x_358:
        /* <DEDUP_REMOVED lines=17> */
.L_x_361:
[----:B------:R-:W-:Y:S05]  /*9fe0*/  BSYNC.RECONVERGENT B2 ;  /* 0x0000000000027941 */ /* 0x000fea0003800200 */
.L_x_360:
        /* <DEDUP_REMOVED lines=17> */
.L_x_363:
[----:B------:R-:W-:Y:S05]  /*a100*/  BSYNC.RECONVERGENT B2 ;  /* 0x0000000000027941 */ /* 0x000fea0003800200 */
.L_x_362:
        /* <DEDUP_REMOVED lines=18> */
.L_x_365:
[----:B------:R-:W-:Y:S05]  /*a230*/  BSYNC.RECONVERGENT B2 ;  /* 0x0000000000027941 */ /* 0x000fea0003800200 */
.L_x_364:
        /* <DEDUP_REMOVED lines=16> */
.L_x_367:
[----:B------:R-:W-:Y:S05]  /*a340*/  BSYNC.RECONVERGENT B2 ;  /* 0x0000000000027941 */ /* 0x000fea0003800200 */
.L_x_366:
        /* <DEDUP_REMOVED lines=17> */
.L_x_369:
[----:B------:R-:W-:Y:S05]  /*a460*/  BSYNC.RECONVERGENT B2 ;  /* 0x0000000000027941 */ /* 0x000fea0003800200 */
.L_x_368:
        /* <DEDUP_REMOVED lines=17> */
.L_x_371:
[----:B------:R-:W-:Y:S05]  /*a580*/  BSYNC.RECONVERGENT B2 ;  /* 0x0000000000027941 */ /* 0x000fea0003800200 */
.L_x_370:
        /* <DEDUP_REMOVED lines=17> */
.L_x_373:
[----:B------:R-:W-:Y:S05]  /*a6a0*/  BSYNC.RECONVERGENT B2 ;  /* 0x0000000000027941 */ /* 0x000fea0003800200 */
.L_x_372:
        /* <DEDUP_REMOVED lines=17> */
.L_x_375:
[----:B------:R-:W-:Y:S05]  /*a7c0*/  BSYNC.RECONVERGENT B2 ;  /* 0x0000000000027941 */ /* 0x000fea0003800200 */
.L_x_374:
        /* <DEDUP_REMOVED lines=17> */
.L_x_377:
[----:B------:R-:W-:Y:S05]  /*a8e0*/  BSYNC.RECONVERGENT B2 ;  /* 0x0000000000027941 */ /* 0x000fea0003800200 */
.L_x_376:
        /* <DEDUP_REMOVED lines=17> */
.L_x_379:
[----:B------:R-:W-:Y:S05]  /*aa00*/  BSYNC.RECONVERGENT B2 ;  /* 0x0000000000027941 */ /* 0x000fea0003800200 */
.L_x_378:
        /* <DEDUP_REMOVED lines=17> */
.L_x_381:
[----:B------:R-:W-:Y:S05]  /*ab20*/  BSYNC.RECONVERGENT B2 ;  /* 0x0000000000027941 */ /* 0x000fea0003800200 */
.L_x_380:
        /* <DEDUP_REMOVED lines=18> */
.L_x_383:
[----:B------:R-:W-:Y:S05]  /*ac50*/  BSYNC.RECONVERGENT B2 ;  /* 0x0000000000027941 */ /* 0x000fea0003800200 */
.L_x_382:
        /* <DEDUP_REMOVED lines=16> */
.L_x_385:
[----:B------:R-:W-:Y:S05]  /*ad60*/  BSYNC.RECONVERGENT B2 ;  /* 0x0000000000027941 */ /* 0x000fea0003800200 */
.L_x_384:
        /* <DEDUP_REMOVED lines=17> */
.L_x_387:
[----:B------:R-:W-:Y:S05]  /*ae80*/  BSYNC.RECONVERGENT B2 ;  /* 0x0000000000027941 */ /* 0x000fea0003800200 */
.L_x_386:
        /* <DEDUP_REMOVED lines=17> */
.L_x_389:
[----:B------:R-:W-:Y:S05]  /*afa0*/  BSYNC.RECONVERGENT B2 ;  /* 0x0000000000027941 */ /* 0x000fea0003800200 */
.L_x_388:
        /* <DEDUP_REMOVED lines=17> */
.L_x_391:
[----:B------:R-:W-:Y:S05]  /*b0c0*/  BSYNC.RECONVERGENT B2 ;  /* 0x0000000000027941 */ /* 0x000fea0003800200 */
.L_x_390:
        /* <DEDUP_REMOVED lines=17> */
.L_x_393:
[----:B------:R-:W-:Y:S05]  /*b1e0*/  BSYNC.RECONVERGENT B2 ;  /* 0x0000000000027941 */ /* 0x000fea0003800200 */
.L_x_392:
        /* <DEDUP_REMOVED lines=17> */
.L_x_395:
[----:B------:R-:W-:Y:S05]  /*b300*/  BSYNC.RECONVERGENT B2 ;  /* 0x0000000000027941 */ /* 0x000fea0003800200 */
.L_x_394:
        /* <DEDUP_REMOVED lines=17> */
.L_x_397:
[----:B------:R-:W-:Y:S05]  /*b420*/  BSYNC.RECONVERGENT B2 ;  /* 0x0000000000027941 */ /* 0x000fea0003800200 */
.L_x_396:
[----:B------:R-:W0:Y:S01]  /*b430*/  LDCU.64 UR6, c[0x0][0x3b8] ;  /* 0x00007700ff0677ac */ /* 0x000e220008000a00 */
[----:B------:R-:W-:Y:S01]  /*b440*/  HFMA2 R8, -RZ, RZ, 0, 0 ;  /* 0x00000000ff087431 */ /* 0x000fe200000001ff */
[----:B------:R-:W-:Y:S01]  /*b450*/  MOV R9, 0x3fe00000 ;  /* 0x3fe0000000097802 */ /* 0x000fe20000000f00 */
[----:B------:R-:W1:Y:S01]  /*b460*/  MUFU.RCP R12, R83 ;  /* 0x00000053000c7308 */ /* 0x000e620000001000 */
[----:B------:R-:W-:Y:S01]  /*b470*/  IADD3 R15, PT, PT, R87, 0x4f, RZ ;  /* 0x0000004f570f7810 */ /* 0x000fe20007ffe0ff */
[----:B------:R-:W-:Y:S06]  /*b480*/  BSSY.RECONVERGENT B2, `(.L_x_398) ;  /* 0x000001b000027945 */ /* 0x000fec0003800200 */
[----:B------:R-:W2:Y:S01]  /*b490*/  FCHK P0, R82, R83 ;  /* 0x0000005352007302 */ /* 0x000ea20000000000 */
[----:B0-----:R-:W-:-:S02]  /*b4a0*/  I2FP.F32.U32 R10, UR6 ;  /* 0x00000006000a7c45 */ /* 0x001fc40008201000 */
[----:B------:R-:W-:-:S05]  /*b4b0*/  I2FP.F32.U32 R11, UR7 ;  /* 0x00000007000b7c45 */ /* 0x000fca0008201000 */
[----:B------:R-:W0:Y:S08]  /*b4c0*/  F2F.F64.F32 R2, R10 ;  /* 0x0000000a00027310 */ /* 0x000e300000201800 */
[----:B------:R-:W3:Y:S01]  /*b4d0*/  F2F.F64.F32 R6, R11 ;  /* 0x0000000b00067310 */ /* 0x000ee20000201800 */
[-C--:B0-----:R-:W-:Y:S01]  /*b4e0*/  DFMA R4, R2, R8.reuse, 0.5 ;  /* 0x3fe000000204742b */ /* 0x081fe20000000008 */
[----:B------:R-:W0:Y:S01]  /*b4f0*/  LDC.64 R2, c[0x0][0x380] ;  /* 0x0000e000ff027b82 */ /* 0x000e220000000a00 */
[----:B---3--:R-:W-:-:S08]  /*b500*/  DFMA R8, R6, R8, 0.5 ;  /* 0x3fe000000608742b */ /* 0x008fd00000000008 */
[----:B------:R-:W3:Y:S08]  /*b510*/  FRND.F64.FLOOR R4, R4 ;  /* 0x0000000400047313 */ /* 0x000ef00000305800 */
[----:B------:R-:W4:Y:S01]  /*b520*/  FRND.F64.FLOOR R8, R8 ;  /* 0x0000000800087313 */ /* 0x000f220000305800 */
[----:B---3--:R-:W-:Y:S01]  /*b530*/  DADD R6, R4, -1 ;  /* 0xbff0000004067429 */ /* 0x008fe20000000000 */
[----:B0-----:R-:W-:-:S04]  /*b540*/  IMAD.WIDE.U32 R2, R15, 0x4, R2 ;  /* 0x000000040f027825 */ /* 0x001fc800078e0002 */
[----:B-1----:R-:W-:Y:S01]  /*b550*/  FFMA R5, -R83, R12, 1 ;  /* 0x3f80000053057423 */ /* 0x002fe2000000010c */
[----:B------:R0:W-:Y:S01]  /*b560*/  STG.E desc[UR4][R2.64], R13 ;  /* 0x0000000d02007986 */ /* 0x0001e2000c101904 */
[----:B------:R0:W1:Y:S01]  /*b570*/  F2I.F64.TRUNC R17, R6 ;  /* 0x0000000600117311 */ /* 0x000062000030d100 */
[----:B----4-:R-:W-:Y:S01]  /*b580*/  DADD R10, R8, -1 ;  /* 0xbff00000080a7429 */ /* 0x010fe20000000000 */
[----:B------:R-:W-:-:S04]  /*b590*/  FFMA R15, R12, R5, R12 ;  /* 0x000000050c0f7223 */ /* 0x000fc8000000000c */
[----:B------:R-:W-:-:S04]  /*b5a0*/  FFMA R4, R82, R15, RZ ;  /* 0x0000000f52047223 */ /* 0x000fc800000000ff */
[----:B------:R-:W-:Y:S01]  /*b5b0*/  FFMA R5, -R83, R4, R82 ;  /* 0x0000000453057223 */ /* 0x000fe20000000152 */
[----:B------:R0:W3:Y:S03]  /*b5c0*/  F2I.F64.TRUNC R10, R10 ;  /* 0x0000000a000a7311 */ /* 0x0000e6000030d100 */
[----:B------:R-:W-:Y:S01]  /*b5d0*/  FFMA R15, R15, R5, R4 ;  /* 0x000000050f0f7223 */ /* 0x000fe20000000004 */
[----:B-12---:R-:W-:Y:S06]  /*b5e0*/  @!P0 BRA `(.L_x_399) ;  /* 0x0000000000108947 */ /* 0x006fec0003800000 */
[----:B0-----:R-:W-:Y:S02]  /*b5f0*/  MOV R2, R82 ;  /* 0x0000005200027202 */ /* 0x001fe40000000f00 */
[----:B------:R-:W-:-:S07]  /*b600*/  MOV R88, 0xb620 ;  /* 0x0000b62000587802 */ /* 0x000fce0000000f00 */
[----:B---3--:R-:W-:Y:S05]  /*b610*/  CALL.REL.NOINC `($__internal_6_$__cuda_sm3x_div_rn_noftz_f32_slowpath) ;  /* 0x0000000000ec7944 */ /* 0x008fea0003c00000 */
[----:B------:R-:W-:-:S07]  /*b620*/  MOV R15, R91 ;  /* 0x0000005b000f7202 */ /* 0x000fce0000000f00 */
.L_x_399:
[----:B------:R-:W-:Y:S05]  /*b630*/  BSYNC.RECONVERGENT B2 ;  /* 0x0000000000027941 */ /* 0x000fea0003800200 */
.L_x_398:
[----:B------:R-:W1:Y:S01]  /*b640*/  LDC.64 R4, c[0x0][0x380] ;  /* 0x0000e000ff047b82 */ /* 0x000e620000000a00 */
[----:B------:R-:W-:Y:S01]  /*b650*/  IADD3 R87, PT, PT, R87, 0x50, RZ ;  /* 0x0000005057577810 */ /* 0x000fe20007ffe0ff */
[----:B0-----:R-:W-:Y:S01]  /*b660*/  HFMA2 R13, -RZ, RZ, 1.072265625, 5.53125 ;  /* 0x3c4a4588ff0d7431 */ /* 0x001fe200000001ff */
[----:B------:R-:W-:Y:S01]  /*b670*/  SHF.L.U32 R3, R84, 0x1, RZ ;  /* 0x0000000154037819 */ /* 0x000fe200000006ff */
[----:B------:R-:W-:Y:S01]  /*b680*/  BSSY.RECONVERGENT B2, `(.L_x_400) ;  /* 0x000001a000027945 */ /* 0x000fe20003800200 */
[----:B---3--:R-:W-:Y:S02]  /*b690*/  IADD3 R11, PT, PT, -R85, R10, RZ ;  /* 0x0000000a550b7210 */ /* 0x008fe40007ffe1ff */
[----:B------:R-:W-:Y:S01]  /*b6a0*/  MOV R10, 0x42a20000 ;  /* 0x42a20000000a7802 */ /* 0x000fe20000000f00 */
[----:B------:R-:W0:Y:S01]  /*b6b0*/  LDC.64 R6, c[0x0][0x390] ;  /* 0x0000e400ff067b82 */ /* 0x000e220000000a00 */
[----:B------:R-:W-:-:S03]  /*b6c0*/  I2FP.F32.U32 R2, R86 ;  /* 0x0000005600027245 */ /* 0x000fc60000201000 */
[----:B------:R-:W-:Y:S01]  /*b6d0*/  FFMA R10, R13, -R10, 1 ;  /* 0x3f8000000d0a7423 */ /* 0x000fe2000000080a */
[----:B------:R-:W2:Y:S03]  /*b6e0*/  FCHK P0, R2, 81 ;  /* 0x42a2000002007902 */ /* 0x000ea60000000000 */
[----:B------:R-:W3:Y:S01]  /*b6f0*/  LDC.64 R8, c[0x0][0x398] ;  /* 0x0000e600ff087b82 */ /* 0x000ee20000000a00 */
[----:B-1----:R-:W-:-:S05]  /*b700*/  IMAD.WIDE.U32 R4, R87, 0x4, R4 ;  /* 0x0000000457047825 */ /* 0x002fca00078e0004 */
[----:B------:R1:W-:Y:S01]  /*b710*/  STG.E desc[UR4][R4.64], R15 ;  /* 0x0000000f04007986 */ /* 0x0003e2000c101904 */
[----:B0-----:R-:W-:-:S05]  /*b720*/  IMAD.WIDE.U32 R6, R3, 0x4, R6 ;  /* 0x0000000403067825 */ /* 0x001fca00078e0006 */
[----:B------:R0:W-:Y:S01]  /*b730*/  STG.E desc[UR4][R6.64], R0 ;  /* 0x0000000006007986 */ /* 0x0001e2000c101904 */
[----:B---3--:R-:W-:Y:S01]  /*b740*/  IMAD.WIDE.U32 R8, R3, 0x4, R8 ;  /* 0x0000000403087825 */ /* 0x008fe200078e0008 */
[----:B------:R-:W-:Y:S02]  /*b750*/  IADD3 R3, PT, PT, -R0, R17, RZ ;  /* 0x0000001100037210 */ /* 0x000fe40007ffe1ff */
[----:B------:R0:W-:Y:S01]  /*b760*/  STG.E desc[UR4][R6.64+0x4], R85 ;  /* 0x0000045506007986 */ /* 0x0001e2000c101904 */
[----:B-1----:R-:W-:-:S03]  /*b770*/  FFMA R5, R10, R13, 0.012345679104328155518 ;  /* 0x3c4a45880a057423 */ /* 0x002fc6000000000d */
[----:B------:R0:W-:Y:S01]  /*b780*/  STG.E desc[UR4][R8.64], R3 ;  /* 0x0000000308007986 */ /* 0x0001e2000c101904 */
[----:B------:R-:W-:-:S03]  /*b790*/  FFMA R4, R2, R5, RZ ;  /* 0x0000000502047223 */ /* 0x000fc600000000ff */
[----:B------:R0:W-:Y:S01]  /*b7a0*/  STG.E desc[UR4][R8.64+0x4], R11 ;  /* 0x0000040b08007986 */ /* 0x0001e2000c101904 */
[----:B------:R-:W-:-:S04]  /*b7b0*/  FFMA R10, R4, -81, R2 ;  /* 0xc2a20000040a7823 */ /* 0x000fc80000000002 */
[----:B------:R-:W-:Y:S01]  /*b7c0*/  FFMA R5, R5, R10, R4 ;  /* 0x0000000a05057223 */ /* 0x000fe20000000004 */
[----:B--2---:R-:W-:Y:S06]  /*b7d0*/  @!P0 BRA `(.L_x_401) ;  /* 0x0000000000108947 */ /* 0x004fec0003800000 */
[----:B------:R-:W-:Y:S02]  /*b7e0*/  MOV R83, 0x42a20000 ;  /* 0x42a2000000537802 */ /* 0x000fe40000000f00 */
[----:B------:R-:W-:-:S07]  /*b7f0*/  MOV R88, 0xb810 ;  /* 0x0000b81000587802 */ /* 0x000fce0000000f00 */
[----:B0-----:R-:W-:Y:S05]  /*b800*/  CALL.REL.NOINC `($__internal_6_$__cuda_sm3x_div_rn_noftz_f32_slowpath) ;  /* 0x0000000000707944 */ /* 0x001fea0003c00000 */
[----:B------:R-:W-:-:S07]  /*b810*/  MOV R5, R91 ;  /* 0x0000005b00057202 */ /* 0x000fce0000000f00 */
.L_x_401:
[----:B------:R-:W-:Y:S05]  /*b820*/  BSYNC.RECONVERGENT B2 ;  /* 0x0000000000027941 */ /* 0x000fea0003800200 */
.L_x_400:
[----:B0-----:R-:W0:Y:S02]  /*b830*/  LDC.64 R2, c[0x0][0x388] ;  /* 0x0000e200ff027b82 */ /* 0x001e240000000a00 */
[----:B0-----:R-:W-:-:S05]  /*b840*/  IMAD.WIDE.U32 R84, R84, 0x4, R2 ;  /* 0x0000000454547825 */ /* 0x001fca00078e0002 */
[----:B------:R-:W-:Y:S01]  /*b850*/  STG.E desc[UR4][R84.64], R5 ;  /* 0x0000000554007986 */ /* 0x000fe2000c101904 */
[----:B------:R-:W-:Y:S05]  /*b860*/  EXIT ;  /* 0x000000000000794d */ /* 0x000fea0003800000 */
        .weak           $__internal_5_$__cuda_sm20_sqrt_rn_f32_slowpath
        .type           $__internal_5_$__cuda_sm20_sqrt_rn_f32_slowpath,@function
        .size           $__internal_5_$__cuda_sm20_sqrt_rn_f32_slowpath,($__internal_6_$__cuda_sm3x_div_rn_noftz_f32_slowpath - $__internal_5_$__cuda_sm20_sqrt_rn_f32_slowpath)
$__internal_5_$__cuda_sm20_sqrt_rn_f32_slowpath:
[----:B------:R-:W-:-:S13]  /*b870*/  LOP3.LUT P0, RZ, R84, 0x7fffffff, RZ, 0xc0, !PT ;  /* 0x7fffffff54ff7812 */ /* 0x000fda000780c0ff */
[----:B------:R-:W-:Y:S05]  /*b880*/  @!P0 BRA `(.L_x_402) ;  /* 0x0000000000448947 */ /* 0x000fea0003800000 */
[----:B------:R-:W-:Y:S02]  /*b890*/  FSETP.GEU.FTZ.AND P0, PT, R84, RZ, PT ;  /* 0x000000ff5400720b */ /* 0x000fe40003f1e000 */
[----:B------:R-:W-:-:S11]  /*b8a0*/  MOV R83, R84 ;  /* 0x0000005400537202 */ /* 0x000fd60000000f00 */
        /* <DEDUP_REMOVED lines=9> */
[----:B------:R-:W-:Y:S01]  /*b940*/  @P0 FMUL.FTZ R90, R84, 0.5 ;  /* 0x3f000000545a0820 */ /* 0x000fe20000410000 */
[----:B------:R-:W-:Y:S02]  /*b950*/  @!P0 MOV R84, R83 ;  /* 0x0000005300548202 */ /* 0x000fe40000000f00 */
[----:B------:R-:W-:-:S04]  /*b960*/  @P0 FADD.FTZ R89, -R88, -RZ ;  /* 0x800000ff58590221 */ /* 0x000fc80000010100 */
[----:B------:R-:W-:-:S04]  /*b970*/  @P0 FFMA R89, R88, R89, R87 ;  /* 0x0000005958590223 */ /* 0x000fc80000000057 */
[----:B------:R-:W-:-:S04]  /*b980*/  @P0 FFMA R89, R89, R90, R88 ;  /* 0x0000005a59590223 */ /* 0x000fc80000000058 */
[----:B------:R-:W-:-:S07]  /*b990*/  @P0 FMUL.FTZ R84, R89, 2.3283064365386962891e-10 ;  /* 0x2f80000059540820 */ /* 0x000fce0000410000 */
.L_x_402:
[----:B------:R-:W-:Y:S01]  /*b9a0*/  HFMA2 R89, -RZ, RZ, 0, 0 ;  /* 0x00000000ff597431 */ /* 0x000fe200000001ff */
[----:B------:R-:W-:-:S04]  /*b9b0*/  MOV R88, R91 ;  /* 0x0000005b00587202 */ /* 0x000fc80000000f00 */
[----:B------:R-:W-:Y:S05]  /*b9c0*/  RET.REL.NODEC R88 `(_Z13computeBinHOGPfS_PiS0_S_S0_jjjj) ;  /* 0xffffff44588c7950 */ /* 0x000fea0003c3ffff */
        .weak           $__internal_6_$__cuda_sm3x_div_rn_noftz_f32_slowpath
        .type           $__internal_6_$__cuda_sm3x_div_rn_noftz_f32_slowpath,@function
        .size           $__internal_6_$__cuda_sm3x_div_rn_noftz_f32_slowpath,(.L_x_453 - $__internal_6_$__cuda_sm3x_div_rn_noftz_f32_slowpath)
$__internal_6_$__cuda_sm3x_div_rn_noftz_f32_slowpath:
        /* <DEDUP_REMOVED lines=35> */
.L_x_404:
[----:B------:R-:W-:Y:S01]  /*bc00*/  LEA R92, R96, 0xc0800000, 0x17 ;  /* 0xc0800000605c7811 */ /* 0x000fe200078eb8ff */
[----:B------:R-:W-:Y:S03]  /*bc10*/  BSSY.RECONVERGENT B1, `(.L_x_409) ;  /* 0x0000036000017945 */ /* 0x000fe60003800200 */
[----:B------:R-:W-:Y:S02]  /*bc20*/  IADD3 R92, PT, PT, -R92, R89, RZ ;  /* 0x000000595c5c7210 */ /* 0x000fe40007ffe1ff */
[----:B------:R-:W-:Y:S02]  /*bc30*/  IADD3 R89, PT, PT, R94, -0x7f, RZ ;  /* 0xffffff815e597810 */ /* 0x000fe40007ffe0ff */
[----:B------:R-:W0:Y:S01]  /*bc40*/  MUFU.RCP R91, R92 ;  /* 0x0000005c005b7308 */ /* 0x000e220000001000 */
[----:B------:R-:W-:Y:S02]  /*bc50*/  FADD.FTZ R93, -R92, -RZ ;  /* 0x800000ff5c5d7221 */ /* 0x000fe40000010100 */
[C---:B------:R-:W-:Y:S01]  /*bc60*/  IMAD R2, R89.reuse, -0x800000, R2 ;  /* 0xff80000059027824 */ /* 0x040fe200078e0202 */
[----:B------:R-:W-:-:S04]  /*bc70*/  IADD3 R89, PT, PT, R89, 0x7f, -R96 ;  /* 0x0000007f59597810 */ /* 0x000fc80007ffe860 */
[----:B------:R-:W-:Y:S01]  /*bc80*/  IADD3 R89, PT, PT, R89, R90, RZ ;  /* 0x0000005a59597210 */ /* 0x000fe20007ffe0ff */
[----:B0-----:R-:W-:-:S04]  /*bc90*/  FFMA R94, R91, R93, 1 ;  /* 0x3f8000005b5e7423 */ /* 0x001fc8000000005d */
        /* <DEDUP_REMOVED lines=19> */
[-CC-:B------:R-:W-:Y:S01]  /*bdd0*/  FFMA.RZ R2, R98, R94.reuse, R95.reuse ;  /* 0x0000005e62027223 */ /* 0x180fe2000000c05f */
[----:B------:R-:W-:Y:S01]  /*bde0*/  IADD3 R93, PT, PT, R92, 0x20, RZ ;  /* 0x000000205c5d7810 */ /* 0x000fe20007ffe0ff */
[-CC-:B------:R-:W-:Y:S01]  /*bdf0*/  FFMA.RM R89, R98, R94.reuse, R95.reuse ;  /* 0x0000005e62597223 */ /* 0x180fe2000000405f */
[----:B------:R-:W-:Y:S02]  /*be00*/  ISETP.NE.AND P2, PT, R92, RZ, PT ;  /* 0x000000ff5c00720c */ /* 0x000fe40003f45270 */
        /* <DEDUP_REMOVED lines=18> */
.L_x_411:
[----:B------:R-:W-:-:S04]  /*bf30*/  LOP3.LUT R91, R91, 0x80000000, RZ, 0xc0, !PT ;  /* 0x800000005b5b7812 */ /* 0x000fc800078ec0ff */
[----:B------:R-:W-:Y:S01]  /*bf40*/  LOP3.LUT R91, R91, 0x7f800000, RZ, 0xfc, !PT ;  /* 0x7f8000005b5b7812 */ /* 0x000fe200078efcff */
[----:B------:R-:W-:Y:S06]  /*bf50*/  BRA `(.L_x_412) ;  /* 0x0000000000047947 */ /* 0x000fec0003800000 */
.L_x_410:
[----:B------:R-:W-:-:S07]  /*bf60*/  LEA R91, R89, R91, 0x17 ;  /* 0x0000005b595b7211 */ /* 0x000fce00078eb8ff */
.L_x_412:
[----:B------:R-:W-:Y:S05]  /*bf70*/  BSYNC.RECONVERGENT B1 ;  /* 0x0000000000017941 */ /* 0x000fea0003800200 */
.L_x_409:
[----:B------:R-:W-:Y:S05]  /*bf80*/  BRA `(.L_x_413) ;  /* 0x0000000000207947 */ /* 0x000fea0003800000 */
.L_x_408:
[----:B------:R-:W-:-:S04]  /*bf90*/  LOP3.LUT R2, R89, 0x80000000, R2, 0x48, !PT ;  /* 0x8000000059027812 */ /* 0x000fc800078e4802 */
[----:B------:R-:W-:Y:S01]  /*bfa0*/  LOP3.LUT R91, R2, 0x7f800000, RZ, 0xfc, !PT ;  /* 0x7f800000025b7812 */ /* 0x000fe200078efcff */
[----:B------:R-:W-:Y:S06]  /*bfb0*/  BRA `(.L_x_413) ;  /* 0x0000000000147947 */ /* 0x000fec0003800000 */
.L_x_407:
[----:B------:R-:W-:Y:S01]  /*bfc0*/  LOP3.LUT R91, R89, 0x80000000, R2, 0x48, !PT ;  /* 0x80000000595b7812 */ /* 0x000fe200078e4802 */
[----:B------:R-:W-:Y:S06]  /*bfd0*/  BRA `(.L_x_413) ;  /* 0x00000000000c7947 */ /* 0x000fec0003800000 */
.L_x_406:
[----:B------:R-:W0:Y:S01]  /*bfe0*/  MUFU.RSQ R91, -QNAN ;  /* 0xffc00000005b7908 */ /* 0x000e220000001400 */
[----:B------:R-:W-:Y:S05]  /*bff0*/  BRA `(.L_x_413) ;  /* 0x0000000000047947 */ /* 0x000fea0003800000 */
.L_x_405:
[----:B------:R-:W-:-:S07]  /*c000*/  FADD.FTZ R91, R2, R83 ;  /* 0x00000053025b7221 */ /* 0x000fce0000010000 */
.L_x_413:
[----:B------:R-:W-:Y:S05]  /*c010*/  BSYNC.RECONVERGENT B0 ;  /* 0x0000000000007941 */ /* 0x000fea0003800200 */
.L_x_403:
[----:B------:R-:W-:-:S04]  /*c020*/  HFMA2 R89, -RZ, RZ, 0, 0 ;  /* 0x00000000ff597431 */ /* 0x000fc800000001ff */
[----:B0-----:R-:W-:Y:S05]  /*c030*/  RET.REL.NODEC R88 `(_Z13computeBinHOGPfS_PiS0_S_S0_jjjj) ;  /* 0xffffff3c58f07950 */ /* 0x001fea0003c3ffff */
.L_x_414:
        /* <DEDUP_REMOVED lines=12> */
.L_x_453:


//--------------------- .text._Z15computeGradientPfPiS_jj --------------------------
	.section	.text._Z15computeGradientPfPiS_jj,"ax",@progbits
	.align	128
        .global         _Z15computeGradientPfPiS_jj
        .type           _Z15computeGradientPfPiS_jj,@function
        .size           _Z15computeGradientPfPiS_jj,(.L_x_455 - _Z15computeGradientPfPiS_jj)
        .other          _Z15computeGradientPfPiS_jj,@"STO_CUDA_ENTRY STV_DEFAULT"
_Z15computeGradientPfPiS_jj:
.text._Z15computeGradientPfPiS_jj:
[----:B------:R-:W-:Y:S01]  /*0000*/  LDC R1, c[0x0][0x37c] ;  /* 0x0000df00ff017b82 */ /* 0x000fe20000000800 */
[----:B------:R-:W0:Y:S07]  /*0010*/  S2R R2, SR_TID.Y ;  /* 0x0000000000027919 */ /* 0x000e2e0000002200 */
[----:B------:R-:W1:Y:S01]  /*0020*/  LDC R5, c[0x0][0x360] ;  /* 0x0000d800ff057b82 */ /* 0x000e620000000800 */
[----:B------:R-:W1:Y:S07]  /*0030*/  S2R R0, SR_TID.X ;  /* 0x0000000000007919 */ /* 0x000e6e0000002100 */
[----:B------:R-:W0:Y:S08]  /*0040*/  S2UR UR5, SR_CTAID.Y ;  /* 0x00000000000579c3 */ /* 0x000e300000002600 */
[----:B------:R-:W0:Y:S08]  /*0050*/  LDC R3, c[0x0][0x364] ;  /* 0x0000d900ff037b82 */ /* 0x000e300000000800 */
[----:B------:R-:W1:Y:S08]  /*0060*/  S2UR UR4, SR_CTAID.X ;  /* 0x00000000000479c3 */ /* 0x000e700000002500 */
[----:B------:R-:W2:Y:S01]  /*0070*/  LDC.64 R6, c[0x0][0x398] ;  /* 0x0000e600ff067b82 */ /* 0x000ea20000000a00 */
[----:B0-----:R-:W-:-:S02]  /*0080*/  IMAD R3, R3, UR5, R2 ;  /* 0x0000000503037c24 */ /* 0x001fc4000f8e0202 */
[----:B-1----:R-:W-:-:S03]  /*0090*/  IMAD R5, R5, UR4, R0 ;  /* 0x0000000405057c24 */ /* 0x002fc6000f8e0200 */
[----:B--2---:R-:W-:-:S04]  /*00a0*/  ISETP.GE.U32.AND P0, PT, R3, R7, PT ;  /* 0x000000070300720c */ /* 0x004fc80003f06070 */
[----:B------:R-:W-:-:S13]  /*00b0*/  ISETP.GE.U32.OR P0, PT, R5, R6, P0 ;  /* 0x000000060500720c */ /* 0x000fda0000706470 */
[----:B------:R-:W-:Y:S05]  /*00c0*/  @P0 EXIT ;  /* 0x000000000000094d */ /* 0x000fea0003800000 */
[----:B------:R-:W-:Y:S01]  /*00d0*/  ISETP.NE.AND P0, PT, R5, RZ, PT ;  /* 0x000000ff0500720c */ /* 0x000fe20003f05270 */
[----:B------:R-:W-:Y:S01]  /*00e0*/  BSSY.RECONVERGENT B1, `(.L_x_415) ;  /* 0x000004f000017945 */ /* 0x000fe20003800200 */
[----:B------:R-:W0:Y:S03]  /*00f0*/  LDCU.64 UR4, c[0x0][0x358] ;  /* 0x00006b00ff0477ac */ /* 0x000e260008000a00 */
[----:B------:R-:W-:Y:S01]  /*0100*/  BSSY.RELIABLE B0, `(.L_x_416) ;  /* 0x0000031000007945 */ /* 0x000fe20003800100 */
[----:B------:R-:W-:-:S07]  /*0110*/  IADD3 R0, PT, PT, R6, -0x1, RZ ;  /* 0xffffffff06007810 */ /* 0x000fce0007ffe0ff */
[----:B------:R-:W-:Y:S05]  /*0120*/  @P0 BRA `(.L_x_417) ;  /* 0x0000000000240947 */ /* 0x000fea0003800000 */
[----:B------:R-:W1:Y:S01]  /*0130*/  LDC.64 R8, c[0x0][0x390] ;  /* 0x0000e400ff087b82 */ /* 0x000e620000000a00 */
[----:B------:R-:W-:-:S04]  /*0140*/  IMAD R11, R3, R6, RZ ;  /* 0x00000006030b7224 */ /* 0x000fc800078e02ff */
[C---:B------:R-:W-:Y:S02]  /*0150*/  VIADD R13, R11.reuse, 0x1 ;  /* 0x000000010b0d7836 */ /* 0x040fe40000000000 */
[----:B-1----:R-:W-:-:S04]  /*0160*/  IMAD.WIDE.U32 R10, R11, 0x4, R8 ;  /* 0x000000040b0a7825 */ /* 0x002fc800078e0008 */
[----:B------:R-:W-:Y:S02]  /*0170*/  IMAD.WIDE.U32 R8, R13, 0x4, R8 ;  /* 0x000000040d087825 */ /* 0x000fe400078e0008 */
[----:B0-----:R-:W2:Y:S04]  /*0180*/  LDG.E R11, desc[UR4][R10.64] ;  /* 0x000000040a0b7981 */ /* 0x001ea8000c1e1900 */
[----:B------:R-:W2:Y:S02]  /*0190*/  LDG.E R8, desc[UR4][R8.64] ;  /* 0x0000000408087981 */ /* 0x000ea4000c1e1900 */
[----:B--2---:R-:W-:Y:S01]  /*01a0*/  FADD R2, R8, -R11 ;  /* 0x8000000b08027221 */ /* 0x004fe20000000000 */
[----:B------:R-:W-:Y:S06]  /*01b0*/  BRA `(.L_x_418) ;  /* 0x0000000000687947 */ /* 0x000fec0003800000 */
.L_x_417:
[----:B------:R-:W-:-:S13]  /*01c0*/  ISETP.NE.AND P0, PT, R5, R0, PT ;  /* 0x000000000500720c */ /* 0x000fda0003f05270 */
[----:B------:R-:W-:Y:S05]  /*01d0*/  @P0 BRA `(.L_x_419) ;  /* 0x0000000000240947 */ /* 0x000fea0003800000 */
[----:B------:R-:W1:Y:S01]  /*01e0*/  LDC.64 R10, c[0x0][0x390] ;  /* 0x0000e400ff0a7b82 */ /* 0x000e620000000a00 */
[----:B------:R-:W-:-:S05]  /*01f0*/  IMAD R9, R3, R6, R5 ;  /* 0x0000000603097224 */ /* 0x000fca00078e0205 */
[C---:B------:R-:W-:Y:S01]  /*0200*/  IADD3 R13, PT, PT, R9.reuse, -0x1, RZ ;  /* 0xffffffff090d7810 */ /* 0x040fe20007ffe0ff */
[----:B-1----:R-:W-:-:S04]  /*0210*/  IMAD.WIDE.U32 R8, R9, 0x4, R10 ;  /* 0x0000000409087825 */ /* 0x002fc800078e000a */
[----:B------:R-:W-:Y:S02]  /*0220*/  IMAD.WIDE.U32 R10, R13, 0x4, R10 ;  /* 0x000000040d0a7825 */ /* 0x000fe400078e000a */
[----:B0-----:R-:W2:Y:S04]  /*0230*/  LDG.E R8, desc[UR4][R8.64] ;  /* 0x0000000408087981 */ /* 0x001ea8000c1e1900 */
[----:B------:R-:W2:Y:S02]  /*0240*/  LDG.E R11, desc[UR4][R10.64] ;  /* 0x000000040a0b7981 */ /* 0x000ea4000c1e1900 */
[----:B--2---:R-:W-:Y:S01]  /*0250*/  FADD R2, R8, -R11 ;  /* 0x8000000b08027221 */ /* 0x004fe20000000000 */
[----:B------:R-:W-:Y:S06]  /*0260*/  BRA `(.L_x_418) ;  /* 0x00000000003c7947 */ /* 0x000fec0003800000 */
.L_x_419:
[----:B------:R-:W-:-:S05]  /*0270*/  VIADD R2, R7, 0xffffffff ;  /* 0xffffffff07027836 */ /* 0x000fca0000000000 */
[----:B------:R-:W-:Y:S01]  /*0280*/  ISETP.NE.AND P0, PT, R3, R2, PT ;  /* 0x000000020300720c */ /* 0x000fe20003f05270 */
[----:B------:R-:W-:-:S03]  /*0290*/  HFMA2 R2, -RZ, RZ, 0, 0 ;  /* 0x00000000ff027431 */ /* 0x000fc600000001ff */
[----:B------:R-:W-:-:S13]  /*02a0*/  ISETP.EQ.OR P0, PT, R3, RZ, !P0 ;  /* 0x000000ff0300720c */ /* 0x000fda0004702670 */
[----:B------:R-:W-:Y:S05]  /*02b0*/  @P0 BRA `(.L_x_418) ;  /* 0x0000000000280947 */ /* 0x000fea0003800000 */
[----:B------:R-:W1:Y:S01]  /*02c0*/  LDC.64 R10, c[0x0][0x390] ;  /* 0x0000e400ff0a7b82 */ /* 0x000e620000000a00 */
[----:B------:R-:W-:-:S04]  /*02d0*/  IMAD R2, R3, R6, R5 ;  /* 0x0000000603027224 */ /* 0x000fc800078e0205 */
[C---:B------:R-:W-:Y:S01]  /*02e0*/  VIADD R9, R2.reuse, 0x1 ;  /* 0x0000000102097836 */ /* 0x040fe20000000000 */
[----:B------:R-:W-:-:S03]  /*02f0*/  IADD3 R13, PT, PT, R2, -0x1, RZ ;  /* 0xffffffff020d7810 */ /* 0x000fc60007ffe0ff */
[----:B-1----:R-:W-:-:S04]  /*0300*/  IMAD.WIDE.U32 R8, R9, 0x4, R10 ;  /* 0x0000000409087825 */ /* 0x002fc800078e000a */
[----:B------:R-:W-:Y:S02]  /*0310*/  IMAD.WIDE.U32 R10, R13, 0x4, R10 ;  /* 0x000000040d0a7825 */ /* 0x000fe400078e000a */
[----:B0-----:R-:W2:Y:S04]  /*0320*/  LDG.E R8, desc[UR4][R8.64] ;  /* 0x0000000408087981 */ /* 0x001ea8000c1e1900 */
[----:B------:R-:W2:Y:S02]  /*0330*/  LDG.E R11, desc[UR4][R10.64] ;  /* 0x000000040a0b7981 */ /* 0x000ea4000c1e1900 */
[----:B--2---:R-:W-:Y:S01]  /*0340*/  FADD R2, -R11, R8 ;  /* 0x000000080b027221 */ /* 0x004fe20000000100 */
[----:B------:R-:W-:Y:S06]  /*0350*/  BRA `(.L_x_420) ;  /* 0x00000000002c7947 */ /* 0x000fec0003800000 */
.L_x_418:
[----:B------:R-:W-:-:S13]  /*0360*/  ISETP.NE.AND P0, PT, R3, RZ, PT ;  /* 0x000000ff0300720c */ /* 0x000fda0003f05270 */
[----:B------:R-:W-:Y:S05]  /*0370*/  @!P0 BREAK.RELIABLE B0 ;  /* 0x0000000000008942 */ /* 0x000fea0003800100 */
[----:B------:R-:W-:Y:S05]  /*0380*/  @P0 BRA `(.L_x_420) ;  /* 0x0000000000200947 */ /* 0x000fea0003800000 */
[----:B------:R-:W1:Y:S01]  /*0390*/  LDC.64 R10, c[0x0][0x390] ;  /* 0x0000e400ff0a7b82 */ /* 0x000e620000000a00 */
[----:B------:R-:W-:-:S04]  /*03a0*/  IMAD.IADD R9, R5, 0x1, R6 ;  /* 0x0000000105097824 */ /* 0x000fc800078e0206 */
[----:B-1----:R-:W-:-:S04]  /*03b0*/  IMAD.WIDE.U32 R8, R9, 0x4, R10 ;  /* 0x0000000409087825 */ /* 0x002fc800078e000a */
[----:B------:R-:W-:Y:S02]  /*03c0*/  IMAD.WIDE.U32 R10, R5, 0x4, R10 ;  /* 0x00000004050a7825 */ /* 0x000fe400078e000a */
[----:B0-----:R-:W2:Y:S04]  /*03d0*/  LDG.E R8, desc[UR4][R8.64] ;  /* 0x0000000408087981 */ /* 0x001ea8000c1e1900 */
[----:B------:R-:W2:Y:S02]  /*03e0*/  LDG.E R11, desc[UR4][R10.64] ;  /* 0x000000040a0b7981 */ /* 0x000ea4000c1e1900 */
[----:B--2---:R-:W-:Y:S01]  /*03f0*/  FADD R7, R8, -R11 ;  /* 0x8000000b08077221 */ /* 0x004fe20000000000 */
[----:B------:R-:W-:Y:S06]  /*0400*/  BRA `(.L_x_421) ;  /* 0x0000000000707947 */ /* 0x000fec0003800000 */
.L_x_420:
[----:B0-----:R-:W-:Y:S05]  /*0410*/  BSYNC.RELIABLE B0 ;  /* 0x0000000000007941 */ /* 0x001fea0003800100 */
.L_x_416:
[----:B------:R-:W-:-:S04]  /*0420*/  IADD3 R4, PT, PT, R7, -0x1, RZ ;  /* 0xffffffff07047810 */ /* 0x000fc80007ffe0ff */
[----:B------:R-:W-:-:S13]  /*0430*/  ISETP.NE.AND P0, PT, R3, R4, PT ;  /* 0x000000040300720c */ /* 0x000fda0003f05270 */
[----:B------:R-:W-:Y:S05]  /*0440*/  @P0 BRA `(.L_x_422) ;  /* 0x0000000000280947 */ /* 0x000fea0003800000 */
[----:B------:R-:W0:Y:S01]  /*0450*/  LDC.64 R8, c[0x0][0x390] ;  /* 0x0000e400ff087b82 */ /* 0x000e220000000a00 */
[CC--:B------:R-:W-:Y:S02]  /*0460*/  IMAD R0, R3.reuse, R6.reuse, -R6 ;  /* 0x0000000603007224 */ /* 0x0c0fe400078e0a06 */
[----:B------:R-:W-:Y:S02]  /*0470*/  IMAD R11, R3, R6, R5 ;  /* 0x00000006030b7224 */ /* 0x000fe400078e0205 */
[----:B------:R-:W-:Y:S02]  /*0480*/  IMAD.IADD R7, R5, 0x1, R0 ;  /* 0x0000000105077824 */ /* 0x000fe400078e0200 */
[----:B0-----:R-:W-:-:S04]  /*0490*/  IMAD.WIDE.U32 R10, R11, 0x4, R8 ;  /* 0x000000040b0a7825 */ /* 0x001fc800078e0008 */
[----:B------:R-:W-:Y:S02]  /*04a0*/  IMAD.WIDE.U32 R8, R7, 0x4, R8 ;  /* 0x0000000407087825 */ /* 0x000fe400078e0008 */
[----:B------:R-:W2:Y:S04]  /*04b0*/  LDG.E R11, desc[UR4][R10.64] ;  /* 0x000000040a0b7981 */ /* 0x000ea8000c1e1900 */
[----:B------:R-:W2:Y:S02]  /*04c0*/  LDG.E R8, desc[UR4][R8.64] ;  /* 0x0000000408087981 */ /* 0x000ea4000c1e1900 */
[----:B--2---:R-:W-:Y:S01]  /*04d0*/  FADD R7, R11, -R8 ;  /* 0x800000080b077221 */ /* 0x004fe20000000000 */
[----:B------:R-:W-:Y:S06]  /*04e0*/  BRA `(.L_x_421) ;  /* 0x0000000000387947 */ /* 0x000fec0003800000 */
.L_x_422:
[C---:B------:R-:W-:Y:S02]  /*04f0*/  ISETP.NE.AND P0, PT, R5.reuse, R0, PT ;  /* 0x000000000500720c */ /* 0x040fe40003f05270 */
[----:B------:R-:W-:Y:S02]  /*0500*/  MOV R7, RZ ;  /* 0x000000ff00077202 */ /* 0x000fe40000000f00 */
[----:B------:R-:W-:-:S13]  /*0510*/  ISETP.EQ.OR P0, PT, R5, RZ, !P0 ;  /* 0x000000ff0500720c */ /* 0x000fda0004702670 */
[----:B------:R-:W-:Y:S05]  /*0520*/  @P0 BRA `(.L_x_421) ;  /* 0x0000000000280947 */ /* 0x000fea0003800000 */
[----:B------:R-:W0:Y:S01]  /*0530*/  LDC.64 R10, c[0x0][0x390] ;  /* 0x0000e400ff0a7b82 */ /* 0x000e220000000a00 */
[C---:B------:R-:W-:Y:S02]  /*0540*/  IMAD R0, R3.reuse, R6, R6 ;  /* 0x0000000603007224 */ /* 0x040fe400078e0206 */
[----:B------:R-:W-:-:S03]  /*0550*/  VIADD R4, R3, 0xffffffff ;  /* 0xffffffff03047836 */ /* 0x000fc60000000000 */
[----:B------:R-:W-:Y:S01]  /*0560*/  IADD3 R9, PT, PT, R5, R0, RZ ;  /* 0x0000000005097210 */ /* 0x000fe20007ffe0ff */
[----:B------:R-:W-:-:S04]  /*0570*/  IMAD R7, R4, R6, R5 ;  /* 0x0000000604077224 */ /* 0x000fc800078e0205 */
[----:B0-----:R-:W-:-:S04]  /*0580*/  IMAD.WIDE.U32 R8, R9, 0x4, R10 ;  /* 0x0000000409087825 */ /* 0x001fc800078e000a */
[----:B------:R-:W-:Y:S02]  /*0590*/  IMAD.WIDE.U32 R10, R7, 0x4, R10 ;  /* 0x00000004070a7825 */ /* 0x000fe400078e000a */
[----:B------:R-:W2:Y:S04]  /*05a0*/  LDG.E R8, desc[UR4][R8.64] ;  /* 0x0000000408087981 */ /* 0x000ea8000c1e1900 */
[----:B------:R-:W2:Y:S02]  /*05b0*/  LDG.E R11, desc[UR4][R10.64] ;  /* 0x000000040a0b7981 */ /* 0x000ea4000c1e1900 */
[----:B--2---:R-:W-:-:S07]  /*05c0*/  FADD R7, R8, -R11 ;  /* 0x8000000b08077221 */ /* 0x004fce0000000000 */
.L_x_421:
[----:B------:R-:W-:Y:S05]  /*05d0*/  BSYNC.RECONVERGENT B1 ;  /* 0x0000000000017941 */ /* 0x000fea0003800200 */
.L_x_415:
[----:B------:R-:W-:Y:S05]  /*05e0*/  WARPSYNC.ALL ;  /* 0x0000000000007948 */ /* 0x000fea0003800000 */
[----:B------:R-:W-:Y:S01]  /*05f0*/  FMUL R9, R7, R7 ;  /* 0x0000000707097220 */ /* 0x000fe20000400000 */
[----:B------:R-:W-:Y:S03]  /*0600*/  BSSY.RECONVERGENT B1, `(.L_x_423) ;  /* 0x000000e000017945 */ /* 0x000fe60003800200 */
[----:B------:R-:W-:-:S04]  /*0610*/  FFMA R0, R2, R2, R9 ;  /* 0x0000000202007223 */ /* 0x000fc80000000009 */
[----:B------:R-:W-:Y:S01]  /*0620*/  VIADD R4, R0, 0xf3000000 ;  /* 0xf300000000047836 */ /* 0x000fe20000000000 */
[----:B------:R0:W1:Y:S04]  /*0630*/  MUFU.RSQ R9, R0 ;  /* 0x0000000000097308 */ /* 0x0000680000001400 */
[----:B------:R-:W-:-:S13]  /*0640*/  ISETP.GT.U32.AND P0, PT, R4, 0x727fffff, PT ;  /* 0x727fffff0400780c */ /* 0x000fda0003f04070 */
[----:B01----:R-:W-:Y:S05]  /*0650*/  @!P0 BRA `(.L_x_424) ;  /* 0x0000000000108947 */ /* 0x003fea0003800000 */
[----:B------:R-:W-:-:S07]  /*0660*/  MOV R10, 0x680 ;  /* 0x00000680000a7802 */ /* 0x000fce0000000f00 */
[----:B------:R-:W-:Y:S05]  /*0670*/  CALL.REL.NOINC `($__internal_7_$__cuda_sm20_sqrt_rn_f32_slowpath) ;  /* 0x0000000400707944 */ /* 0x000fea0003c00000 */
[----:B------:R-:W-:Y:S01]  /*0680*/  MOV R11, R4 ;  /* 0x00000004000b7202 */ /* 0x000fe20000000f00 */
[----:B------:R-:W-:Y:S06]  /*0690*/  BRA `(.L_x_425) ;  /* 0x0000000000107947 */ /* 0x000fec0003800000 */
.L_x_424:
[----:B------:R-:W-:Y:S01]  /*06a0*/  FMUL.FTZ R11, R0, R9 ;  /* 0x00000009000b7220 */ /* 0x000fe20000410000 */
[----:B------:R-:W-:-:S03]  /*06b0*/  FMUL.FTZ R4, R9, 0.5 ;  /* 0x3f00000009047820 */ /* 0x000fc60000410000 */
[----:B------:R-:W-:-:S04]  /*06c0*/  FFMA R0, -R11, R11, R0 ;  /* 0x0000000b0b007223 */ /* 0x000fc80000000100 */
[----:B------:R-:W-:-:S07]  /*06d0*/  FFMA R11, R0, R4, R11 ;  /* 0x00000004000b7223 */ /* 0x000fce000000000b */
.L_x_425:
[----:B------:R-:W-:Y:S05]  /*06e0*/  BSYNC.RECONVERGENT B1 ;  /* 0x0000000000017941 */ /* 0x000fea0003800200 */
.L_x_423:
[----:B------:R-:W0:Y:S01]  /*06f0*/  LDC.64 R8, c[0x0][0x380] ;  /* 0x0000e000ff087b82 */ /* 0x000e220000000a00 */
[----:B------:R-:W1:Y:S01]  /*0700*/  LDCU UR6, c[0x0][0x398] ;  /* 0x00007300ff0677ac */ /* 0x000e620008000800 */
[C---:B------:R-:W-:Y:S01]  /*0710*/  FSETP.NEU.AND P0, PT, R2.reuse, RZ, PT ;  /* 0x000000ff0200720b */ /* 0x040fe20003f0d000 */
[----:B------:R-:W-:Y:S03]  /*0720*/  BSSY.RECONVERGENT B1, `(.L_x_426) ;  /* 0x0000011000017945 */ /* 0x000fe60003800200 */
[----:B------:R-:W-:-:S04]  /*0730*/  FSEL R6, R2, 9.9999997473787516356e-06, P0 ;  /* 0x3727c5ac02067808 */ /* 0x000fc80000000000 */
[----:B------:R-:W2:Y:S08]  /*0740*/  MUFU.RCP R0, R6 ;  /* 0x0000000600007308 */ /* 0x000eb00000001000 */
[----:B------:R-:W3:Y:S01]  /*0750*/  FCHK P0, R7, R6 ;  /* 0x0000000607007302 */ /* 0x000ee20000000000 */
[----:B-1----:R-:W-:-:S04]  /*0760*/  IMAD R5, R3, UR6, R5 ;  /* 0x0000000603057c24 */ /* 0x002fc8000f8e0205 */
[----:B0-----:R-:W-:-:S04]  /*0770*/  IMAD.WIDE.U32 R2, R5, 0x4, R8 ;  /* 0x0000000405027825 */ /* 0x001fc800078e0008 */
[----:B--2---:R-:W-:Y:S01]  /*0780*/  FFMA R9, -R6, R0, 1 ;  /* 0x3f80000006097423 */ /* 0x004fe20000000100 */
[----:B------:R0:W-:Y:S03]  /*0790*/  STG.E desc[UR4][R2.64], R11 ;  /* 0x0000000b02007986 */ /* 0x0001e6000c101904 */
[----:B------:R-:W-:-:S04]  /*07a0*/  FFMA R0, R0, R9, R0 ;  /* 0x0000000900007223 */ /* 0x000fc80000000000 */
[----:B------:R-:W-:-:S04]  /*07b0*/  FFMA R4, R0, R7, RZ ;  /* 0x0000000700047223 */ /* 0x000fc800000000ff */
[----:B------:R-:W-:-:S04]  /*07c0*/  FFMA R9, -R6, R4, R7 ;  /* 0x0000000406097223 */ /* 0x000fc80000000107 */
[----:B------:R-:W-:Y:S01]  /*07d0*/  FFMA R0, R0, R9, R4 ;  /* 0x0000000900007223 */ /* 0x000fe20000000004 */
[----:B0--3--:R-:W-:Y:S06]  /*07e0*/  @!P0 BRA `(.L_x_427) ;  /* 0x0000000000108947 */ /* 0x009fec0003800000 */
[----:B------:R-:W-:Y:S01]  /*07f0*/  IMAD.MOV.U32 R0, RZ, RZ, R7 ;  /* 0x000000ffff007224 */ /* 0x000fe200078e0007 */
[----:B------:R-:W-:Y:S02]  /*0800*/  MOV R3, R6 ;  /* 0x0000000600037202 */ /* 0x000fe40000000f00 */
[----:B------:R-:W-:-:S07]  /*0810*/  MOV R2, 0x830 ;  /* 0x0000083000027802 */ /* 0x000fce0000000f00 */
[----:B------:R-:W-:Y:S05]  /*0820*/  CALL.REL.NOINC `($__internal_8_$__cuda_sm3x_div_rn_noftz_f32_slowpath) ;  /* 0x00000004005c7944 */ /* 0x000fea0003c00000 */
.L_x_427:
[----:B------:R-:W-:Y:S05]  /*0830*/  BSYNC.RECONVERGENT B1 ;  /* 0x0000000000017941 */ /* 0x000fea0003800200 */
.L_x_426:
[----:B------:R-:W0:Y:S01]  /*0840*/  MUFU.RCP R3, |R0| ;  /* 0x4000000000037308 */ /* 0x000e220000001000 */
[----:B------:R-:W-:Y:S01]  /*0850*/  FSETP.GT.AND P0, PT, |R0|, 1, PT ;  /* 0x3f8000000000780b */ /* 0x000fe20003f04200 */
[----:B------:R-:W-:Y:S02]  /*0860*/  IMAD.MOV.U32 R7, RZ, RZ, 0x3b2090aa ;  /* 0x3b2090aaff077424 */ /* 0x000fe400078e00ff */
[----:B------:R-:W-:Y:S01]  /*0870*/  HFMA2 R4, -RZ, RZ, 1.857421875, -1409 ;  /* 0x3f6ee581ff047431 */ /* 0x000fe200000001ff */
[----:B------:R-:W-:Y:S01]  /*0880*/  BSSY.RECONVERGENT B1, `(.L_x_428) ;  /* 0x000001f000017945 */ /* 0x000fe20003800200 */
[----:B0-----:R-:W-:-:S05]  /*0890*/  FSEL R3, R3, |R0|, P0 ;  /* 0x4000000003037208 */ /* 0x001fca0000000000 */
[----:B------:R-:W-:-:S04]  /*08a0*/  FMUL R2, R3, R3 ;  /* 0x0000000303027220 */ /* 0x000fc80000400000 */
[----:B------:R-:W-:-:S04]  /*08b0*/  FFMA R7, R2, R7, -0.014396979473531246185 ;  /* 0xbc6be14f02077423 */ /* 0x000fc80000000007 */
[----:B------:R-:W-:-:S04]  /*08c0*/  FFMA R7, R2, R7, 0.039849750697612762451 ;  /* 0x3d23397e02077423 */ /* 0x000fc80000000007 */
[----:B------:R-:W-:-:S04]  /*08d0*/  FFMA R7, R2, R7, -0.072529748082160949707 ;  /* 0xbd948a7a02077423 */ /* 0x000fc80000000007 */
[----:B------:R-:W-:-:S04]  /*08e0*/  FFMA R7, R2, R7, 0.10518480092287063599 ;  /* 0x3dd76b2102077423 */ /* 0x000fc80000000007 */
[----:B------:R-:W-:-:S04]  /*08f0*/  FFMA R7, R2, R7, -0.14171802997589111328 ;  /* 0xbe111e8802077423 */ /* 0x000fc80000000007 */
[----:B------:R-:W-:-:S04]  /*0900*/  FFMA R7, R2, R7, 0.19988775253295898438 ;  /* 0x3e4caf6002077423 */ /* 0x000fc80000000007 */
[----:B------:R-:W-:-:S04]  /*0910*/  FFMA R7, R2, R7, -0.33332940936088562012 ;  /* 0xbeaaaa2702077423 */ /* 0x000fc80000000007 */
[----:B------:R-:W-:Y:S01]  /*0920*/  FMUL R2, R2, R7 ;  /* 0x0000000702027220 */ /* 0x000fe20000400000 */
[----:B------:R-:W-:-:S03]  /*0930*/  IMAD.MOV.U32 R7, RZ, RZ, 0x3ea2f983 ;  /* 0x3ea2f983ff077424 */ /* 0x000fc600078e00ff */
[----:B------:R-:W-:Y:S01]  /*0940*/  FFMA R3, R3, R2, R3 ;  /* 0x0000000203037223 */ /* 0x000fe20000000003 */
[----:B------:R-:W-:-:S03]  /*0950*/  MOV R2, 0x40490fdb ;  /* 0x40490fdb00027802 */ /* 0x000fc60000000f00 */
[----:B------:R-:W-:Y:S01]  /*0960*/  @P0 FFMA R3, R4, 1.6832555532455444336, -R3 ;  /* 0x3fd774eb04030823 */ /* 0x000fe20000000803 */
[----:B------:R-:W-:Y:S01]  /*0970*/  FSETP.NAN.AND P0, PT, |R0|, |R0|, PT ;  /* 0x400000000000720b */ /* 0x000fe20003f08200 */
[----:B------:R-:W-:-:S03]  /*0980*/  FFMA R2, R7, -R2, 1 ;  /* 0x3f80000007027423 */ /* 0x000fc60000000802 */
[----:B------:R-:W-:-:S04]  /*0990*/  LOP3.LUT R0, R3, 0x80000000, R0, 0xb8, !PT ;  /* 0x8000000003007812 */ /* 0x000fc800078eb800 */
[----:B------:R-:W-:Y:S01]  /*09a0*/  FSEL R0, R0, R3, !P0 ;  /* 0x0000000300007208 */ /* 0x000fe20004000000 */
[----:B------:R-:W-:-:S04]  /*09b0*/  FFMA R3, R2, R7, 0.31830987334251403809 ;  /* 0x3ea2f98302037423 */ /* 0x000fc80000000007 */
[----:B------:R-:W-:-:S04]  /*09c0*/  FADD R0, R0, 1.5707963705062866211 ;  /* 0x3fc90fdb00007421 */ /* 0x000fc80000000000 */
[----:B------:R-:W-:-:S04]  /*09d0*/  FMUL R0, R0, 180 ;  /* 0x4334000000007820 */ /* 0x000fc80000400000 */
[----:B------:R-:W0:Y:S01]  /*09e0*/  FCHK P0, R0, 3.1415927410125732422 ;  /* 0x40490fdb00007902 */ /* 0x000e220000000000 */
[----:B------:R-:W-:-:S04]  /*09f0*/  FFMA R2, R0, R3, RZ ;  /* 0x0000000300027223 */ /* 0x000fc800000000ff */
[----:B------:R-:W-:-:S04]  /*0a00*/  FFMA R4, R2, -3.1415927410125732422, R0 ;  /* 0xc0490fdb02047823 */ /* 0x000fc80000000000 */
[----:B------:R-:W-:Y:S01]  /*0a10*/  FFMA R3, R3, R4, R2 ;  /* 0x0000000403037223 */ /* 0x000fe20000000002 */
[----:B0-----:R-:W-:Y:S06]  /*0a20*/  @!P0 BRA `(.L_x_429) ;  /* 0x0000000000108947 */ /* 0x001fec0003800000 */
[----:B------:R-:W-:Y:S01]  /*0a30*/  IMAD.MOV.U32 R3, RZ, RZ, 0x40490fdb ;  /* 0x40490fdbff037424 */ /* 0x000fe200078e00ff */
[----:B------:R-:W-:-:S07]  /*0a40*/  MOV R2, 0xa60 ;  /* 0x00000a6000027802 */ /* 0x000fce0000000f00 */
[----:B------:R-:W-:Y:S05]  /*0a50*/  CALL.REL.NOINC `($__internal_8_$__cuda_sm3x_div_rn_noftz_f32_slowpath) ;  /* 0x0000000000d07944 */ /* 0x000fea0003c00000 */
[----:B------:R-:W-:-:S07]  /*0a60*/  MOV R3, R0 ;  /* 0x0000000000037202 */ /* 0x000fce0000000f00 */
.L_x_429:
[----:B------:R-:W-:Y:S05]  /*0a70*/  BSYNC.RECONVERGENT B1 ;  /* 0x0000000000017941 */ /* 0x000fea0003800200 */
.L_x_428:
[----:B------:R-:W-:Y:S02]  /*0a80*/  HFMA2 R7, -RZ, RZ, 1.32421875, -19.203125 ;  /* 0x3d4ccccdff077431 */ /* 0x000fe400000001ff */
[----:B------:R-:W-:Y:S01]  /*0a90*/  IMAD.MOV.U32 R0, RZ, RZ, 0x41a00000 ;  /* 0x41a00000ff007424 */ /* 0x000fe200078e00ff */
[----:B------:R-:W0:Y:S01]  /*0aa0*/  FCHK P0, R3, 20 ;  /* 0x41a0000003007902 */ /* 0x000e220000000000 */
[----:B------:R-:W-:Y:S02]  /*0ab0*/  BSSY.RECONVERGENT B1, `(.L_x_430) ;  /* 0x000000b000017945 */ /* 0x000fe40003800200 */
[----:B------:R-:W-:-:S04]  /*0ac0*/  FFMA R0, R7, -R0, 1 ;  /* 0x3f80000007007423 */ /* 0x000fc80000000800 */
[----:B------:R-:W-:-:S04]  /*0ad0*/  FFMA R0, R0, R7, 0.050000000745058059692 ;  /* 0x3d4ccccd00007423 */ /* 0x000fc80000000007 */
[----:B------:R-:W-:-:S04]  /*0ae0*/  FFMA R2, R0, R3, RZ ;  /* 0x0000000300027223 */ /* 0x000fc800000000ff */
[----:B------:R-:W-:-:S04]  /*0af0*/  FFMA R7, R2, -20, R3 ;  /* 0xc1a0000002077823 */ /* 0x000fc80000000003 */
[----:B------:R-:W-:Y:S01]  /*0b00*/  FFMA R0, R0, R7, R2 ;  /* 0x0000000700007223 */ /* 0x000fe20000000002 */
[----:B0-----:R-:W-:Y:S06]  /*0b10*/  @!P0 BRA `(.L_x_431) ;  /* 0x0000000000108947 */ /* 0x001fec0003800000 */
[----:B------:R-:W-:Y:S02]  /*0b20*/  MOV R0, R3 ;  /* 0x0000000300007202 */ /* 0x000fe40000000f00 */
[----:B------:R-:W-:Y:S02]  /*0b30*/  MOV R3, 0x41a00000 ;  /* 0x41a0000000037802 */ /* 0x000fe40000000f00 */
[----:B------:R-:W-:-:S07]  /*0b40*/  MOV R2, 0xb60 ;  /* 0x00000b6000027802 */ /* 0x000fce0000000f00 */
[----:B------:R-:W-:Y:S05]  /*0b50*/  CALL.REL.NOINC `($__internal_8_$__cuda_sm3x_div_rn_noftz_f32_slowpath) ;  /* 0x0000000000907944 */ /* 0x000fea0003c00000 */
.L_x_431:
[----:B------:R-:W-:Y:S05]  /*0b60*/  BSYNC.RECONVERGENT B1 ;  /* 0x0000000000017941 */ /* 0x000fea0003800200 */
.L_x_430:
[----:B------:R-:W0:Y:S01]  /*0b70*/  F2I.CEIL.NTZ R0, R0 ;  /* 0x0000000000007305 */ /* 0x000e22000020b100 */
[----:B------:R-:W1:Y:S01]  /*0b80*/  LDC.64 R2, c[0x0][0x388] ;  /* 0x0000e200ff027b82 */ /* 0x000e620000000a00 */
[----:B------:R-:W-:Y:S01]  /*0b90*/  BSSY.RECONVERGENT B1, `(.L_x_432) ;  /* 0x0000008000017945 */ /* 0x000fe20003800200 */
[----:B0-----:R-:W-:Y:S01]  /*0ba0*/  ISETP.NE.AND P0, PT, R0, RZ, PT ;  /* 0x000000ff0000720c */ /* 0x001fe20003f05270 */
[----:B-1----:R-:W-:-:S04]  /*0bb0*/  IMAD.WIDE.U32 R2, R5, 0x4, R2 ;  /* 0x0000000405027825 */ /* 0x002fc800078e0002 */
[----:B------:R-:W-:-:S08]  /*0bc0*/  IMAD.MOV.U32 R5, RZ, RZ, 0x1 ;  /* 0x00000001ff057424 */ /* 0x000fd000078e00ff */
[----:B------:R-:W-:Y:S05]  /*0bd0*/  @!P0 BRA `(.L_x_433) ;  /* 0x00000000000c8947 */ /* 0x000fea0003800000 */
[----:B------:R-:W-:-:S13]  /*0be0*/  ISETP.NE.AND P0, PT, R0, 0xa, PT ;  /* 0x0000000a0000780c */ /* 0x000fda0003f05270 */
[----:B------:R-:W-:Y:S02]  /*0bf0*/  @!P0 MOV R5, 0x9 ;  /* 0x0000000900058802 */ /* 0x000fe40000000f00 */
[----:B------:R-:W-:-:S07]  /*0c00*/  @P0 MOV R5, R0 ;  /* 0x0000000000050202 */ /* 0x000fce0000000f00 */
.L_x_433:
[----:B------:R-:W-:Y:S05]  /*0c10*/  BSYNC.RECONVERGENT B1 ;  /* 0x0000000000017941 */ /* 0x000fea0003800200 */
.L_x_432:
[----:B------:R-:W-:Y:S01]  /*0c20*/  STG.E desc[UR4][R2.64], R5 ;  /* 0x0000000502007986 */ /* 0x000fe2000c101904 */
[----:B------:R-:W-:Y:S05]  /*0c30*/  EXIT ;  /* 0x000000000000794d */ /* 0x000fea0003800000 */
        .weak           $__internal_7_$__cuda_sm20_sqrt_rn_f32_slowpath
        .type           $__internal_7_$__cuda_sm20_sqrt_rn_f32_slowpath,@function
        .size           $__internal_7_$__cuda_sm20_sqrt_rn_f32_slowpath,($__internal_8_$__cuda_sm3x_div_rn_noftz_f32_slowpath - $__internal_7_$__cuda_sm20_sqrt_rn_f32_slowpath)
$__internal_7_$__cuda_sm20_sqrt_rn_f32_slowpath:
[----:B------:R-:W-:-:S13]  /*0c40*/  LOP3.LUT P0, RZ, R0, 0x7fffffff, RZ, 0xc0, !PT ;  /* 0x7fffffff00ff7812 */ /* 0x000fda000780c0ff */
[----:B------:R-:W-:Y:S01]  /*0c50*/  @!P0 IMAD.MOV.U32 R4, RZ, RZ, R0 ;  /* 0x000000ffff048224 */ /* 0x000fe200078e0000 */
        /* <DEDUP_REMOVED lines=17> */
.L_x_434:
[----:B------:R-:W-:Y:S02]  /*0d70*/  HFMA2 R9, -RZ, RZ, 0, 0 ;  /* 0x00000000ff097431 */ /* 0x000fe400000001ff */
[----:B------:R-:W-:-:S04]  /*0d80*/  IMAD.MOV.U32 R8, RZ, RZ, R10 ;  /* 0x000000ffff087224 */ /* 0x000fc800078e000a */
[----:B------:R-:W-:Y:S05]  /*0d90*/  RET.REL.NODEC R8 `(_Z15computeGradientPfPiS_jj) ;  /* 0xfffffff008987950 */ /* 0x000fea0003c3ffff */
        .weak           $__internal_8_$__cuda_sm3x_div_rn_noftz_f32_slowpath
        .type           $__internal_8_$__cuda_sm3x_div_rn_noftz_f32_slowpath,@function
        .size           $__internal_8_$__cuda_sm3x_div_rn_noftz_f32_slowpath,(.L_x_455 - $__internal_8_$__cuda_sm3x_div_rn_noftz_f32_slowpath)
$__internal_8_$__cuda_sm3x_div_rn_noftz_f32_slowpath:
[----:B------:R-:W-:Y:S01]  /*0da0*/  SHF.R.U32.HI R6, RZ, 0x17, R3 ;  /* 0x00000017ff067819 */ /* 0x000fe20000011603 */
[----:B------:R-:W-:Y:S01]  /*0db0*/  BSSY.RECONVERGENT B2, `(.L_x_435) ;  /* 0x0000062000027945 */ /* 0x000fe20003800200 */
[----:B------:R-:W-:Y:S02]  /*0dc0*/  SHF.R.U32.HI R4, RZ, 0x17, R0 ;  /* 0x00000017ff047819 */ /* 0x000fe40000011600 */
[----:B------:R-:W-:Y:S02]  /*0dd0*/  LOP3.LUT R10, R6, 0xff, RZ, 0xc0, !PT ;  /* 0x000000ff060a7812 */ /* 0x000fe400078ec0ff */
[----:B------:R-:W-:Y:S02]  /*0de0*/  LOP3.LUT R8, R4, 0xff, RZ, 0xc0, !PT ;  /* 0x000000ff04087812 */ /* 0x000fe400078ec0ff */
[----:B------:R-:W-:-:S03]  /*0df0*/  IADD3 R7, PT, PT, R10, -0x1, RZ ;  /* 0xffffffff0a077810 */ /* 0x000fc60007ffe0ff */
[----:B------:R-:W-:Y:S01]  /*0e00*/  VIADD R6, R8, 0xffffffff ;  /* 0xffffffff08067836 */ /* 0x000fe20000000000 */
        /* <DEDUP_REMOVED lines=23> */
[----:B------:R-:W-:Y:S02]  /*0f80*/  @!P0 IMAD.MOV.U32 R4, RZ, RZ, -0x40 ;  /* 0xffffffc0ff048424 */ /* 0x000fe400078e00ff */
[----:B------:R-:W-:Y:S01]  /*0f90*/  @!P0 FFMA R0, R0, 1.84467440737095516160e+19, RZ ;  /* 0x5f80000000008823 */ /* 0x000fe200000000ff */
[----:B------:R-:W-:Y:S02]  /*0fa0*/  @!P1 FFMA R3, R3, 1.84467440737095516160e+19, RZ ;  /* 0x5f80000003039823 */ /* 0x000fe400000000ff */
[----:B------:R-:W-:-:S07]  /*0fb0*/  @!P1 IADD3 R4, PT, PT, R4, 0x40, RZ ;  /* 0x0000004004049810 */ /* 0x000fce0007ffe0ff */
.L_x_436:
[----:B------:R-:W-:Y:S01]  /*0fc0*/  LEA R6, R10, 0xc0800000, 0x17 ;  /* 0xc08000000a067811 */ /* 0x000fe200078eb8ff */
[----:B------:R-:W-:Y:S03]  /*0fd0*/  BSSY.RECONVERGENT B3, `(.L_x_441) ;  /* 0x0000036000037945 */ /* 0x000fe60003800200 */
[----:B------:R-:W-:Y:S01]  /*0fe0*/  IADD3 R6, PT, PT, -R6, R3, RZ ;  /* 0x0000000306067210 */ /* 0x000fe20007ffe1ff */
[----:B------:R-:W-:-:S03]  /*0ff0*/  VIADD R3, R8, 0xffffff81 ;  /* 0xffffff8108037836 */ /* 0x000fc60000000000 */
[----:B------:R-:W0:Y:S01]  /*1000*/  MUFU.RCP R7, R6 ;  /* 0x0000000600077308 */ /* 0x000e220000001000 */
[----:B------:R-:W-:Y:S01]  /*1010*/  FADD.FTZ R9, -R6, -RZ ;  /* 0x800000ff06097221 */ /* 0x000fe20000010100 */
[----:B------:R-:W-:-:S03]  /*1020*/  IMAD R0, R3, -0x800000, R0 ;  /* 0xff80000003007824 */ /* 0x000fc600078e0200 */
[----:B0-----:R-:W-:-:S04]  /*1030*/  FFMA R8, R7, R9, 1 ;  /* 0x3f80000007087423 */ /* 0x001fc80000000009 */
[----:B------:R-:W-:-:S04]  /*1040*/  FFMA R12, R7, R8, R7 ;  /* 0x00000008070c7223 */ /* 0x000fc80000000007 */
[----:B------:R-:W-:-:S04]  /*1050*/  FFMA R7, R0, R12, RZ ;  /* 0x0000000c00077223 */ /* 0x000fc800000000ff */
[----:B------:R-:W-:-:S04]  /*1060*/  FFMA R8, R9, R7, R0 ;  /* 0x0000000709087223 */ /* 0x000fc80000000000 */
[----:B------:R-:W-:Y:S01]  /*1070*/  FFMA R11, R12, R8, R7 ;  /* 0x000000080c0b7223 */ /* 0x000fe20000000007 */
[----:B------:R-:W-:-:S03]  /*1080*/  IADD3 R7, PT, PT, R3, 0x7f, -R10 ;  /* 0x0000007f03077810 */ /* 0x000fc60007ffe80a */
[----:B------:R-:W-:Y:S01]  /*1090*/  FFMA R8, R9, R11, R0 ;  /* 0x0000000b09087223 */ /* 0x000fe20000000000 */
[----:B------:R-:W-:-:S03]  /*10a0*/  IADD3 R7, PT, PT, R7, R4, RZ ;  /* 0x0000000407077210 */ /* 0x000fc60007ffe0ff */
[----:B------:R-:W-:-:S05]  /*10b0*/  FFMA R0, R12, R8, R11 ;  /* 0x000000080c007223 */ /* 0x000fca000000000b */
[----:B------:R-:W-:-:S04]  /*10c0*/  SHF.R.U32.HI R3, RZ, 0x17, R0 ;  /* 0x00000017ff037819 */ /* 0x000fc80000011600 */
[----:B------:R-:W-:-:S04]  /*10d0*/  LOP3.LUT R3, R3, 0xff, RZ, 0xc0, !PT ;  /* 0x000000ff03037812 */ /* 0x000fc800078ec0ff */
[----:B------:R-:W-:-:S05]  /*10e0*/  IADD3 R9, PT, PT, R3, R7, RZ ;  /* 0x0000000703097210 */ /* 0x000fca0007ffe0ff */
[----:B------:R-:W-:-:S05]  /*10f0*/  VIADD R3, R9, 0xffffffff ;  /* 0xffffffff09037836 */ /* 0x000fca0000000000 */
        /* <DEDUP_REMOVED lines=11> */
[CCC-:B------:R-:W-:Y:S01]  /*11b0*/  FFMA.RM R4, R12.reuse, R8.reuse, R11.reuse ;  /* 0x000000080c047223 */ /* 0x1c0fe2000000400b */
[----:B------:R-:W-:Y:S02]  /*11c0*/  ISETP.NE.AND P2, PT, R9, RZ, PT ;  /* 0x000000ff0900720c */ /* 0x000fe40003f45270 */
[----:B------:R-:W-:Y:S01]  /*11d0*/  LOP3.LUT R6, R3, 0x7fffff, RZ, 0xc0, !PT ;  /* 0x007fffff03067812 */ /* 0x000fe200078ec0ff */
[----:B------:R-:W-:Y:S01]  /*11e0*/  FFMA.RP R3, R12, R8, R11 ;  /* 0x000000080c037223 */ /* 0x000fe2000000800b */
[C---:B------:R-:W-:Y:S02]  /*11f0*/  ISETP.NE.AND P1, PT, R9.reuse, RZ, PT ;  /* 0x000000ff0900720c */ /* 0x040fe40003f25270 */
        /* <DEDUP_REMOVED lines=11> */
[----:B------:R-:W-:-:S05]  /*12b0*/  LOP3.LUT R4, R4, R3, RZ, 0xc0, !PT ;  /* 0x0000000304047212 */ /* 0x000fca00078ec0ff */
[----:B------:R-:W-:-:S05]  /*12c0*/  IMAD.IADD R7, R7, 0x1, R4 ;  /* 0x0000000107077824 */ /* 0x000fca00078e0204 */
[----:B------:R-:W-:Y:S01]  /*12d0*/  LOP3.LUT R0, R7, R0, RZ, 0xfc, !PT ;  /* 0x0000000007007212 */ /* 0x000fe200078efcff */
[----:B------:R-:W-:Y:S06]  /*12e0*/  BRA `(.L_x_444) ;  /* 0x0000000000107947 */ /* 0x000fec0003800000 */
.L_x_443:
[----:B------:R-:W-:-:S04]  /*12f0*/  LOP3.LUT R0, R0, 0x80000000, RZ, 0xc0, !PT ;  /* 0x8000000000007812 */ /* 0x000fc800078ec0ff */
[----:B------:R-:W-:Y:S01]  /*1300*/  LOP3.LUT R0, R0, 0x7f800000, RZ, 0xfc, !PT ;  /* 0x7f80000000007812 */ /* 0x000fe200078efcff */
[----:B------:R-:W-:Y:S06]  /*1310*/  BRA `(.L_x_444) ;  /* 0x0000000000047947 */ /* 0x000fec0003800000 */
.L_x_442:
[----:B------:R-:W-:-:S07]  /*1320*/  LEA R0, R7, R0, 0x17 ;  /* 0x0000000007007211 */ /* 0x000fce00078eb8ff */
.L_x_444:
[----:B------:R-:W-:Y:S05]  /*1330*/  BSYNC.RECONVERGENT B3 ;  /* 0x0000000000037941 */ /* 0x000fea0003800200 */
.L_x_441:
[----:B------:R-:W-:Y:S05]  /*1340*/  BRA `(.L_x_445) ;  /* 0x0000000000207947 */ /* 0x000fea0003800000 */
.L_x_440:
[----:B------:R-:W-:-:S04]  /*1350*/  LOP3.LUT R0, R3, 0x80000000, R0, 0x48, !PT ;  /* 0x8000000003007812 */ /* 0x000fc800078e4800 */
[----:B------:R-:W-:Y:S01]  /*1360*/  LOP3.LUT R0, R0, 0x7f800000, RZ, 0xfc, !PT ;  /* 0x7f80000000007812 */ /* 0x000fe200078efcff */
[----:B------:R-:W-:Y:S06]  /*1370*/  BRA `(.L_x_445) ;  /* 0x0000000000147947 */ /* 0x000fec0003800000 */
.L_x_439:
[----:B------:R-:W-:Y:S01]  /*1380*/  LOP3.LUT R0, R3, 0x80000000, R0, 0x48, !PT ;  /* 0x8000000003007812 */ /* 0x000fe200078e4800 */
[----:B------:R-:W-:Y:S06]  /*1390*/  BRA `(.L_x_445) ;  /* 0x00000000000c7947 */ /* 0x000fec0003800000 */
.L_x_438:
[----:B------:R-:W0:Y:S01]  /*13a0*/  MUFU.RSQ R0, -QNAN ;  /* 0xffc0000000007908 */ /* 0x000e220000001400 */
[----:B------:R-:W-:Y:S05]  /*13b0*/  BRA `(.L_x_445) ;  /* 0x0000000000047947 */ /* 0x000fea0003800000 */
.L_x_437:
[----:B------:R-:W-:-:S07]  /*13c0*/  FADD.FTZ R0, R0, R3 ;  /* 0x0000000300007221 */ /* 0x000fce0000010000 */
.L_x_445:
[----:B------:R-:W-:Y:S05]  /*13d0*/  BSYNC.RECONVERGENT B2 ;  /* 0x0000000000027941 */ /* 0x000fea0003800200 */
.L_x_435:
[----:B------:R-:W-:-:S04]  /*13e0*/  HFMA2 R3, -RZ, RZ, 0, 0 ;  /* 0x00000000ff037431 */ /* 0x000fc800000001ff */
[----:B0-----:R-:W-:Y:S05]  /*13f0*/  RET.REL.NODEC R2 `(_Z15computeGradientPfPiS_jj) ;  /* 0xffffffec02007950 */ /* 0x001fea0003c3ffff */
.L_x_446:
        /* <DEDUP_REMOVED lines=16> */
.L_x_455:


//--------------------- .nv.shared.reserved.0     --------------------------
	.section	.nv.shared.reserved.0,"aw",@nobits
	.weak		__nv_reservedSMEM_offset_0_alias
	.size		__nv_reservedSMEM_offset_0_alias, 0, 64
	.other		__nv_reservedSMEM_offset_0_alias,@"STO_CUDA_RESERVED_SHARED STV_DEFAULT"
__nv_reservedSMEM_offset_0_alias:
	.zero		0
	.zero		64


//--------------------- .nv.global                --------------------------
	.section	.nv.global,"aw",@nobits
.nv.global:
	.type		_ZN34_INTERNAL_81b5f362_4_k_cu_e954d3836thrust24THRUST_300001_SM_1000_NS12placeholders2_8E,@object
	.size		_ZN34_INTERNAL_81b5f362_4_k_cu_e954d3836thrust24THRUST_300001_SM_1000_NS12placeholders2_8E,(_ZN34_INTERNAL_81b5f362_4_k_cu_e954d3834cuda3std3__436_GLOBAL__N__81b5f362_4_k_cu_e954d3836ignoreE - _ZN34_INTERNAL_81b5f362_4_k_cu_e954d3836thrust24THRUST_300001_SM_1000_NS12placeholders2_8E)
_ZN34_INTERNAL_81b5f362_4_k_cu_e954d3836thrust24THRUST_300001_SM_1000_NS12placeholders2_8E:
	.zero		1
	.type		_ZN34_INTERNAL_81b5f362_4_k_cu_e954d3834cuda3std3__436_GLOBAL__N__81b5f362_4_k_cu_e954d3836ignoreE,@object
	.size		_ZN34_INTERNAL_81b5f362_4_k_cu_e954d3834cuda3std3__436_GLOBAL__N__81b5f362_4_k_cu_e954d3836ignoreE,(_ZN34_INTERNAL_81b5f362_4_k_cu_e954d3834cuda3std6ranges3__45__cpo4dataE - _ZN34_INTERNAL_81b5f362_4_k_cu_e954d3834cuda3std3__436_GLOBAL__N__81b5f362_4_k_cu_e954d3836ignoreE)
_ZN34_INTERNAL_81b5f362_4_k_cu_e954d3834cuda3std3__436_GLOBAL__N__81b5f362_4_k_cu_e954d3836ignoreE:
	.zero		1
	.type		_ZN34_INTERNAL_81b5f362_4_k_cu_e954d3834cuda3std6ranges3__45__cpo4dataE,@object
	.size		_ZN34_INTERNAL_81b5f362_4_k_cu_e954d3834cuda3std6ranges3__45__cpo4dataE,(_ZN34_INTERNAL_81b5f362_4_k_cu_e954d3836thrust24THRUST_300001_SM_1000_NS6system3cpp3parE - _ZN34_INTERNAL_81b5f362_4_k_cu_e954d3834cuda3std6ranges3__45__cpo4dataE)
_ZN34_INTERNAL_81b5f362_4_k_cu_e954d3834cuda3std6ranges3__45__cpo4dataE:
	.zero		1
	.type		_ZN34_INTERNAL_81b5f362_4_k_cu_e954d3836thrust24THRUST_300001_SM_1000_NS6system3cpp3parE,@object
	.size		_ZN34_INTERNAL_81b5f362_4_k_cu_e954d3836thrust24THRUST_300001_SM_1000_NS6system3cpp3parE,(_ZN34_INTERNAL_81b5f362_4_k_cu_e954d3834cuda3std3__45__cpo5beginE - _ZN34_INTERNAL_81b5f362_4_k_cu_e954d3836thrust24THRUST_300001_SM_1000_NS6system3cpp3parE)
_ZN34_INTERNAL_81b5f362_4_k_cu_e954d3836thrust24THRUST_300001_SM_1000_NS6system3cpp3parE:
	.zero		1
	.type		_ZN34_INTERNAL_81b5f362_4_k_cu_e954d3834cuda3std3__45__cpo5beginE,@object
	.size		_ZN34_INTERNAL_81b5f362_4_k_cu_e954d3834cuda3std3__45__cpo5beginE,(_ZN34_INTERNAL_81b5f362_4_k_cu_e954d3834cuda3std6ranges3__45__cpo5beginE - _ZN34_INTERNAL_81b5f362_4_k_cu_e954d3834cuda3std3__45__cpo5beginE)
_ZN34_INTERNAL_81b5f362_4_k_cu_e954d3834cuda3std3__45__cpo5beginE:
	.zero		1
	.type		_ZN34_INTERNAL_81b5f362_4_k_cu_e954d3834cuda3std6ranges3__45__cpo5beginE,@object
	.size		_ZN34_INTERNAL_81b5f362_4_k_cu_e954d3834cuda3std6ranges3__45__cpo5beginE,(_ZN34_INTERNAL_81b5f362_4_k_cu_e954d3836thrust24THRUST_300001_SM_1000_NS6deviceE - _ZN34_INTERNAL_81b5f362_4_k_cu_e954d3834cuda3std6ranges3__45__cpo5beginE)
_ZN34_INTERNAL_81b5f362_4_k_cu_e954d3834cuda3std6ranges3__45__cpo5beginE:
	.zero		1
	.type		_ZN34_INTERNAL_81b5f362_4_k_cu_e954d3836thrust24THRUST_300001_SM_1000_NS6deviceE,@object
	.size		_ZN34_INTERNAL_81b5f362_4_k_cu_e954d3836thrust24THRUST_300001_SM_1000_NS6deviceE,(_ZN34_INTERNAL_81b5f362_4_k_cu_e954d3834cuda3std3__47nulloptE - _ZN34_INTERNAL_81b5f362_4_k_cu_e954d3836thrust24THRUST_300001_SM_1000_NS6deviceE)
_ZN34_INTERNAL_81b5f362_4_k_cu_e954d3836thrust24THRUST_300001_SM_1000_NS6deviceE:
	.zero		1
	.type		_ZN34_INTERNAL_81b5f362_4_k_cu_e954d3834cuda3std3__47nulloptE,@object
	.size		_ZN34_INTERNAL_81b5f362_4_k_cu_e954d3834cuda3std3__47nulloptE,(_ZN34_INTERNAL_81b5f362_4_k_cu_e954d3834cuda3std6ranges3__45__cpo8distanceE - _ZN34_INTERNAL_81b5f362_4_k_cu_e954d3834cuda3std3__47nulloptE)
_ZN34_INTERNAL_81b5f362_4_k_cu_e954d3834cuda3std3__47nulloptE:
	.zero		1
	.type		_ZN34_INTERNAL_81b5f362_4_k_cu_e954d3834cuda3std6ranges3__45__cpo8distanceE,@object
	.size		_ZN34_INTERNAL_81b5f362_4_k_cu_e954d3834cuda3std6ranges3__45__cpo8distanceE,(_ZN34_INTERNAL_81b5f362_4_k_cu_e954d3836thrust24THRUST_300001_SM_1000_NS12placeholders2_4E - _ZN34_INTERNAL_81b5f362_4_k_cu_e954d3834cuda3std6ranges3__45__cpo8distanceE)
_ZN34_INTERNAL_81b5f362_4_k_cu_e954d3834cuda3std6ranges3__45__cpo8distanceE:
	.zero		1
	.type		_ZN34_INTERNAL_81b5f362_4_k_cu_e954d3836thrust24THRUST_300001_SM_1000_NS12placeholders2_4E,@object
	.size		_ZN34_INTERNAL_81b5f362_4_k_cu_e954d3836thrust24THRUST_300001_SM_1000_NS12placeholders2_4E,(_ZN34_INTERNAL_81b5f362_4_k_cu_e954d3834cuda3std3__45__cpo6rbeginE - _ZN34_INTERNAL_81b5f362_4_k_cu_e954d3836thrust24THRUST_300001_SM_1000_NS12placeholders2_4E)
_ZN34_INTERNAL_81b5f362_4_k_cu_e954d3836thrust24THRUST_300001_SM_1000_NS12placeholders2_4E:
	.zero		1
	.type		_ZN34_INTERNAL_81b5f362_4_k_cu_e954d3834cuda3std3__45__cpo6rbeginE,@object
	.size		_ZN34_INTERNAL_81b5f362_4_k_cu_e954d3834cuda3std3__45__cpo6rbeginE,(_ZN34_INTERNAL_81b5f362_4_k_cu_e954d3834cuda3std6ranges3__45__cpo7advanceE - _ZN34_INTERNAL_81b5f362_4_k_cu_e954d3834cuda3std3__45__cpo6rbeginE)
_ZN34_INTERNAL_81b5f362_4_k_cu_e954d3834cuda3std3__45__cpo6rbeginE:
	.zero		1
	.type		_ZN34_INTERNAL_81b5f362_4_k_cu_e954d3834cuda3std6ranges3__45__cpo7advanceE,@object
	.size		_ZN34_INTERNAL_81b5f362_4_k_cu_e954d3834cuda3std6ranges3__45__cpo7advanceE,(_ZN34_INTERNAL_81b5f362_4_k_cu_e954d3836thrust24THRUST_300001_SM_1000_NS12placeholders3_10E - _ZN34_INTERNAL_81b5f362_4_k_cu_e954d3834cuda3std6ranges3__45__cpo7advanceE)
_ZN34_INTERNAL_81b5f362_4_k_cu_e954d3834cuda3std6ranges3__45__cpo7advanceE:
	.zero		1
	.type		_ZN34_INTERNAL_81b5f362_4_k_cu_e954d3836thrust24THRUST_300001_SM_1000_NS12placeholders3_10E,@object
	.size		_ZN34_INTERNAL_81b5f362_4_k_cu_e954d3836thrust24THRUST_300001_SM_1000_NS12placeholders3_10E,(_ZN34_INTERNAL_81b5f362_4_k_cu_e954d3834cuda3std3__48in_placeE - _ZN34_INTERNAL_81b5f362_4_k_cu_e954d3836thrust24THRUST_300001_SM_1000_NS12placeholders3_10E)
_ZN34_INTERNAL_81b5f362_4_k_cu_e954d3836thrust24THRUST_300001_SM_1000_NS12placeholders3_10E:
	.zero		1
	.type		_ZN34_INTERNAL_81b5f362_4_k_cu_e954d3834cuda3std3__48in_placeE,@object
	.size		_ZN34_INTERNAL_81b5f362_4_k_cu_e954d3834cuda3std3__48in_placeE,(_ZN34_INTERNAL_81b5f362_4_k_cu_e954d3834cuda3std6ranges3__45__cpo4sizeE - _ZN34_INTERNAL_81b5f362_4_k_cu_e954d3834cuda3std3__48in_placeE)
_ZN34_INTERNAL_81b5f362_4_k_cu_e954d3834cuda3std3__48in_placeE:
	.zero		1
	.type		_ZN34_INTERNAL_81b5f362_4_k_cu_e954d3834cuda3std6ranges3__45__cpo4sizeE,@object
	.size		_ZN34_INTERNAL_81b5f362_4_k_cu_e954d3834cuda3std6ranges3__45__cpo4sizeE,(_ZN34_INTERNAL_81b5f362_4_k_cu_e954d3836thrust24THRUST_300001_SM_1000_NS12placeholders2_2E - _ZN34_INTERNAL_81b5f362_4_k_cu_e954d3834cuda3std6ranges3__45__cpo4sizeE)
_ZN34_INTERNAL_81b5f362_4_k_cu_e954d3834cuda3std6ranges3__45__cpo4sizeE:
	.zero		1
	.type		_ZN34_INTERNAL_81b5f362_4_k_cu_e954d3836thrust24THRUST_300001_SM_1000_NS12placeholders2_2E,@object
	.size		_ZN34_INTERNAL_81b5f362_4_k_cu_e954d3836thrust24THRUST_300001_SM_1000_NS12placeholders2_2E,(_ZN34_INTERNAL_81b5f362_4_k_cu_e954d3834cuda3std3__45__cpo6cbeginE - _ZN34_INTERNAL_81b5f362_4_k_cu_e954d3836thrust24THRUST_300001_SM_1000_NS12placeholders2_2E)
_ZN34_INTERNAL_81b5f362_4_k_cu_e954d3836thrust24THRUST_300001_SM_1000_NS12placeholders2_2E:
	.zero		1
	.type		_ZN34_INTERNAL_81b5f362_4_k_cu_e954d3834cuda3std3__45__cpo6cbeginE,@object
	.size		_ZN34_INTERNAL_81b5f362_4_k_cu_e954d3834cuda3std3__45__cpo6cbeginE,(_ZN34_INTERNAL_81b5f362_4_k_cu_e954d3834cuda3std6ranges3__45__cpo6cbeginE - _ZN34_INTERNAL_81b5f362_4_k_cu_e954d3834cuda3std3__45__cpo6cbeginE)
_ZN34_INTERNAL_81b5f362_4_k_cu_e954d3834cuda3std3__45__cpo6cbeginE:
	.zero		1
	.type		_ZN34_INTERNAL_81b5f362_4_k_cu_e954d3834cuda3std6ranges3__45__cpo6cbeginE,@object
	.size		_ZN34_INTERNAL_81b5f362_4_k_cu_e954d3834cuda3std6ranges3__45__cpo6cbeginE,(_ZN34_INTERNAL_81b5f362_4_k_cu_e954d3836thrust24THRUST_300001_SM_1000_NS12placeholders2_6E - _ZN34_INTERNAL_81b5f362_4_k_cu_e954d3834cuda3std6ranges3__45__cpo6cbeginE)
_ZN34_INTERNAL_81b5f362_4_k_cu_e954d3834cuda3std6ranges3__45__cpo6cbeginE:
	.zero		1
	.type		_ZN34_INTERNAL_81b5f362_4_k_cu_e954d3836thrust24THRUST_300001_SM_1000_NS12placeholders2_6E,@object
	.size		_ZN34_INTERNAL_81b5f362_4_k_cu_e954d3836thrust24THRUST_300001_SM_1000_NS12placeholders2_6E,(_ZN34_INTERNAL_81b5f362_4_k_cu_e954d3834cuda3std3__45__cpo7crbeginE - _ZN34_INTERNAL_81b5f362_4_k_cu_e954d3836thrust24THRUST_300001_SM_1000_NS12placeholders2_6E)
_ZN34_INTERNAL_81b5f362_4_k_cu_e954d3836thrust24THRUST_300001_SM_1000_NS12placeholders2_6E:
	.zero		1
	.type		_ZN34_INTERNAL_81b5f362_4_k_cu_e954d3834cuda3std3__45__cpo7crbeginE,@object
	.size		_ZN34_INTERNAL_81b5f362_4_k_cu_e954d3834cuda3std3__45__cpo7crbeginE,(_ZN34_INTERNAL_81b5f362_4_k_cu_e954d3834cuda3std6ranges3__45__cpo4nextE - _ZN34_INTERNAL_81b5f362_4_k_cu_e954d3834cuda3std3__45__cpo7crbeginE)
_ZN34_INTERNAL_81b5f362_4_k_cu_e954d3834cuda3std3__45__cpo7crbeginE:
	.zero		1
	.type		_ZN34_INTERNAL_81b5f362_4_k_cu_e954d3834cuda3std6ranges3__45__cpo4nextE,@object
	.size		_ZN34_INTERNAL_81b5f362_4_k_cu_e954d3834cuda3std6ranges3__45__cpo4nextE,(_ZN34_INTERNAL_81b5f362_4_k_cu_e954d3834cuda3std6ranges3__45__cpo4swapE - _ZN34_INTERNAL_81b5f362_4_k_cu_e954d3834cuda3std6ranges3__45__cpo4nextE)
_ZN34_INTERNAL_81b5f362_4_k_cu_e954d3834cuda3std6ranges3__45__cpo4nextE:
	.zero		1
	.type		_ZN34_INTERNAL_81b5f362_4_k_cu_e954d3834cuda3std6ranges3__45__cpo4swapE,@object
	.size		_ZN34_INTERNAL_81b5f362_4_k_cu_e954d3834cuda3std6ranges3__45__cpo4swapE,(_ZN34_INTERNAL_81b5f362_4_k_cu_e954d3836thrust24THRUST_300001_SM_1000_NS8cuda_cub10par_nosyncE - _ZN34_INTERNAL_81b5f362_4_k_cu_e954d3834cuda3std6ranges3__45__cpo4swapE)
_ZN34_INTERNAL_81b5f362_4_k_cu_e954d3834cuda3std6ranges3__45__cpo4swapE:
	.zero		1
	.type		_ZN34_INTERNAL_81b5f362_4_k_cu_e954d3836thrust24THRUST_300001_SM_1000_NS8cuda_cub10par_nosyncE,@object
	.size		_ZN34_INTERNAL_81b5f362_4_k_cu_e954d3836thrust24THRUST_300001_SM_1000_NS8cuda_cub10par_nosyncE,(_ZN34_INTERNAL_81b5f362_4_k_cu_e954d3836thrust24THRUST_300001_SM_1000_NS3seqE - _ZN34_INTERNAL_81b5f362_4_k_cu_e954d3836thrust24THRUST_300001_SM_1000_NS8cuda_cub10par_nosyncE)
_ZN34_INTERNAL_81b5f362_4_k_cu_e954d3836thrust24THRUST_300001_SM_1000_NS8cuda_cub10par_nosyncE:
	.zero		1
	.type		_ZN34_INTERNAL_81b5f362_4_k_cu_e954d3836thrust24THRUST_300001_SM_1000_NS3seqE,@object
	.size		_ZN34_INTERNAL_81b5f362_4_k_cu_e954d3836thrust24THRUST_300001_SM_1000_NS3seqE,(_ZN34_INTERNAL_81b5f362_4_k_cu_e954d3834cuda3std3__420unreachable_sentinelE - _ZN34_INTERNAL_81b5f362_4_k_cu_e954d3836thrust24THRUST_300001_SM_1000_NS3seqE)
_ZN34_INTERNAL_81b5f362_4_k_cu_e954d3836thrust24THRUST_300001_SM_1000_NS3seqE:
	.zero		1
	.type		_ZN34_INTERNAL_81b5f362_4_k_cu_e954d3834cuda3std3__420unreachable_sentinelE,@object
	.size		_ZN34_INTERNAL_81b5f362_4_k_cu_e954d3834cuda3std3__420unreachable_sentinelE,(_ZN34_INTERNAL_81b5f362_4_k_cu_e954d3834cuda3std6ranges3__45__cpo5ssizeE - _ZN34_INTERNAL_81b5f362_4_k_cu_e954d3834cuda3std3__420unreachable_sentinelE)
_ZN34_INTERNAL_81b5f362_4_k_cu_e954d3834cuda3std3__420unreachable_sentinelE:
	.zero		1
	.type		_ZN34_INTERNAL_81b5f362_4_k_cu_e954d3834cuda3std6ranges3__45__cpo5ssizeE,@object
	.size		_ZN34_INTERNAL_81b5f362_4_k_cu_e954d3834cuda3std6ranges3__45__cpo5ssizeE,(_ZN34_INTERNAL_81b5f362_4_k_cu_e954d3836thrust24THRUST_300001_SM_1000_NS12placeholders2_3E - _ZN34_INTERNAL_81b5f362_4_k_cu_e954d3834cuda3std6ranges3__45__cpo5ssizeE)
_ZN34_INTERNAL_81b5f362_4_k_cu_e954d3834cuda3std6ranges3__45__cpo5ssizeE:
	.zero		1
	.type		_ZN34_INTERNAL_81b5f362_4_k_cu_e954d3836thrust24THRUST_300001_SM_1000_NS12placeholders2_3E,@object
	.size		_ZN34_INTERNAL_81b5f362_4_k_cu_e954d3836thrust24THRUST_300001_SM_1000_NS12placeholders2_3E,(_ZN34_INTERNAL_81b5f362_4_k_cu_e954d3834cuda3std3__45__cpo4cendE - _ZN34_INTERNAL_81b5f362_4_k_cu_e954d3836thrust24THRUST_300001_SM_1000_NS12placeholders2_3E)
_ZN34_INTERNAL_81b5f362_4_k_cu_e954d3836thrust24THRUST_300001_SM_1000_NS12placeholders2_3E:
	.zero		1
	.type		_ZN34_INTERNAL_81b5f362_4_k_cu_e954d3834cuda3std3__45__cpo4cendE,@object
	.size		_ZN34_INTERNAL_81b5f362_4_k_cu_e954d3834cuda3std3__45__cpo4cendE,(_ZN34_INTERNAL_81b5f362_4_k_cu_e954d3834cuda3std6ranges3__45__cpo4cendE - _ZN34_INTERNAL_81b5f362_4_k_cu_e954d3834cuda3std3__45__cpo4cendE)
_ZN34_INTERNAL_81b5f362_4_k_cu_e954d3834cuda3std3__45__cpo4cendE:
	.zero		1
	.type		_ZN34_INTERNAL_81b5f362_4_k_cu_e954d3834cuda3std6ranges3__45__cpo4cendE,@object
	.size		_ZN34_INTERNAL_81b5f362_4_k_cu_e954d3834cuda3std6ranges3__45__cpo4cendE,(_ZN34_INTERNAL_81b5f362_4_k_cu_e954d3836thrust24THRUST_300001_SM_1000_NS12placeholders2_7E - _ZN34_INTERNAL_81b5f362_4_k_cu_e954d3834cuda3std6ranges3__45__cpo4cendE)
_ZN34_INTERNAL_81b5f362_4_k_cu_e954d3834cuda3std6ranges3__45__cpo4cendE:
	.zero		1
	.type		_ZN34_INTERNAL_81b5f362_4_k_cu_e954d3836thrust24THRUST_300001_SM_1000_NS12placeholders2_7E,@object
	.size		_ZN34_INTERNAL_81b5f362_4_k_cu_e954d3836thrust24THRUST_300001_SM_1000_NS12placeholders2_7E,(_ZN34_INTERNAL_81b5f362_4_k_cu_e954d3834cuda3std3__45__cpo5crendE - _ZN34_INTERNAL_81b5f362_4_k_cu_e954d3836thrust24THRUST_300001_SM_1000_NS12placeholders2_7E)
_ZN34_INTERNAL_81b5f362_4_k_cu_e954d3836thrust24THRUST_300001_SM_1000_NS12placeholders2_7E:
	.zero		1
	.type		_ZN34_INTERNAL_81b5f362_4_k_cu_e954d3834cuda3std3__45__cpo5crendE,@object
	.size		_ZN34_INTERNAL_81b5f362_4_k_cu_e954d3834cuda3std3__45__cpo5crendE,(_ZN34_INTERNAL_81b5f362_4_k_cu_e954d3834cuda3std6ranges3__45__cpo4prevE - _ZN34_INTERNAL_81b5f362_4_k_cu_e954d3834cuda3std3__45__cpo5crendE)
_ZN34_INTERNAL_81b5f362_4_k_cu_e954d3834cuda3std3__45__cpo5crendE:
	.zero		1
	.type		_ZN34_INTERNAL_81b5f362_4_k_cu_e954d3834cuda3std6ranges3__45__cpo4prevE,@object
	.size		_ZN34_INTERNAL_81b5f362_4_k_cu_e954d3834cuda3std6ranges3__45__cpo4prevE,(_ZN34_INTERNAL_81b5f362_4_k_cu_e954d3834cuda3std6ranges3__45__cpo9iter_moveE - _ZN34_INTERNAL_81b5f362_4_k_cu_e954d3834cuda3std6ranges3__45__cpo4prevE)
_ZN34_INTERNAL_81b5f362_4_k_cu_e954d3834cuda3std6ranges3__45__cpo4prevE:
	.zero		1
	.type		_ZN34_INTERNAL_81b5f362_4_k_cu_e954d3834cuda3std6ranges3__45__cpo9iter_moveE,@object
	.size		_ZN34_INTERNAL_81b5f362_4_k_cu_e954d3834cuda3std6ranges3__45__cpo9iter_moveE,(_ZN34_INTERNAL_81b5f362_4_k_cu_e954d3836thrust24THRUST_300001_SM_1000_NS6system6detail10sequential3seqE - _ZN34_INTERNAL_81b5f362_4_k_cu_e954d3834cuda3std6ranges3__45__cpo9iter_moveE)
_ZN34_INTERNAL_81b5f362_4_k_cu_e954d3834cuda3std6ranges3__45__cpo9iter_moveE:
	.zero		1
	.type		_ZN34_INTERNAL_81b5f362_4_k_cu_e954d3836thrust24THRUST_300001_SM_1000_NS6system6detail10sequential3seqE,@object
	.size		_ZN34_INTERNAL_81b5f362_4_k_cu_e954d3836thrust24THRUST_300001_SM_1000_NS6system6detail10sequential3seqE,(_ZN34_INTERNAL_81b5f362_4_k_cu_e954d3836thrust24THRUST_300001_SM_1000_NS12placeholders2_9E - _ZN34_INTERNAL_81b5f362_4_k_cu_e954d3836thrust24THRUST_300001_SM_1000_NS6system6detail10sequential3seqE)
_ZN34_INTERNAL_81b5f362_4_k_cu_e954d3836thrust24THRUST_300001_SM_1000_NS6system6detail10sequential3seqE:
	.zero		1
	.type		_ZN34_INTERNAL_81b5f362_4_k_cu_e954d3836thrust24THRUST_300001_SM_1000_NS12placeholders2_9E,@object
	.size		_ZN34_INTERNAL_81b5f362_4_k_cu_e954d3836thrust24THRUST_300001_SM_1000_NS12placeholders2_9E,(_ZN34_INTERNAL_81b5f362_4_k_cu_e954d3834cuda3std3__419piecewise_constructE - _ZN34_INTERNAL_81b5f362_4_k_cu_e954d3836thrust24THRUST_300001_SM_1000_NS12placeholders2_9E)
_ZN34_INTERNAL_81b5f362_4_k_cu_e954d3836thrust24THRUST_300001_SM_1000_NS12placeholders2_9E:
	.zero		1
	.type		_ZN34_INTERNAL_81b5f362_4_k_cu_e954d3834cuda3std3__419piecewise_constructE,@object
	.size		_ZN34_INTERNAL_81b5f362_4_k_cu_e954d3834cuda3std3__419piecewise_constructE,(_ZN34_INTERNAL_81b5f362_4_k_cu_e954d3834cuda3std6ranges3__45__cpo5cdataE - _ZN34_INTERNAL_81b5f362_4_k_cu_e954d3834cuda3std3__419piecewise_constructE)
_ZN34_INTERNAL_81b5f362_4_k_cu_e954d3834cuda3std3__419piecewise_constructE:
	.zero		1
	.type		_ZN34_INTERNAL_81b5f362_4_k_cu_e954d3834cuda3std6ranges3__45__cpo5cdataE,@object
	.size		_ZN34_INTERNAL_81b5f362_4_k_cu_e954d3834cuda3std6ranges3__45__cpo5cdataE,(_ZN34_INTERNAL_81b5f362_4_k_cu_e954d3836thrust24THRUST_300001_SM_1000_NS12placeholders2_1E - _ZN34_INTERNAL_81b5f362_4_k_cu_e954d3834cuda3std6ranges3__45__cpo5cdataE)
_ZN34_INTERNAL_81b5f362_4_k_cu_e954d3834cuda3std6ranges3__45__cpo5cdataE:
	.zero		1
	.type		_ZN34_INTERNAL_81b5f362_4_k_cu_e954d3836thrust24THRUST_300001_SM_1000_NS12placeholders2_1E,@object
	.size		_ZN34_INTERNAL_81b5f362_4_k_cu_e954d3836thrust24THRUST_300001_SM_1000_NS12placeholders2_1E,(_ZN34_INTERNAL_81b5f362_4_k_cu_e954d3834cuda3std3__45__cpo3endE - _ZN34_INTERNAL_81b5f362_4_k_cu_e954d3836thrust24THRUST_300001_SM_1000_NS12placeholders2_1E)
_ZN34_INTERNAL_81b5f362_4_k_cu_e954d3836thrust24THRUST_300001_SM_1000_NS12placeholders2_1E:
	.zero		1
	.type		_ZN34_INTERNAL_81b5f362_4_k_cu_e954d3834cuda3std3__45__cpo3endE,@object
	.size		_ZN34_INTERNAL_81b5f362_4_k_cu_e954d3834cuda3std3__45__cpo3endE,(_ZN34_INTERNAL_81b5f362_4_k_cu_e954d3834cuda3std6ranges3__45__cpo3endE - _ZN34_INTERNAL_81b5f362_4_k_cu_e954d3834cuda3std3__45__cpo3endE)
_ZN34_INTERNAL_81b5f362_4_k_cu_e954d3834cuda3std3__45__cpo3endE:
	.zero		1
	.type		_ZN34_INTERNAL_81b5f362_4_k_cu_e954d3834cuda3std6ranges3__45__cpo3endE,@object
	.size		_ZN34_INTERNAL_81b5f362_4_k_cu_e954d3834cuda3std6ranges3__45__cpo3endE,(_ZN34_INTERNAL_81b5f362_4_k_cu_e954d3836thrust24THRUST_300001_SM_1000_NS12placeholders2_5E - _ZN34_INTERNAL_81b5f362_4_k_cu_e954d3834cuda3std6ranges3__45__cpo3endE)
_ZN34_INTERNAL_81b5f362_4_k_cu_e954d3834cuda3std6ranges3__45__cpo3endE:
	.zero		1
	.type		_ZN34_INTERNAL_81b5f362_4_k_cu_e954d3836thrust24THRUST_300001_SM_1000_NS12placeholders2_5E,@object
	.size		_ZN34_INTERNAL_81b5f362_4_k_cu_e954d3836thrust24THRUST_300001_SM_1000_NS12placeholders2_5E,(_ZN34_INTERNAL_81b5f362_4_k_cu_e954d3834cuda3std3__45__cpo4rendE - _ZN34_INTERNAL_81b5f362_4_k_cu_e954d3836thrust24THRUST_300001_SM_1000_NS12placeholders2_5E)
_ZN34_INTERNAL_81b5f362_4_k_cu_e954d3836thrust24THRUST_300001_SM_1000_NS12placeholders2_5E:
	.zero		1
	.type		_ZN34_INTERNAL_81b5f362_4_k_cu_e954d3834cuda3std3__45__cpo4rendE,@object
	.size		_ZN34_INTERNAL_81b5f362_4_k_cu_e954d3834cuda3std3__45__cpo4rendE,(_ZN34_INTERNAL_81b5f362_4_k_cu_e954d3834cuda3std6ranges3__45__cpo9iter_swapE - _ZN34_INTERNAL_81b5f362_4_k_cu_e954d3834cuda3std3__45__cpo4rendE)
_ZN34_INTERNAL_81b5f362_4_k_cu_e954d3834cuda3std3__45__cpo4rendE:
	.zero		1
	.type		_ZN34_INTERNAL_81b5f362_4_k_cu_e954d3834cuda3std6ranges3__45__cpo9iter_swapE,@object
	.size		_ZN34_INTERNAL_81b5f362_4_k_cu_e954d3834cuda3std6ranges3__45__cpo9iter_swapE,(_ZN34_INTERNAL_81b5f362_4_k_cu_e954d3834cuda3std3__48unexpectE - _ZN34_INTERNAL_81b5f362_4_k_cu_e954d3834cuda3std6ranges3__45__cpo9iter_swapE)
_ZN34_INTERNAL_81b5f362_4_k_cu_e954d3834cuda3std6ranges3__45__cpo9iter_swapE:
	.zero		1
	.type		_ZN34_INTERNAL_81b5f362_4_k_cu_e954d3834cuda3std3__48unexpectE,@object
	.size		_ZN34_INTERNAL_81b5f362_4_k_cu_e954d3834cuda3std3__48unexpectE,(_ZN34_INTERNAL_81b5f362_4_k_cu_e954d3836thrust24THRUST_300001_SM_1000_NS8cuda_cub3parE - _ZN34_INTERNAL_81b5f362_4_k_cu_e954d3834cuda3std3__48unexpectE)
_ZN34_INTERNAL_81b5f362_4_k_cu_e954d3834cuda3std3__48unexpectE:
	.zero		1
	.type		_ZN34_INTERNAL_81b5f362_4_k_cu_e954d3836thrust24THRUST_300001_SM_1000_NS8cuda_cub3parE,@object
	.size		_ZN34_INTERNAL_81b5f362_4_k_cu_e954d3836thrust24THRUST_300001_SM_1000_NS8cuda_cub3parE,(.L_29 - _ZN34_INTERNAL_81b5f362_4_k_cu_e954d3836thrust24THRUST_300001_SM_1000_NS8cuda_cub3parE)
_ZN34_INTERNAL_81b5f362_4_k_cu_e954d3836thrust24THRUST_300001_SM_1000_NS8cuda_cub3parE:
	.zero		1
.L_29:


//--------------------- .nv.shared._Z16computeThresholdPfS_ --------------------------
	.section	.nv.shared._Z16computeThresholdPfS_,"aw",@nobits
	.sectionflags	@""
	.align	4
.nv.shared._Z16computeThresholdPfS_:
	.zero		3024


//--------------------- .nv.shared._Z17genGaussianFilterPf --------------------------
	.section	.nv.shared._Z17genGaussianFilterPf,"aw",@nobits
	.sectionflags	@""
	.align	4
.nv.shared._Z17genGaussianFilterPf:
	.zero		4868


//--------------------- .nv.constant0._ZN3cub18CUB_300001_SM_10006detail11EmptyKernelIvEEvv --------------------------
	.section	.nv.constant0._ZN3cub18CUB_300001_SM_10006detail11EmptyKernelIvEEvv,"a",@progbits
	.sectionflags	@""
	.align	4
.nv.constant0._ZN3cub18CUB_300001_SM_10006detail11EmptyKernelIvEEvv:
	.zero		896


//--------------------- .nv.constant0._Z16computeThresholdPfS_ --------------------------
	.section	.nv.constant0._Z16computeThresholdPfS_,"a",@progbits
	.sectionflags	@""
	.align	4
.nv.constant0._Z16computeThresholdPfS_:
	.zero		912


//--------------------- .nv.constant0._Z13detectMaximalPfS_jjf --------------------------
	.section	.nv.constant0._Z13detectMaximalPfS_jjf,"a",@progbits
	.sectionflags	@""
	.align	4
.nv.constant0._Z13detectMaximalPfS_jjf:
	.zero		924


//--------------------- .nv.constant0._Z14gaussianFilterPfS_S_jj --------------------------
	.section	.nv.constant0._Z14gaussianFilterPfS_S_jj,"a",@progbits
	.sectionflags	@""
	.align	4
.nv.constant0._Z14gaussianFilterPfS_S_jj:
	.zero		928


//--------------------- .nv.constant0._Z17genGaussianFilterPf --------------------------
	.section	.nv.constant0._Z17genGaussianFilterPf,"a",@progbits
	.sectionflags	@""
	.align	4
.nv.constant0._Z17genGaussianFilterPf:
	.zero		904


//--------------------- .nv.constant0._Z4votePfS_S_PiS0_jjjj --------------------------
	.section	.nv.constant0._Z4votePfS_S_PiS0_jjjj,"a",@progbits
	.sectionflags	@""
	.align	4
.nv.constant0._Z4votePfS_S_PiS0_jjjj:
	.zero		952


//--------------------- .nv.constant0._Z15computeDistancePfS_S_jj --------------------------
	.section	.nv.constant0._Z15computeDistancePfS_S_jj,"a",@progbits
	.sectionflags	@""
	.align	4
.nv.constant0._Z15computeDistancePfS_S_jj:
	.zero		928


//--------------------- .nv.constant0._Z16computeBinHOGTarPfPiS_S0_jjjj --------------------------
	.section	.nv.constant0._Z16computeBinHOGTarPfPiS_S0_jjjj,"a",@progbits
	.sectionflags	@""
	.align	4
.nv.constant0._Z16computeBinHOGTarPfPiS_S0_jjjj:
	.zero		944


//--------------------- .nv.constant0._Z13computeBinHOGPfS_PiS0_S_S0_jjjj --------------------------
	.section	.nv.constant0._Z13computeBinHOGPfS_PiS0_S_S0_jjjj,"a",@progbits
	.sectionflags	@""
	.align	4
.nv.constant0._Z13computeBinHOGPfS_PiS0_S_S0_jjjj:
	.zero		960


//--------------------- .nv.constant0._Z15computeGradientPfPiS_jj --------------------------
	.section	.nv.constant0._Z15computeGradientPfPiS_jj,"a",@progbits
	.sectionflags	@""
	.align	4
.nv.constant0._Z15computeGradientPfPiS_jj:
	.zero		928


//--------------------- SYMBOLS --------------------------

	.type		.nv.reservedSmem.offset0,@object
	.size		.nv.reservedSmem.offset0,0x4
	.type		.nv.reservedSmem.cap,@object
	.size		.nv.reservedSmem.cap,0x4
